//
// Generated by NVIDIA NVVM Compiler
//
// Compiler Build ID: CL-36424714
// Cuda compilation tools, release 13.0, V13.0.88
// Based on NVVM 20.0.0
//

.version 9.0
.target sm_100
.address_size 64

	// .globl	_Z8swapRowsPdiii
.global .align 1 .b8 _ZN34_INTERNAL_ddb8f301_4_k_cu_51f88ff34cuda3std3__45__cpo5beginE[1];
.global .align 1 .b8 _ZN34_INTERNAL_ddb8f301_4_k_cu_51f88ff34cuda3std3__45__cpo3endE[1];
.global .align 1 .b8 _ZN34_INTERNAL_ddb8f301_4_k_cu_51f88ff34cuda3std3__45__cpo6cbeginE[1];
.global .align 1 .b8 _ZN34_INTERNAL_ddb8f301_4_k_cu_51f88ff34cuda3std3__45__cpo4cendE[1];
.global .align 1 .b8 _ZN34_INTERNAL_ddb8f301_4_k_cu_51f88ff34cuda3std3__45__cpo6rbeginE[1];
.global .align 1 .b8 _ZN34_INTERNAL_ddb8f301_4_k_cu_51f88ff34cuda3std3__45__cpo4rendE[1];
.global .align 1 .b8 _ZN34_INTERNAL_ddb8f301_4_k_cu_51f88ff34cuda3std3__45__cpo7crbeginE[1];
.global .align 1 .b8 _ZN34_INTERNAL_ddb8f301_4_k_cu_51f88ff34cuda3std3__45__cpo5crendE[1];
.global .align 1 .b8 _ZN34_INTERNAL_ddb8f301_4_k_cu_51f88ff34cuda3std3__436_GLOBAL__N__ddb8f301_4_k_cu_51f88ff36ignoreE[1];
.global .align 1 .b8 _ZN34_INTERNAL_ddb8f301_4_k_cu_51f88ff34cuda3std3__419piecewise_constructE[1];
.global .align 1 .b8 _ZN34_INTERNAL_ddb8f301_4_k_cu_51f88ff34cuda3std3__48in_placeE[1];
.global .align 1 .b8 _ZN34_INTERNAL_ddb8f301_4_k_cu_51f88ff34cuda3std3__420unreachable_sentinelE[1];
.global .align 1 .b8 _ZN34_INTERNAL_ddb8f301_4_k_cu_51f88ff34cuda3std3__47nulloptE[1];
.global .align 1 .b8 _ZN34_INTERNAL_ddb8f301_4_k_cu_51f88ff34cuda3std3__48unexpectE[1];
.global .align 1 .b8 _ZN34_INTERNAL_ddb8f301_4_k_cu_51f88ff34cuda3std6ranges3__45__cpo4swapE[1];
.global .align 1 .b8 _ZN34_INTERNAL_ddb8f301_4_k_cu_51f88ff34cuda3std6ranges3__45__cpo9iter_moveE[1];
.global .align 1 .b8 _ZN34_INTERNAL_ddb8f301_4_k_cu_51f88ff34cuda3std6ranges3__45__cpo5beginE[1];
.global .align 1 .b8 _ZN34_INTERNAL_ddb8f301_4_k_cu_51f88ff34cuda3std6ranges3__45__cpo3endE[1];
.global .align 1 .b8 _ZN34_INTERNAL_ddb8f301_4_k_cu_51f88ff34cuda3std6ranges3__45__cpo6cbeginE[1];
.global .align 1 .b8 _ZN34_INTERNAL_ddb8f301_4_k_cu_51f88ff34cuda3std6ranges3__45__cpo4cendE[1];
.global .align 1 .b8 _ZN34_INTERNAL_ddb8f301_4_k_cu_51f88ff34cuda3std6ranges3__45__cpo7advanceE[1];
.global .align 1 .b8 _ZN34_INTERNAL_ddb8f301_4_k_cu_51f88ff34cuda3std6ranges3__45__cpo9iter_swapE[1];
.global .align 1 .b8 _ZN34_INTERNAL_ddb8f301_4_k_cu_51f88ff34cuda3std6ranges3__45__cpo4nextE[1];
.global .align 1 .b8 _ZN34_INTERNAL_ddb8f301_4_k_cu_51f88ff34cuda3std6ranges3__45__cpo4prevE[1];
.global .align 1 .b8 _ZN34_INTERNAL_ddb8f301_4_k_cu_51f88ff34cuda3std6ranges3__45__cpo4dataE[1];
.global .align 1 .b8 _ZN34_INTERNAL_ddb8f301_4_k_cu_51f88ff34cuda3std6ranges3__45__cpo5cdataE[1];
.global .align 1 .b8 _ZN34_INTERNAL_ddb8f301_4_k_cu_51f88ff34cuda3std6ranges3__45__cpo4sizeE[1];
.global .align 1 .b8 _ZN34_INTERNAL_ddb8f301_4_k_cu_51f88ff34cuda3std6ranges3__45__cpo5ssizeE[1];
.global .align 1 .b8 _ZN34_INTERNAL_ddb8f301_4_k_cu_51f88ff34cuda3std6ranges3__45__cpo8distanceE[1];
.global .align 1 .b8 _ZN34_INTERNAL_ddb8f301_4_k_cu_51f88ff36thrust24THRUST_300001_SM_1000_NS8cuda_cub3parE[1];
.global .align 1 .b8 _ZN34_INTERNAL_ddb8f301_4_k_cu_51f88ff36thrust24THRUST_300001_SM_1000_NS8cuda_cub10par_nosyncE[1];
.global .align 1 .b8 _ZN34_INTERNAL_ddb8f301_4_k_cu_51f88ff36thrust24THRUST_300001_SM_1000_NS6system6detail10sequential3seqE[1];
.global .align 1 .b8 _ZN34_INTERNAL_ddb8f301_4_k_cu_51f88ff36thrust24THRUST_300001_SM_1000_NS6system3cpp3parE[1];
.global .align 1 .b8 _ZN34_INTERNAL_ddb8f301_4_k_cu_51f88ff36thrust24THRUST_300001_SM_1000_NS12placeholders2_1E[1];
.global .align 1 .b8 _ZN34_INTERNAL_ddb8f301_4_k_cu_51f88ff36thrust24THRUST_300001_SM_1000_NS12placeholders2_2E[1];
.global .align 1 .b8 _ZN34_INTERNAL_ddb8f301_4_k_cu_51f88ff36thrust24THRUST_300001_SM_1000_NS12placeholders2_3E[1];
.global .align 1 .b8 _ZN34_INTERNAL_ddb8f301_4_k_cu_51f88ff36thrust24THRUST_300001_SM_1000_NS12placeholders2_4E[1];
.global .align 1 .b8 _ZN34_INTERNAL_ddb8f301_4_k_cu_51f88ff36thrust24THRUST_300001_SM_1000_NS12placeholders2_5E[1];
.global .align 1 .b8 _ZN34_INTERNAL_ddb8f301_4_k_cu_51f88ff36thrust24THRUST_300001_SM_1000_NS12placeholders2_6E[1];
.global .align 1 .b8 _ZN34_INTERNAL_ddb8f301_4_k_cu_51f88ff36thrust24THRUST_300001_SM_1000_NS12placeholders2_7E[1];
.global .align 1 .b8 _ZN34_INTERNAL_ddb8f301_4_k_cu_51f88ff36thrust24THRUST_300001_SM_1000_NS12placeholders2_8E[1];
.global .align 1 .b8 _ZN34_INTERNAL_ddb8f301_4_k_cu_51f88ff36thrust24THRUST_300001_SM_1000_NS12placeholders2_9E[1];
.global .align 1 .b8 _ZN34_INTERNAL_ddb8f301_4_k_cu_51f88ff36thrust24THRUST_300001_SM_1000_NS12placeholders3_10E[1];
.global .align 1 .b8 _ZN34_INTERNAL_ddb8f301_4_k_cu_51f88ff36thrust24THRUST_300001_SM_1000_NS3seqE[1];
.global .align 1 .b8 _ZN34_INTERNAL_ddb8f301_4_k_cu_51f88ff36thrust24THRUST_300001_SM_1000_NS6deviceE[1];
.extern .shared .align 16 .b8 _ZN6thrust24THRUST_300001_SM_1000_NS8cuda_cub4core6detail5shmemE[];

.visible .entry _Z8swapRowsPdiii(
	.param .u64 .ptr .align 1 _Z8swapRowsPdiii_param_0,
	.param .u32 _Z8swapRowsPdiii_param_1,
	.param .u32 _Z8swapRowsPdiii_param_2,
	.param .u32 _Z8swapRowsPdiii_param_3
)
{
	.reg .pred 	%p<7>;
	.reg .b32 	%r<57>;
	.reg .b64 	%rd<23>;
	.reg .b64 	%fd<11>;

	ld.param.u64 	%rd2, [_Z8swapRowsPdiii_param_0];
	ld.param.u32 	%r19, [_Z8swapRowsPdiii_param_1];
	ld.param.u32 	%r20, [_Z8swapRowsPdiii_param_2];
	ld.param.u32 	%r21, [_Z8swapRowsPdiii_param_3];
	cvta.to.global.u64 	%rd1, %rd2;
	mov.u32 	%r22, %ntid.x;
	mov.u32 	%r23, %ctaid.x;
	mov.u32 	%r24, %tid.x;
	mad.lo.s32 	%r55, %r22, %r23, %r24;
	mov.u32 	%r25, %nctaid.x;
	mul.lo.s32 	%r2, %r22, %r25;
	setp.ge.s32 	%p1, %r55, %r19;
	@%p1 bra 	$L__BB0_6;
	add.s32 	%r26, %r55, %r2;
	max.s32 	%r27, %r19, %r26;
	setp.lt.s32 	%p2, %r26, %r19;
	selp.u32 	%r28, 1, 0, %p2;
	add.s32 	%r29, %r26, %r28;
	sub.s32 	%r30, %r27, %r29;
	div.u32 	%r31, %r30, %r2;
	add.s32 	%r3, %r31, %r28;
	and.b32  	%r32, %r3, 3;
	setp.eq.s32 	%p3, %r32, 3;
	@%p3 bra 	$L__BB0_4;
	mul.lo.s32 	%r33, %r19, %r55;
	add.s32 	%r53, %r21, %r33;
	mul.lo.s32 	%r5, %r2, %r19;
	add.s32 	%r52, %r20, %r33;
	add.s32 	%r34, %r3, 1;
	and.b32  	%r35, %r34, 3;
	neg.s32 	%r51, %r35;
$L__BB0_3:
	.pragma "nounroll";
	mul.wide.s32 	%rd3, %r52, 8;
	add.s64 	%rd4, %rd1, %rd3;
	ld.global.f64 	%fd1, [%rd4];
	mul.wide.s32 	%rd5, %r53, 8;
	add.s64 	%rd6, %rd1, %rd5;
	ld.global.f64 	%fd2, [%rd6];
	st.global.f64 	[%rd4], %fd2;
	st.global.f64 	[%rd6], %fd1;
	add.s32 	%r55, %r55, %r2;
	add.s32 	%r53, %r53, %r5;
	add.s32 	%r52, %r52, %r5;
	add.s32 	%r51, %r51, 1;
	setp.ne.s32 	%p4, %r51, 0;
	@%p4 bra 	$L__BB0_3;
$L__BB0_4:
	setp.lt.u32 	%p5, %r3, 3;
	@%p5 bra 	$L__BB0_6;
$L__BB0_5:
	mul.lo.s32 	%r36, %r55, %r19;
	add.s32 	%r37, %r36, %r20;
	mul.wide.s32 	%rd7, %r37, 8;
	add.s64 	%rd8, %rd1, %rd7;
	ld.global.f64 	%fd3, [%rd8];
	add.s32 	%r38, %r36, %r21;
	mul.wide.s32 	%rd9, %r38, 8;
	add.s64 	%rd10, %rd1, %rd9;
	ld.global.f64 	%fd4, [%rd10];
	st.global.f64 	[%rd8], %fd4;
	st.global.f64 	[%rd10], %fd3;
	add.s32 	%r39, %r55, %r2;
	mul.lo.s32 	%r40, %r39, %r19;
	add.s32 	%r41, %r40, %r20;
	mul.wide.s32 	%rd11, %r41, 8;
	add.s64 	%rd12, %rd1, %rd11;
	ld.global.f64 	%fd5, [%rd12];
	add.s32 	%r42, %r40, %r21;
	mul.wide.s32 	%rd13, %r42, 8;
	add.s64 	%rd14, %rd1, %rd13;
	ld.global.f64 	%fd6, [%rd14];
	st.global.f64 	[%rd12], %fd6;
	st.global.f64 	[%rd14], %fd5;
	add.s32 	%r43, %r39, %r2;
	mul.lo.s32 	%r44, %r43, %r19;
	add.s32 	%r45, %r44, %r20;
	mul.wide.s32 	%rd15, %r45, 8;
	add.s64 	%rd16, %rd1, %rd15;
	ld.global.f64 	%fd7, [%rd16];
	add.s32 	%r46, %r44, %r21;
	mul.wide.s32 	%rd17, %r46, 8;
	add.s64 	%rd18, %rd1, %rd17;
	ld.global.f64 	%fd8, [%rd18];
	st.global.f64 	[%rd16], %fd8;
	st.global.f64 	[%rd18], %fd7;
	add.s32 	%r47, %r43, %r2;
	mul.lo.s32 	%r48, %r47, %r19;
	add.s32 	%r49, %r48, %r20;
	mul.wide.s32 	%rd19, %r49, 8;
	add.s64 	%rd20, %rd1, %rd19;
	ld.global.f64 	%fd9, [%rd20];
	add.s32 	%r50, %r48, %r21;
	mul.wide.s32 	%rd21, %r50, 8;
	add.s64 	%rd22, %rd1, %rd21;
	ld.global.f64 	%fd10, [%rd22];
	st.global.f64 	[%rd20], %fd10;
	st.global.f64 	[%rd22], %fd9;
	add.s32 	%r55, %r47, %r2;
	setp.lt.s32 	%p6, %r55, %r19;
	@%p6 bra 	$L__BB0_5;
$L__BB0_6:
	ret;

}
	// .globl	_Z6dividePdii
.visible .entry _Z6dividePdii(
	.param .u64 .ptr .align 1 _Z6dividePdii_param_0,
	.param .u32 _Z6dividePdii_param_1,
	.param .u32 _Z6dividePdii_param_2
)
{
	.reg .pred 	%p<7>;
	.reg .b32 	%r<53>;
	.reg .b64 	%rd<13>;
	.reg .b64 	%fd<16>;

	ld.param.u64 	%rd3, [_Z6dividePdii_param_0];
	ld.param.u32 	%r21, [_Z6dividePdii_param_1];
	ld.param.u32 	%r22, [_Z6dividePdii_param_2];
	cvta.to.global.u64 	%rd1, %rd3;
	mov.u32 	%r23, %ntid.x;
	mov.u32 	%r24, %ctaid.x;
	mul.lo.s32 	%r1, %r23, %r24;
	mov.u32 	%r2, %tid.x;
	mov.u32 	%r25, %nctaid.x;
	mul.lo.s32 	%r3, %r23, %r25;
	add.s32 	%r26, %r2, %r1;
	add.s32 	%r27, %r26, %r22;
	add.s32 	%r52, %r27, 1;
	setp.ge.s32 	%p1, %r52, %r21;
	@%p1 bra 	$L__BB1_8;
	mul.lo.s32 	%r5, %r22, %r21;
	add.s32 	%r28, %r5, %r22;
	mul.wide.s32 	%rd4, %r28, 8;
	add.s64 	%rd2, %rd1, %rd4;
	add.s32 	%r6, %r2, %r22;
	add.s32 	%r29, %r3, %r1;
	add.s32 	%r30, %r6, %r29;
	add.s32 	%r31, %r30, 1;
	max.s32 	%r32, %r21, %r31;
	not.b32 	%r33, %r29;
	add.s32 	%r34, %r32, %r33;
	sub.s32 	%r35, %r34, %r6;
	setp.ne.s32 	%p2, %r35, 0;
	selp.u32 	%r36, 1, 0, %p2;
	selp.s32 	%r37, -1, 0, %p2;
	add.s32 	%r38, %r35, %r37;
	div.u32 	%r39, %r38, %r3;
	add.s32 	%r7, %r39, %r36;
	and.b32  	%r40, %r7, 3;
	setp.eq.s32 	%p3, %r40, 3;
	@%p3 bra 	$L__BB1_5;
	add.s32 	%r50, %r6, %r1;
	mad.lo.s32 	%r42, %r22, %r21, %r22;
	add.s32 	%r43, %r26, %r42;
	add.s32 	%r49, %r43, 1;
	add.s32 	%r44, %r7, 1;
	and.b32  	%r45, %r44, 3;
	neg.s32 	%r48, %r45;
$L__BB1_3:
	.pragma "nounroll";
	mul.wide.s32 	%rd5, %r49, 8;
	add.s64 	%rd6, %rd1, %rd5;
	ld.global.f64 	%fd1, [%rd6];
	ld.global.f64 	%fd2, [%rd2];
	div.rn.f64 	%fd3, %fd1, %fd2;
	st.global.f64 	[%rd6], %fd3;
	add.s32 	%r50, %r50, %r3;
	add.s32 	%r49, %r49, %r3;
	add.s32 	%r48, %r48, 1;
	setp.ne.s32 	%p4, %r48, 0;
	@%p4 bra 	$L__BB1_3;
	add.s32 	%r52, %r50, 1;
$L__BB1_5:
	setp.lt.u32 	%p5, %r7, 3;
	@%p5 bra 	$L__BB1_8;
	mul.wide.s32 	%rd9, %r3, 8;
	shl.b32 	%r47, %r3, 2;
$L__BB1_7:
	add.s32 	%r46, %r52, %r5;
	mul.wide.s32 	%rd7, %r46, 8;
	add.s64 	%rd8, %rd1, %rd7;
	ld.global.f64 	%fd4, [%rd8];
	ld.global.f64 	%fd5, [%rd2];
	div.rn.f64 	%fd6, %fd4, %fd5;
	st.global.f64 	[%rd8], %fd6;
	add.s64 	%rd10, %rd8, %rd9;
	ld.global.f64 	%fd7, [%rd10];
	ld.global.f64 	%fd8, [%rd2];
	div.rn.f64 	%fd9, %fd7, %fd8;
	st.global.f64 	[%rd10], %fd9;
	add.s64 	%rd11, %rd10, %rd9;
	ld.global.f64 	%fd10, [%rd11];
	ld.global.f64 	%fd11, [%rd2];
	div.rn.f64 	%fd12, %fd10, %fd11;
	st.global.f64 	[%rd11], %fd12;
	add.s64 	%rd12, %rd11, %rd9;
	ld.global.f64 	%fd13, [%rd12];
	ld.global.f64 	%fd14, [%rd2];
	div.rn.f64 	%fd15, %fd13, %fd14;
	st.global.f64 	[%rd12], %fd15;
	add.s32 	%r52, %r47, %r52;
	setp.lt.s32 	%p6, %r52, %r21;
	@%p6 bra 	$L__BB1_7;
$L__BB1_8:
	ret;

}
	// .globl	_Z6kernelPdii
.visible .entry _Z6kernelPdii(
	.param .u64 .ptr .align 1 _Z6kernelPdii_param_0,
	.param .u32 _Z6kernelPdii_param_1,
	.param .u32 _Z6kernelPdii_param_2
)
{
	.reg .pred 	%p<10>;
	.reg .b32 	%r<72>;
	.reg .b64 	%rd<33>;
	.reg .b64 	%fd<36>;

	ld.param.u64 	%rd6, [_Z6kernelPdii_param_0];
	ld.param.u32 	%r20, [_Z6kernelPdii_param_1];
	ld.param.u32 	%r21, [_Z6kernelPdii_param_2];
	cvta.to.global.u64 	%rd1, %rd6;
	mov.u32 	%r1, %ntid.x;
	mov.u32 	%r22, %ctaid.x;
	mov.u32 	%r23, %tid.x;
	mov.u32 	%r2, %ntid.y;
	mov.u32 	%r24, %nctaid.y;
	mul.lo.s32 	%r3, %r2, %r24;
	mad.lo.s32 	%r25, %r1, %r22, %r23;
	add.s32 	%r26, %r25, %r21;
	add.s32 	%r69, %r26, 1;
	setp.ge.s32 	%p1, %r69, %r20;
	@%p1 bra 	$L__BB2_10;
	mov.u32 	%r27, %ctaid.y;
	mul.lo.s32 	%r28, %r2, %r27;
	mov.u32 	%r29, %tid.y;
	add.s32 	%r30, %r29, %r21;
	add.s32 	%r31, %r30, %r28;
	add.s32 	%r5, %r31, 1;
	mul.lo.s32 	%r6, %r21, %r20;
	add.s32 	%r32, %r3, %r28;
	add.s32 	%r33, %r30, %r32;
	add.s32 	%r34, %r33, 1;
	max.s32 	%r35, %r20, %r34;
	not.b32 	%r36, %r32;
	add.s32 	%r37, %r35, %r36;
	sub.s32 	%r38, %r37, %r30;
	setp.ne.s32 	%p2, %r38, 0;
	selp.u32 	%r39, 1, 0, %p2;
	selp.s32 	%r40, -1, 0, %p2;
	add.s32 	%r41, %r38, %r40;
	div.u32 	%r42, %r41, %r3;
	add.s32 	%r7, %r42, %r39;
	mad.lo.s32 	%r8, %r20, %r31, %r20;
	add.s32 	%r43, %r8, %r21;
	mul.wide.s32 	%rd7, %r43, 8;
	add.s64 	%rd2, %rd1, %rd7;
	add.s32 	%r9, %r5, %r3;
	mul.lo.s32 	%r10, %r9, %r20;
	add.s32 	%r44, %r10, %r21;
	mul.wide.s32 	%rd8, %r44, 8;
	add.s64 	%rd3, %rd1, %rd8;
	add.s32 	%r11, %r9, %r3;
	mul.lo.s32 	%r12, %r11, %r20;
	add.s32 	%r45, %r12, %r21;
	mul.wide.s32 	%rd9, %r45, 8;
	add.s64 	%rd4, %rd1, %rd9;
	mov.u32 	%r46, %nctaid.x;
	mul.lo.s32 	%r13, %r1, %r46;
$L__BB2_2:
	setp.ge.s32 	%p3, %r5, %r20;
	@%p3 bra 	$L__BB2_9;
	and.b32  	%r47, %r7, 3;
	setp.eq.s32 	%p4, %r47, 3;
	add.s32 	%r48, %r69, %r6;
	mul.wide.s32 	%rd10, %r48, 8;
	add.s64 	%rd5, %rd1, %rd10;
	mov.u32 	%r70, %r5;
	@%p4 bra 	$L__BB2_7;
	setp.eq.s32 	%p5, %r47, 0;
	ld.global.f64 	%fd1, [%rd5];
	ld.global.f64 	%fd2, [%rd2];
	mul.f64 	%fd3, %fd1, %fd2;
	add.s32 	%r50, %r8, %r69;
	mul.wide.s32 	%rd11, %r50, 8;
	add.s64 	%rd12, %rd1, %rd11;
	ld.global.f64 	%fd4, [%rd12];
	sub.f64 	%fd5, %fd4, %fd3;
	st.global.f64 	[%rd12], %fd5;
	mov.u32 	%r70, %r9;
	@%p5 bra 	$L__BB2_7;
	setp.eq.s32 	%p6, %r47, 1;
	ld.global.f64 	%fd6, [%rd5];
	ld.global.f64 	%fd7, [%rd3];
	mul.f64 	%fd8, %fd6, %fd7;
	add.s32 	%r52, %r10, %r69;
	mul.wide.s32 	%rd13, %r52, 8;
	add.s64 	%rd14, %rd1, %rd13;
	ld.global.f64 	%fd9, [%rd14];
	sub.f64 	%fd10, %fd9, %fd8;
	st.global.f64 	[%rd14], %fd10;
	mov.u32 	%r70, %r11;
	@%p6 bra 	$L__BB2_7;
	add.s32 	%r70, %r11, %r3;
	ld.global.f64 	%fd11, [%rd5];
	ld.global.f64 	%fd12, [%rd4];
	mul.f64 	%fd13, %fd11, %fd12;
	add.s32 	%r53, %r12, %r69;
	mul.wide.s32 	%rd15, %r53, 8;
	add.s64 	%rd16, %rd1, %rd15;
	ld.global.f64 	%fd14, [%rd16];
	sub.f64 	%fd15, %fd14, %fd13;
	st.global.f64 	[%rd16], %fd15;
$L__BB2_7:
	setp.lt.u32 	%p7, %r7, 3;
	@%p7 bra 	$L__BB2_9;
$L__BB2_8:
	ld.global.f64 	%fd16, [%rd5];
	mul.lo.s32 	%r54, %r70, %r20;
	add.s32 	%r55, %r54, %r21;
	mul.wide.s32 	%rd17, %r55, 8;
	add.s64 	%rd18, %rd1, %rd17;
	ld.global.f64 	%fd17, [%rd18];
	mul.f64 	%fd18, %fd16, %fd17;
	add.s32 	%r56, %r54, %r69;
	mul.wide.s32 	%rd19, %r56, 8;
	add.s64 	%rd20, %rd1, %rd19;
	ld.global.f64 	%fd19, [%rd20];
	sub.f64 	%fd20, %fd19, %fd18;
	st.global.f64 	[%rd20], %fd20;
	add.s32 	%r57, %r70, %r3;
	ld.global.f64 	%fd21, [%rd5];
	mul.lo.s32 	%r58, %r57, %r20;
	add.s32 	%r59, %r58, %r21;
	mul.wide.s32 	%rd21, %r59, 8;
	add.s64 	%rd22, %rd1, %rd21;
	ld.global.f64 	%fd22, [%rd22];
	mul.f64 	%fd23, %fd21, %fd22;
	add.s32 	%r60, %r58, %r69;
	mul.wide.s32 	%rd23, %r60, 8;
	add.s64 	%rd24, %rd1, %rd23;
	ld.global.f64 	%fd24, [%rd24];
	sub.f64 	%fd25, %fd24, %fd23;
	st.global.f64 	[%rd24], %fd25;
	add.s32 	%r61, %r57, %r3;
	ld.global.f64 	%fd26, [%rd5];
	mul.lo.s32 	%r62, %r61, %r20;
	add.s32 	%r63, %r62, %r21;
	mul.wide.s32 	%rd25, %r63, 8;
	add.s64 	%rd26, %rd1, %rd25;
	ld.global.f64 	%fd27, [%rd26];
	mul.f64 	%fd28, %fd26, %fd27;
	add.s32 	%r64, %r62, %r69;
	mul.wide.s32 	%rd27, %r64, 8;
	add.s64 	%rd28, %rd1, %rd27;
	ld.global.f64 	%fd29, [%rd28];
	sub.f64 	%fd30, %fd29, %fd28;
	st.global.f64 	[%rd28], %fd30;
	add.s32 	%r65, %r61, %r3;
	ld.global.f64 	%fd31, [%rd5];
	mul.lo.s32 	%r66, %r65, %r20;
	add.s32 	%r67, %r66, %r21;
	mul.wide.s32 	%rd29, %r67, 8;
	add.s64 	%rd30, %rd1, %rd29;
	ld.global.f64 	%fd32, [%rd30];
	mul.f64 	%fd33, %fd31, %fd32;
	add.s32 	%r68, %r66, %r69;
	mul.wide.s32 	%rd31, %r68, 8;
	add.s64 	%rd32, %rd1, %rd31;
	ld.global.f64 	%fd34, [%rd32];
	sub.f64 	%fd35, %fd34, %fd33;
	st.global.f64 	[%rd32], %fd35;
	add.s32 	%r70, %r65, %r3;
	setp.lt.s32 	%p8, %r70, %r20;
	@%p8 bra 	$L__BB2_8;
$L__BB2_9:
	add.s32 	%r69, %r69, %r13;
	setp.lt.s32 	%p9, %r69, %r20;
	@%p9 bra 	$L__BB2_2;
$L__BB2_10:
	ret;

}
	// .globl	_ZN6thrust24THRUST_300001_SM_1000_NS8cuda_cub4core6detail13_kernel_agentINS1_8__reduce11ReduceAgentINS0_12zip_iteratorIN4cuda3std3__45tupleIJNS0_10device_ptrIdEENS0_17counting_iteratorIlNS0_11use_defaultESF_SF_EEEEEEEPNSB_IJdlEEESJ_iNS1_9__extrema9arg_max_fIdl10comparatorEEEEJSI_SK_iSO_EEEvDpT0_
.visible .entry _ZN6thrust24THRUST_300001_SM_1000_NS8cuda_cub4core6detail13_kernel_agentINS1_8__reduce11ReduceAgentINS0_12zip_iteratorIN4cuda3std3__45tupleIJNS0_10device_ptrIdEENS0_17counting_iteratorIlNS0_11use_defaultESF_SF_EEEEEEEPNSB_IJdlEEESJ_iNS1_9__extrema9arg_max_fIdl10comparatorEEEEJSI_SK_iSO_EEEvDpT0_(
	.param .align 8 .b8 _ZN6thrust24THRUST_300001_SM_1000_NS8cuda_cub4core6detail13_kernel_agentINS1_8__reduce11ReduceAgentINS0_12zip_iteratorIN4cuda3std3__45tupleIJNS0_10device_ptrIdEENS0_17counting_iteratorIlNS0_11use_defaultESF_SF_EEEEEEEPNSB_IJdlEEESJ_iNS1_9__extrema9arg_max_fIdl10comparatorEEEEJSI_SK_iSO_EEEvDpT0__param_0[16],
	.param .u64 .ptr .align 1 _ZN6thrust24THRUST_300001_SM_1000_NS8cuda_cub4core6detail13_kernel_agentINS1_8__reduce11ReduceAgentINS0_12zip_iteratorIN4cuda3std3__45tupleIJNS0_10device_ptrIdEENS0_17counting_iteratorIlNS0_11use_defaultESF_SF_EEEEEEEPNSB_IJdlEEESJ_iNS1_9__extrema9arg_max_fIdl10comparatorEEEEJSI_SK_iSO_EEEvDpT0__param_1,
	.param .u32 _ZN6thrust24THRUST_300001_SM_1000_NS8cuda_cub4core6detail13_kernel_agentINS1_8__reduce11ReduceAgentINS0_12zip_iteratorIN4cuda3std3__45tupleIJNS0_10device_ptrIdEENS0_17counting_iteratorIlNS0_11use_defaultESF_SF_EEEEEEEPNSB_IJdlEEESJ_iNS1_9__extrema9arg_max_fIdl10comparatorEEEEJSI_SK_iSO_EEEvDpT0__param_2,
	.param .align 1 .b8 _ZN6thrust24THRUST_300001_SM_1000_NS8cuda_cub4core6detail13_kernel_agentINS1_8__reduce11ReduceAgentINS0_12zip_iteratorIN4cuda3std3__45tupleIJNS0_10device_ptrIdEENS0_17counting_iteratorIlNS0_11use_defaultESF_SF_EEEEEEEPNSB_IJdlEEESJ_iNS1_9__extrema9arg_max_fIdl10comparatorEEEEJSI_SK_iSO_EEEvDpT0__param_3[1]
)
.maxntid 256
{
	.reg .pred 	%p<213>;
	.reg .b32 	%r<400>;
	.reg .b64 	%rd<368>;
	.reg .b64 	%fd<352>;

	ld.param.u64 	%rd198, [_ZN6thrust24THRUST_300001_SM_1000_NS8cuda_cub4core6detail13_kernel_agentINS1_8__reduce11ReduceAgentINS0_12zip_iteratorIN4cuda3std3__45tupleIJNS0_10device_ptrIdEENS0_17counting_iteratorIlNS0_11use_defaultESF_SF_EEEEEEEPNSB_IJdlEEESJ_iNS1_9__extrema9arg_max_fIdl10comparatorEEEEJSI_SK_iSO_EEEvDpT0__param_0+8];
	ld.param.u64 	%rd197, [_ZN6thrust24THRUST_300001_SM_1000_NS8cuda_cub4core6detail13_kernel_agentINS1_8__reduce11ReduceAgentINS0_12zip_iteratorIN4cuda3std3__45tupleIJNS0_10device_ptrIdEENS0_17counting_iteratorIlNS0_11use_defaultESF_SF_EEEEEEEPNSB_IJdlEEESJ_iNS1_9__extrema9arg_max_fIdl10comparatorEEEEJSI_SK_iSO_EEEvDpT0__param_0];
	ld.param.u32 	%r36, [_ZN6thrust24THRUST_300001_SM_1000_NS8cuda_cub4core6detail13_kernel_agentINS1_8__reduce11ReduceAgentINS0_12zip_iteratorIN4cuda3std3__45tupleIJNS0_10device_ptrIdEENS0_17counting_iteratorIlNS0_11use_defaultESF_SF_EEEEEEEPNSB_IJdlEEESJ_iNS1_9__extrema9arg_max_fIdl10comparatorEEEEJSI_SK_iSO_EEEvDpT0__param_2];
	setp.eq.s32 	%p1, %r36, 0;
	@%p1 bra 	$L__BB3_206;
	cvta.to.global.u64 	%rd1, %rd197;
	setp.gt.s32 	%p2, %r36, 1279;
	@%p2 bra 	$L__BB3_122;
	mov.u32 	%r1, %tid.x;
	setp.ge.s32 	%p96, %r1, %r36;
	mov.f64 	%fd298, 0d0000000000000000;
	mov.b64 	%rd309, 0;
	mov.u32 	%r391, %r1;
	@%p96 bra 	$L__BB3_4;
	cvt.u64.u32 	%rd265, %r1;
	mul.wide.u32 	%rd266, %r1, 8;
	add.s64 	%rd267, %rd1, %rd266;
	add.s64 	%rd309, %rd198, %rd265;
	ld.global.f64 	%fd298, [%rd267];
	add.s32 	%r391, %r1, 256;
$L__BB3_4:
	setp.ge.s32 	%p97, %r391, %r36;
	@%p97 bra 	$L__BB3_26;
	not.b32 	%r160, %r391;
	add.s32 	%r4, %r36, %r160;
	and.b32  	%r161, %r4, 768;
	setp.eq.s32 	%p98, %r161, 768;
	@%p98 bra 	$L__BB3_11;
	cvt.u64.u32 	%rd269, %r391;
	add.s64 	%rd300, %rd198, %rd269;
	mul.wide.u32 	%rd270, %r391, 8;
	add.s64 	%rd299, %rd1, %rd270;
	shr.u32 	%r162, %r4, 8;
	add.s32 	%r163, %r162, 1;
	and.b32  	%r164, %r163, 3;
	neg.s32 	%r389, %r164;
$L__BB3_7:
	.pragma "nounroll";
	mov.u64 	%rd9, %rd309;
	mov.f64 	%fd3, %fd298;
	ld.global.f64 	%fd4, [%rd299];
	abs.f64 	%fd5, %fd3;
	abs.f64 	%fd6, %fd4;
	setp.lt.f64 	%p99, %fd5, %fd6;
	mov.u64 	%rd309, %rd300;
	mov.f64 	%fd298, %fd4;
	@%p99 bra 	$L__BB3_10;
	setp.lt.f64 	%p100, %fd6, %fd5;
	mov.u64 	%rd309, %rd9;
	mov.f64 	%fd298, %fd3;
	@%p100 bra 	$L__BB3_10;
	setp.lt.s64 	%p101, %rd9, %rd300;
	min.s64 	%rd309, %rd9, %rd300;
	selp.f64 	%fd298, %fd3, %fd4, %p101;
$L__BB3_10:
	add.s32 	%r391, %r391, 256;
	add.s64 	%rd300, %rd300, 256;
	add.s64 	%rd299, %rd299, 2048;
	add.s32 	%r389, %r389, 1;
	setp.ne.s32 	%p102, %r389, 0;
	@%p102 bra 	$L__BB3_7;
$L__BB3_11:
	setp.lt.u32 	%p103, %r4, 768;
	@%p103 bra 	$L__BB3_26;
	add.s32 	%r392, %r391, 512;
$L__BB3_13:
	mov.u32 	%r12, %r392;
	add.s32 	%r165, %r12, -512;
	cvt.s64.s32 	%rd271, %r165;
	mul.wide.s32 	%rd272, %r165, 8;
	add.s64 	%rd17, %rd1, %rd272;
	add.s64 	%rd18, %rd198, %rd271;
	ld.global.f64 	%fd12, [%rd17];
	abs.f64 	%fd13, %fd298;
	abs.f64 	%fd14, %fd12;
	setp.lt.f64 	%p104, %fd13, %fd14;
	mov.u64 	%rd306, %rd18;
	mov.f64 	%fd295, %fd12;
	@%p104 bra 	$L__BB3_16;
	setp.lt.f64 	%p105, %fd14, %fd13;
	mov.u64 	%rd306, %rd309;
	mov.f64 	%fd295, %fd298;
	@%p105 bra 	$L__BB3_16;
	setp.lt.s64 	%p106, %rd309, %rd18;
	min.s64 	%rd306, %rd309, %rd18;
	selp.f64 	%fd295, %fd298, %fd12, %p106;
$L__BB3_16:
	add.s32 	%r166, %r12, -256;
	cvt.s64.s32 	%rd273, %r166;
	add.s64 	%rd21, %rd198, %rd273;
	ld.global.f64 	%fd17, [%rd17+2048];
	abs.f64 	%fd18, %fd295;
	abs.f64 	%fd19, %fd17;
	setp.lt.f64 	%p107, %fd18, %fd19;
	mov.u64 	%rd307, %rd21;
	mov.f64 	%fd296, %fd17;
	@%p107 bra 	$L__BB3_19;
	setp.lt.f64 	%p108, %fd19, %fd18;
	mov.u64 	%rd307, %rd306;
	mov.f64 	%fd296, %fd295;
	@%p108 bra 	$L__BB3_19;
	setp.lt.s64 	%p109, %rd306, %rd21;
	min.s64 	%rd307, %rd306, %rd21;
	selp.f64 	%fd296, %fd295, %fd17, %p109;
$L__BB3_19:
	cvt.s64.s32 	%rd274, %r12;
	add.s64 	%rd24, %rd198, %rd274;
	ld.global.f64 	%fd22, [%rd17+4096];
	abs.f64 	%fd23, %fd296;
	abs.f64 	%fd24, %fd22;
	setp.lt.f64 	%p110, %fd23, %fd24;
	mov.u64 	%rd308, %rd24;
	mov.f64 	%fd297, %fd22;
	@%p110 bra 	$L__BB3_22;
	setp.lt.f64 	%p111, %fd24, %fd23;
	mov.u64 	%rd308, %rd307;
	mov.f64 	%fd297, %fd296;
	@%p111 bra 	$L__BB3_22;
	setp.lt.s64 	%p112, %rd307, %rd24;
	min.s64 	%rd308, %rd307, %rd24;
	selp.f64 	%fd297, %fd296, %fd22, %p112;
$L__BB3_22:
	add.s32 	%r167, %r12, 256;
	cvt.s64.s32 	%rd275, %r167;
	add.s64 	%rd27, %rd198, %rd275;
	ld.global.f64 	%fd27, [%rd17+6144];
	abs.f64 	%fd28, %fd297;
	abs.f64 	%fd29, %fd27;
	setp.lt.f64 	%p113, %fd28, %fd29;
	mov.u64 	%rd309, %rd27;
	mov.f64 	%fd298, %fd27;
	@%p113 bra 	$L__BB3_25;
	setp.lt.f64 	%p114, %fd29, %fd28;
	mov.u64 	%rd309, %rd308;
	mov.f64 	%fd298, %fd297;
	@%p114 bra 	$L__BB3_25;
	setp.lt.s64 	%p115, %rd308, %rd27;
	min.s64 	%rd309, %rd308, %rd27;
	selp.f64 	%fd298, %fd297, %fd27, %p115;
$L__BB3_25:
	add.s32 	%r392, %r12, 1024;
	add.s32 	%r168, %r12, 512;
	setp.lt.s32 	%p116, %r168, %r36;
	@%p116 bra 	$L__BB3_13;
$L__BB3_26:
	setp.lt.s32 	%p117, %r36, 256;
	@%p117 bra 	$L__BB3_71;
	// begin inline asm
	mov.u32 %r282, %laneid;
	// end inline asm
	mov.b64 	%rd286, %fd298;
	mov.b64 	{%r284, %r289}, %rd286;
	mov.b32 	%r300, 1;
	mov.b32 	%r301, 31;
	mov.b32 	%r302, -1;
	// begin inline asm
	shfl.sync.down.b32 %r283, %r284, %r300, %r301, %r302;
	// end inline asm
	// begin inline asm
	shfl.sync.down.b32 %r288, %r289, %r300, %r301, %r302;
	// end inline asm
	mov.b64 	%rd287, {%r283, %r288};
	mov.b64 	%fd33, %rd287;
	mov.b64 	{%r294, %r299}, %rd309;
	// begin inline asm
	shfl.sync.down.b32 %r293, %r294, %r300, %r301, %r302;
	// end inline asm
	// begin inline asm
	shfl.sync.down.b32 %r298, %r299, %r300, %r301, %r302;
	// end inline asm
	mov.b64 	%rd31, {%r293, %r298};
	setp.gt.s32 	%p169, %r282, 30;
	mov.u64 	%rd311, %rd309;
	mov.f64 	%fd300, %fd298;
	@%p169 bra 	$L__BB3_31;
	abs.f64 	%fd34, %fd298;
	abs.f64 	%fd35, %fd33;
	setp.lt.f64 	%p170, %fd34, %fd35;
	mov.u64 	%rd311, %rd31;
	mov.f64 	%fd300, %fd33;
	@%p170 bra 	$L__BB3_31;
	setp.lt.f64 	%p171, %fd35, %fd34;
	mov.u64 	%rd311, %rd309;
	mov.f64 	%fd300, %fd298;
	@%p171 bra 	$L__BB3_31;
	setp.lt.s64 	%p172, %rd309, %rd31;
	min.s64 	%rd311, %rd309, %rd31;
	selp.f64 	%fd300, %fd298, %fd33, %p172;
$L__BB3_31:
	mov.b64 	%rd288, %fd300;
	mov.b64 	{%r304, %r309}, %rd288;
	mov.b32 	%r320, 2;
	mov.b32 	%r321, 31;
	mov.b32 	%r322, -1;
	// begin inline asm
	shfl.sync.down.b32 %r303, %r304, %r320, %r321, %r322;
	// end inline asm
	// begin inline asm
	shfl.sync.down.b32 %r308, %r309, %r320, %r321, %r322;
	// end inline asm
	mov.b64 	%rd289, {%r303, %r308};
	mov.b64 	%fd38, %rd289;
	mov.b64 	{%r314, %r319}, %rd311;
	// begin inline asm
	shfl.sync.down.b32 %r313, %r314, %r320, %r321, %r322;
	// end inline asm
	// begin inline asm
	shfl.sync.down.b32 %r318, %r319, %r320, %r321, %r322;
	// end inline asm
	mov.b64 	%rd34, {%r313, %r318};
	setp.gt.s32 	%p173, %r282, 29;
	mov.u64 	%rd312, %rd311;
	mov.f64 	%fd301, %fd300;
	@%p173 bra 	$L__BB3_35;
	abs.f64 	%fd39, %fd300;
	abs.f64 	%fd40, %fd38;
	setp.lt.f64 	%p174, %fd39, %fd40;
	mov.u64 	%rd312, %rd34;
	mov.f64 	%fd301, %fd38;
	@%p174 bra 	$L__BB3_35;
	setp.lt.f64 	%p175, %fd40, %fd39;
	mov.u64 	%rd312, %rd311;
	mov.f64 	%fd301, %fd300;
	@%p175 bra 	$L__BB3_35;
	setp.lt.s64 	%p176, %rd311, %rd34;
	min.s64 	%rd312, %rd311, %rd34;
	selp.f64 	%fd301, %fd300, %fd38, %p176;
$L__BB3_35:
	mov.b64 	%rd290, %fd301;
	mov.b64 	{%r324, %r329}, %rd290;
	mov.b32 	%r340, 4;
	mov.b32 	%r341, 31;
	mov.b32 	%r342, -1;
	// begin inline asm
	shfl.sync.down.b32 %r323, %r324, %r340, %r341, %r342;
	// end inline asm
	// begin inline asm
	shfl.sync.down.b32 %r328, %r329, %r340, %r341, %r342;
	// end inline asm
	mov.b64 	%rd291, {%r323, %r328};
	mov.b64 	%fd43, %rd291;
	mov.b64 	{%r334, %r339}, %rd312;
	// begin inline asm
	shfl.sync.down.b32 %r333, %r334, %r340, %r341, %r342;
	// end inline asm
	// begin inline asm
	shfl.sync.down.b32 %r338, %r339, %r340, %r341, %r342;
	// end inline asm
	mov.b64 	%rd37, {%r333, %r338};
	setp.gt.s32 	%p177, %r282, 27;
	mov.u64 	%rd313, %rd312;
	mov.f64 	%fd302, %fd301;
	@%p177 bra 	$L__BB3_39;
	abs.f64 	%fd44, %fd301;
	abs.f64 	%fd45, %fd43;
	setp.lt.f64 	%p178, %fd44, %fd45;
	mov.u64 	%rd313, %rd37;
	mov.f64 	%fd302, %fd43;
	@%p178 bra 	$L__BB3_39;
	setp.lt.f64 	%p179, %fd45, %fd44;
	mov.u64 	%rd313, %rd312;
	mov.f64 	%fd302, %fd301;
	@%p179 bra 	$L__BB3_39;
	setp.lt.s64 	%p180, %rd312, %rd37;
	min.s64 	%rd313, %rd312, %rd37;
	selp.f64 	%fd302, %fd301, %fd43, %p180;
$L__BB3_39:
	mov.b64 	%rd292, %fd302;
	mov.b64 	{%r344, %r349}, %rd292;
	mov.b32 	%r360, 8;
	mov.b32 	%r361, 31;
	mov.b32 	%r362, -1;
	// begin inline asm
	shfl.sync.down.b32 %r343, %r344, %r360, %r361, %r362;
	// end inline asm
	// begin inline asm
	shfl.sync.down.b32 %r348, %r349, %r360, %r361, %r362;
	// end inline asm
	mov.b64 	%rd293, {%r343, %r348};
	mov.b64 	%fd48, %rd293;
	mov.b64 	{%r354, %r359}, %rd313;
	// begin inline asm
	shfl.sync.down.b32 %r353, %r354, %r360, %r361, %r362;
	// end inline asm
	// begin inline asm
	shfl.sync.down.b32 %r358, %r359, %r360, %r361, %r362;
	// end inline asm
	mov.b64 	%rd40, {%r353, %r358};
	setp.gt.s32 	%p181, %r282, 23;
	mov.u64 	%rd314, %rd313;
	mov.f64 	%fd303, %fd302;
	@%p181 bra 	$L__BB3_43;
	abs.f64 	%fd49, %fd302;
	abs.f64 	%fd50, %fd48;
	setp.lt.f64 	%p182, %fd49, %fd50;
	mov.u64 	%rd314, %rd40;
	mov.f64 	%fd303, %fd48;
	@%p182 bra 	$L__BB3_43;
	setp.lt.f64 	%p183, %fd50, %fd49;
	mov.u64 	%rd314, %rd313;
	mov.f64 	%fd303, %fd302;
	@%p183 bra 	$L__BB3_43;
	setp.lt.s64 	%p184, %rd313, %rd40;
	min.s64 	%rd314, %rd313, %rd40;
	selp.f64 	%fd303, %fd302, %fd48, %p184;
$L__BB3_43:
	mov.b64 	%rd294, %fd303;
	mov.b64 	{%r364, %r369}, %rd294;
	mov.b32 	%r380, 16;
	mov.b32 	%r381, 31;
	mov.b32 	%r382, -1;
	// begin inline asm
	shfl.sync.down.b32 %r363, %r364, %r380, %r381, %r382;
	// end inline asm
	// begin inline asm
	shfl.sync.down.b32 %r368, %r369, %r380, %r381, %r382;
	// end inline asm
	mov.b64 	%rd295, {%r363, %r368};
	mov.b64 	%fd53, %rd295;
	mov.b64 	{%r374, %r379}, %rd314;
	// begin inline asm
	shfl.sync.down.b32 %r373, %r374, %r380, %r381, %r382;
	// end inline asm
	// begin inline asm
	shfl.sync.down.b32 %r378, %r379, %r380, %r381, %r382;
	// end inline asm
	mov.b64 	%rd43, {%r373, %r378};
	setp.gt.s32 	%p185, %r282, 15;
	mov.u64 	%rd367, %rd314;
	mov.f64 	%fd351, %fd303;
	@%p185 bra 	$L__BB3_47;
	abs.f64 	%fd54, %fd303;
	abs.f64 	%fd55, %fd53;
	setp.lt.f64 	%p186, %fd54, %fd55;
	mov.u64 	%rd367, %rd43;
	mov.f64 	%fd351, %fd53;
	@%p186 bra 	$L__BB3_47;
	setp.lt.f64 	%p187, %fd55, %fd54;
	mov.u64 	%rd367, %rd314;
	mov.f64 	%fd351, %fd303;
	@%p187 bra 	$L__BB3_47;
	setp.lt.s64 	%p188, %rd314, %rd43;
	min.s64 	%rd367, %rd314, %rd43;
	selp.f64 	%fd351, %fd303, %fd53, %p188;
$L__BB3_47:
	setp.ne.s32 	%p189, %r282, 0;
	@%p189 bra 	$L__BB3_49;
	shr.u32 	%r383, %r1, 1;
	and.b32  	%r384, %r383, 496;
	mov.u32 	%r385, _ZN6thrust24THRUST_300001_SM_1000_NS8cuda_cub4core6detail5shmemE;
	add.s32 	%r386, %r385, %r384;
	st.shared.f64 	[%r386+8], %fd351;
	st.shared.u64 	[%r386+16], %rd367;
$L__BB3_49:
	bar.sync 	0;
	setp.ne.s32 	%p190, %r1, 0;
	@%p190 bra 	$L__BB3_204;
	ld.shared.f64 	%fd58, [_ZN6thrust24THRUST_300001_SM_1000_NS8cuda_cub4core6detail5shmemE+24];
	ld.shared.u64 	%rd46, [_ZN6thrust24THRUST_300001_SM_1000_NS8cuda_cub4core6detail5shmemE+32];
	abs.f64 	%fd59, %fd351;
	abs.f64 	%fd60, %fd58;
	setp.lt.f64 	%p191, %fd59, %fd60;
	mov.u64 	%rd316, %rd46;
	mov.f64 	%fd305, %fd58;
	@%p191 bra 	$L__BB3_53;
	setp.lt.f64 	%p192, %fd60, %fd59;
	mov.u64 	%rd316, %rd367;
	mov.f64 	%fd305, %fd351;
	@%p192 bra 	$L__BB3_53;
	setp.lt.s64 	%p193, %rd367, %rd46;
	min.s64 	%rd316, %rd367, %rd46;
	selp.f64 	%fd305, %fd351, %fd58, %p193;
$L__BB3_53:
	ld.shared.f64 	%fd63, [_ZN6thrust24THRUST_300001_SM_1000_NS8cuda_cub4core6detail5shmemE+40];
	ld.shared.u64 	%rd49, [_ZN6thrust24THRUST_300001_SM_1000_NS8cuda_cub4core6detail5shmemE+48];
	abs.f64 	%fd64, %fd305;
	abs.f64 	%fd65, %fd63;
	setp.lt.f64 	%p194, %fd64, %fd65;
	mov.u64 	%rd317, %rd49;
	mov.f64 	%fd306, %fd63;
	@%p194 bra 	$L__BB3_56;
	setp.lt.f64 	%p195, %fd65, %fd64;
	mov.u64 	%rd317, %rd316;
	mov.f64 	%fd306, %fd305;
	@%p195 bra 	$L__BB3_56;
	setp.lt.s64 	%p196, %rd316, %rd49;
	min.s64 	%rd317, %rd316, %rd49;
	selp.f64 	%fd306, %fd305, %fd63, %p196;
$L__BB3_56:
	ld.shared.f64 	%fd68, [_ZN6thrust24THRUST_300001_SM_1000_NS8cuda_cub4core6detail5shmemE+56];
	ld.shared.u64 	%rd52, [_ZN6thrust24THRUST_300001_SM_1000_NS8cuda_cub4core6detail5shmemE+64];
	abs.f64 	%fd69, %fd306;
	abs.f64 	%fd70, %fd68;
	setp.lt.f64 	%p197, %fd69, %fd70;
	mov.u64 	%rd318, %rd52;
	mov.f64 	%fd307, %fd68;
	@%p197 bra 	$L__BB3_59;
	setp.lt.f64 	%p198, %fd70, %fd69;
	mov.u64 	%rd318, %rd317;
	mov.f64 	%fd307, %fd306;
	@%p198 bra 	$L__BB3_59;
	setp.lt.s64 	%p199, %rd317, %rd52;
	min.s64 	%rd318, %rd317, %rd52;
	selp.f64 	%fd307, %fd306, %fd68, %p199;
$L__BB3_59:
	ld.shared.f64 	%fd73, [_ZN6thrust24THRUST_300001_SM_1000_NS8cuda_cub4core6detail5shmemE+72];
	ld.shared.u64 	%rd55, [_ZN6thrust24THRUST_300001_SM_1000_NS8cuda_cub4core6detail5shmemE+80];
	abs.f64 	%fd74, %fd307;
	abs.f64 	%fd75, %fd73;
	setp.lt.f64 	%p200, %fd74, %fd75;
	mov.u64 	%rd319, %rd55;
	mov.f64 	%fd308, %fd73;
	@%p200 bra 	$L__BB3_62;
	setp.lt.f64 	%p201, %fd75, %fd74;
	mov.u64 	%rd319, %rd318;
	mov.f64 	%fd308, %fd307;
	@%p201 bra 	$L__BB3_62;
	setp.lt.s64 	%p202, %rd318, %rd55;
	min.s64 	%rd319, %rd318, %rd55;
	selp.f64 	%fd308, %fd307, %fd73, %p202;
$L__BB3_62:
	ld.shared.f64 	%fd78, [_ZN6thrust24THRUST_300001_SM_1000_NS8cuda_cub4core6detail5shmemE+88];
	ld.shared.u64 	%rd58, [_ZN6thrust24THRUST_300001_SM_1000_NS8cuda_cub4core6detail5shmemE+96];
	abs.f64 	%fd79, %fd308;
	abs.f64 	%fd80, %fd78;
	setp.lt.f64 	%p203, %fd79, %fd80;
	mov.u64 	%rd320, %rd58;
	mov.f64 	%fd309, %fd78;
	@%p203 bra 	$L__BB3_65;
	setp.lt.f64 	%p204, %fd80, %fd79;
	mov.u64 	%rd320, %rd319;
	mov.f64 	%fd309, %fd308;
	@%p204 bra 	$L__BB3_65;
	setp.lt.s64 	%p205, %rd319, %rd58;
	min.s64 	%rd320, %rd319, %rd58;
	selp.f64 	%fd309, %fd308, %fd78, %p205;
$L__BB3_65:
	ld.shared.f64 	%fd83, [_ZN6thrust24THRUST_300001_SM_1000_NS8cuda_cub4core6detail5shmemE+104];
	ld.shared.u64 	%rd61, [_ZN6thrust24THRUST_300001_SM_1000_NS8cuda_cub4core6detail5shmemE+112];
	abs.f64 	%fd84, %fd309;
	abs.f64 	%fd85, %fd83;
	setp.lt.f64 	%p206, %fd84, %fd85;
	mov.u64 	%rd321, %rd61;
	mov.f64 	%fd310, %fd83;
	@%p206 bra 	$L__BB3_68;
	setp.lt.f64 	%p207, %fd85, %fd84;
	mov.u64 	%rd321, %rd320;
	mov.f64 	%fd310, %fd309;
	@%p207 bra 	$L__BB3_68;
	setp.lt.s64 	%p208, %rd320, %rd61;
	min.s64 	%rd321, %rd320, %rd61;
	selp.f64 	%fd310, %fd309, %fd83, %p208;
$L__BB3_68:
	ld.shared.f64 	%fd88, [_ZN6thrust24THRUST_300001_SM_1000_NS8cuda_cub4core6detail5shmemE+120];
	ld.shared.u64 	%rd64, [_ZN6thrust24THRUST_300001_SM_1000_NS8cuda_cub4core6detail5shmemE+128];
	abs.f64 	%fd89, %fd310;
	abs.f64 	%fd90, %fd88;
	setp.lt.f64 	%p209, %fd89, %fd90;
	mov.u64 	%rd367, %rd64;
	mov.f64 	%fd351, %fd88;
	@%p209 bra 	$L__BB3_204;
	setp.lt.f64 	%p210, %fd90, %fd89;
	mov.u64 	%rd367, %rd321;
	mov.f64 	%fd351, %fd310;
	@%p210 bra 	$L__BB3_204;
	setp.lt.s64 	%p211, %rd321, %rd64;
	min.s64 	%rd367, %rd321, %rd64;
	selp.f64 	%fd351, %fd310, %fd88, %p211;
	bra.uni 	$L__BB3_204;
$L__BB3_71:
	// begin inline asm
	mov.u32 %r169, %laneid;
	// end inline asm
	and.b32  	%r190, %r1, 992;
	add.s32 	%r191, %r190, 32;
	setp.gt.s32 	%p118, %r191, %r36;
	not.b32 	%r192, %r190;
	add.s32 	%r193, %r36, %r192;
	selp.b32 	%r188, %r193, 31, %p118;
	mov.b64 	%rd276, %fd298;
	mov.b64 	{%r171, %r176}, %rd276;
	mov.b32 	%r187, 1;
	mov.b32 	%r189, -1;
	// begin inline asm
	shfl.sync.down.b32 %r170, %r171, %r187, %r188, %r189;
	// end inline asm
	// begin inline asm
	shfl.sync.down.b32 %r175, %r176, %r187, %r188, %r189;
	// end inline asm
	mov.b64 	%rd277, {%r170, %r175};
	mov.b64 	%fd92, %rd277;
	mov.b64 	{%r181, %r186}, %rd309;
	// begin inline asm
	shfl.sync.down.b32 %r180, %r181, %r187, %r188, %r189;
	// end inline asm
	// begin inline asm
	shfl.sync.down.b32 %r185, %r186, %r187, %r188, %r189;
	// end inline asm
	mov.b64 	%rd66, {%r180, %r185};
	setp.ge.s32 	%p119, %r169, %r188;
	mov.u64 	%rd322, %rd309;
	mov.f64 	%fd311, %fd298;
	@%p119 bra 	$L__BB3_75;
	abs.f64 	%fd93, %fd298;
	abs.f64 	%fd94, %fd92;
	setp.lt.f64 	%p120, %fd93, %fd94;
	mov.u64 	%rd322, %rd66;
	mov.f64 	%fd311, %fd92;
	@%p120 bra 	$L__BB3_75;
	setp.lt.f64 	%p121, %fd94, %fd93;
	mov.u64 	%rd322, %rd309;
	mov.f64 	%fd311, %fd298;
	@%p121 bra 	$L__BB3_75;
	setp.lt.s64 	%p122, %rd309, %rd66;
	min.s64 	%rd322, %rd309, %rd66;
	selp.f64 	%fd311, %fd298, %fd92, %p122;
$L__BB3_75:
	mov.b64 	%rd278, %fd311;
	mov.b64 	{%r195, %r200}, %rd278;
	mov.b32 	%r211, 2;
	mov.b32 	%r213, -1;
	// begin inline asm
	shfl.sync.down.b32 %r194, %r195, %r211, %r188, %r213;
	// end inline asm
	// begin inline asm
	shfl.sync.down.b32 %r199, %r200, %r211, %r188, %r213;
	// end inline asm
	mov.b64 	%rd279, {%r194, %r199};
	mov.b64 	%fd97, %rd279;
	mov.b64 	{%r205, %r210}, %rd322;
	// begin inline asm
	shfl.sync.down.b32 %r204, %r205, %r211, %r188, %r213;
	// end inline asm
	// begin inline asm
	shfl.sync.down.b32 %r209, %r210, %r211, %r188, %r213;
	// end inline asm
	mov.b64 	%rd69, {%r204, %r209};
	add.s32 	%r214, %r169, 2;
	setp.gt.s32 	%p123, %r214, %r188;
	mov.u64 	%rd323, %rd322;
	mov.f64 	%fd312, %fd311;
	@%p123 bra 	$L__BB3_79;
	abs.f64 	%fd98, %fd311;
	abs.f64 	%fd99, %fd97;
	setp.lt.f64 	%p124, %fd98, %fd99;
	mov.u64 	%rd323, %rd69;
	mov.f64 	%fd312, %fd97;
	@%p124 bra 	$L__BB3_79;
	setp.lt.f64 	%p125, %fd99, %fd98;
	mov.u64 	%rd323, %rd322;
	mov.f64 	%fd312, %fd311;
	@%p125 bra 	$L__BB3_79;
	setp.lt.s64 	%p126, %rd322, %rd69;
	min.s64 	%rd323, %rd322, %rd69;
	selp.f64 	%fd312, %fd311, %fd97, %p126;
$L__BB3_79:
	mov.b64 	%rd280, %fd312;
	mov.b64 	{%r216, %r221}, %rd280;
	mov.b32 	%r232, 4;
	mov.b32 	%r234, -1;
	// begin inline asm
	shfl.sync.down.b32 %r215, %r216, %r232, %r188, %r234;
	// end inline asm
	// begin inline asm
	shfl.sync.down.b32 %r220, %r221, %r232, %r188, %r234;
	// end inline asm
	mov.b64 	%rd281, {%r215, %r220};
	mov.b64 	%fd102, %rd281;
	mov.b64 	{%r226, %r231}, %rd323;
	// begin inline asm
	shfl.sync.down.b32 %r225, %r226, %r232, %r188, %r234;
	// end inline asm
	// begin inline asm
	shfl.sync.down.b32 %r230, %r231, %r232, %r188, %r234;
	// end inline asm
	mov.b64 	%rd72, {%r225, %r230};
	add.s32 	%r235, %r169, 4;
	setp.gt.s32 	%p127, %r235, %r188;
	mov.u64 	%rd324, %rd323;
	mov.f64 	%fd313, %fd312;
	@%p127 bra 	$L__BB3_83;
	abs.f64 	%fd103, %fd312;
	abs.f64 	%fd104, %fd102;
	setp.lt.f64 	%p128, %fd103, %fd104;
	mov.u64 	%rd324, %rd72;
	mov.f64 	%fd313, %fd102;
	@%p128 bra 	$L__BB3_83;
	setp.lt.f64 	%p129, %fd104, %fd103;
	mov.u64 	%rd324, %rd323;
	mov.f64 	%fd313, %fd312;
	@%p129 bra 	$L__BB3_83;
	setp.lt.s64 	%p130, %rd323, %rd72;
	min.s64 	%rd324, %rd323, %rd72;
	selp.f64 	%fd313, %fd312, %fd102, %p130;
$L__BB3_83:
	mov.b64 	%rd282, %fd313;
	mov.b64 	{%r237, %r242}, %rd282;
	mov.b32 	%r253, 8;
	mov.b32 	%r255, -1;
	// begin inline asm
	shfl.sync.down.b32 %r236, %r237, %r253, %r188, %r255;
	// end inline asm
	// begin inline asm
	shfl.sync.down.b32 %r241, %r242, %r253, %r188, %r255;
	// end inline asm
	mov.b64 	%rd283, {%r236, %r241};
	mov.b64 	%fd107, %rd283;
	mov.b64 	{%r247, %r252}, %rd324;
	// begin inline asm
	shfl.sync.down.b32 %r246, %r247, %r253, %r188, %r255;
	// end inline asm
	// begin inline asm
	shfl.sync.down.b32 %r251, %r252, %r253, %r188, %r255;
	// end inline asm
	mov.b64 	%rd75, {%r246, %r251};
	add.s32 	%r256, %r169, 8;
	setp.gt.s32 	%p131, %r256, %r188;
	mov.u64 	%rd325, %rd324;
	mov.f64 	%fd314, %fd313;
	@%p131 bra 	$L__BB3_87;
	abs.f64 	%fd108, %fd313;
	abs.f64 	%fd109, %fd107;
	setp.lt.f64 	%p132, %fd108, %fd109;
	mov.u64 	%rd325, %rd75;
	mov.f64 	%fd314, %fd107;
	@%p132 bra 	$L__BB3_87;
	setp.lt.f64 	%p133, %fd109, %fd108;
	mov.u64 	%rd325, %rd324;
	mov.f64 	%fd314, %fd313;
	@%p133 bra 	$L__BB3_87;
	setp.lt.s64 	%p134, %rd324, %rd75;
	min.s64 	%rd325, %rd324, %rd75;
	selp.f64 	%fd314, %fd313, %fd107, %p134;
$L__BB3_87:
	mov.b64 	%rd284, %fd314;
	mov.b64 	{%r258, %r263}, %rd284;
	mov.b32 	%r274, 16;
	mov.b32 	%r276, -1;
	// begin inline asm
	shfl.sync.down.b32 %r257, %r258, %r274, %r188, %r276;
	// end inline asm
	// begin inline asm
	shfl.sync.down.b32 %r262, %r263, %r274, %r188, %r276;
	// end inline asm
	mov.b64 	%rd285, {%r257, %r262};
	mov.b64 	%fd112, %rd285;
	mov.b64 	{%r268, %r273}, %rd325;
	// begin inline asm
	shfl.sync.down.b32 %r267, %r268, %r274, %r188, %r276;
	// end inline asm
	// begin inline asm
	shfl.sync.down.b32 %r272, %r273, %r274, %r188, %r276;
	// end inline asm
	mov.b64 	%rd78, {%r267, %r272};
	add.s32 	%r277, %r169, 16;
	setp.gt.s32 	%p135, %r277, %r188;
	mov.u64 	%rd367, %rd325;
	mov.f64 	%fd351, %fd314;
	@%p135 bra 	$L__BB3_91;
	abs.f64 	%fd113, %fd314;
	abs.f64 	%fd114, %fd112;
	setp.lt.f64 	%p136, %fd113, %fd114;
	mov.u64 	%rd367, %rd78;
	mov.f64 	%fd351, %fd112;
	@%p136 bra 	$L__BB3_91;
	setp.lt.f64 	%p137, %fd114, %fd113;
	mov.u64 	%rd367, %rd325;
	mov.f64 	%fd351, %fd314;
	@%p137 bra 	$L__BB3_91;
	setp.lt.s64 	%p138, %rd325, %rd78;
	min.s64 	%rd367, %rd325, %rd78;
	selp.f64 	%fd351, %fd314, %fd112, %p138;
$L__BB3_91:
	setp.ne.s32 	%p139, %r169, 0;
	@%p139 bra 	$L__BB3_93;
	shr.u32 	%r278, %r1, 1;
	and.b32  	%r279, %r278, 496;
	mov.u32 	%r280, _ZN6thrust24THRUST_300001_SM_1000_NS8cuda_cub4core6detail5shmemE;
	add.s32 	%r281, %r280, %r279;
	st.shared.f64 	[%r281+8], %fd351;
	st.shared.u64 	[%r281+16], %rd367;
$L__BB3_93:
	bar.sync 	0;
	setp.ne.s32 	%p140, %r1, 0;
	@%p140 bra 	$L__BB3_204;
	setp.lt.s32 	%p141, %r36, 33;
	mov.f64 	%fd316, %fd351;
	mov.u64 	%rd327, %rd367;
	@%p141 bra 	$L__BB3_98;
	ld.shared.f64 	%fd117, [_ZN6thrust24THRUST_300001_SM_1000_NS8cuda_cub4core6detail5shmemE+24];
	ld.shared.u64 	%rd81, [_ZN6thrust24THRUST_300001_SM_1000_NS8cuda_cub4core6detail5shmemE+32];
	abs.f64 	%fd118, %fd351;
	abs.f64 	%fd119, %fd117;
	setp.lt.f64 	%p142, %fd118, %fd119;
	mov.f64 	%fd316, %fd117;
	mov.u64 	%rd327, %rd81;
	@%p142 bra 	$L__BB3_98;
	setp.lt.f64 	%p143, %fd119, %fd118;
	mov.f64 	%fd316, %fd351;
	mov.u64 	%rd327, %rd367;
	@%p143 bra 	$L__BB3_98;
	setp.lt.s64 	%p144, %rd367, %rd81;
	min.s64 	%rd327, %rd367, %rd81;
	selp.f64 	%fd316, %fd351, %fd117, %p144;
$L__BB3_98:
	setp.lt.s32 	%p145, %r36, 65;
	mov.f64 	%fd317, %fd316;
	mov.u64 	%rd328, %rd327;
	@%p145 bra 	$L__BB3_102;
	ld.shared.f64 	%fd122, [_ZN6thrust24THRUST_300001_SM_1000_NS8cuda_cub4core6detail5shmemE+40];
	ld.shared.u64 	%rd84, [_ZN6thrust24THRUST_300001_SM_1000_NS8cuda_cub4core6detail5shmemE+48];
	abs.f64 	%fd123, %fd316;
	abs.f64 	%fd124, %fd122;
	setp.lt.f64 	%p146, %fd123, %fd124;
	mov.f64 	%fd317, %fd122;
	mov.u64 	%rd328, %rd84;
	@%p146 bra 	$L__BB3_102;
	setp.lt.f64 	%p147, %fd124, %fd123;
	mov.f64 	%fd317, %fd316;
	mov.u64 	%rd328, %rd327;
	@%p147 bra 	$L__BB3_102;
	setp.lt.s64 	%p148, %rd327, %rd84;
	min.s64 	%rd328, %rd327, %rd84;
	selp.f64 	%fd317, %fd316, %fd122, %p148;
$L__BB3_102:
	setp.lt.s32 	%p149, %r36, 97;
	mov.f64 	%fd318, %fd317;
	mov.u64 	%rd329, %rd328;
	@%p149 bra 	$L__BB3_106;
	ld.shared.f64 	%fd127, [_ZN6thrust24THRUST_300001_SM_1000_NS8cuda_cub4core6detail5shmemE+56];
	ld.shared.u64 	%rd87, [_ZN6thrust24THRUST_300001_SM_1000_NS8cuda_cub4core6detail5shmemE+64];
	abs.f64 	%fd128, %fd317;
	abs.f64 	%fd129, %fd127;
	setp.lt.f64 	%p150, %fd128, %fd129;
	mov.f64 	%fd318, %fd127;
	mov.u64 	%rd329, %rd87;
	@%p150 bra 	$L__BB3_106;
	setp.lt.f64 	%p151, %fd129, %fd128;
	mov.f64 	%fd318, %fd317;
	mov.u64 	%rd329, %rd328;
	@%p151 bra 	$L__BB3_106;
	setp.lt.s64 	%p152, %rd328, %rd87;
	min.s64 	%rd329, %rd328, %rd87;
	selp.f64 	%fd318, %fd317, %fd127, %p152;
$L__BB3_106:
	setp.lt.s32 	%p153, %r36, 129;
	mov.f64 	%fd319, %fd318;
	mov.u64 	%rd330, %rd329;
	@%p153 bra 	$L__BB3_110;
	ld.shared.f64 	%fd132, [_ZN6thrust24THRUST_300001_SM_1000_NS8cuda_cub4core6detail5shmemE+72];
	ld.shared.u64 	%rd90, [_ZN6thrust24THRUST_300001_SM_1000_NS8cuda_cub4core6detail5shmemE+80];
	abs.f64 	%fd133, %fd318;
	abs.f64 	%fd134, %fd132;
	setp.lt.f64 	%p154, %fd133, %fd134;
	mov.f64 	%fd319, %fd132;
	mov.u64 	%rd330, %rd90;
	@%p154 bra 	$L__BB3_110;
	setp.lt.f64 	%p155, %fd134, %fd133;
	mov.f64 	%fd319, %fd318;
	mov.u64 	%rd330, %rd329;
	@%p155 bra 	$L__BB3_110;
	setp.lt.s64 	%p156, %rd329, %rd90;
	min.s64 	%rd330, %rd329, %rd90;
	selp.f64 	%fd319, %fd318, %fd132, %p156;
$L__BB3_110:
	setp.lt.s32 	%p157, %r36, 161;
	mov.f64 	%fd320, %fd319;
	mov.u64 	%rd331, %rd330;
	@%p157 bra 	$L__BB3_114;
	ld.shared.f64 	%fd137, [_ZN6thrust24THRUST_300001_SM_1000_NS8cuda_cub4core6detail5shmemE+88];
	ld.shared.u64 	%rd93, [_ZN6thrust24THRUST_300001_SM_1000_NS8cuda_cub4core6detail5shmemE+96];
	abs.f64 	%fd138, %fd319;
	abs.f64 	%fd139, %fd137;
	setp.lt.f64 	%p158, %fd138, %fd139;
	mov.f64 	%fd320, %fd137;
	mov.u64 	%rd331, %rd93;
	@%p158 bra 	$L__BB3_114;
	setp.lt.f64 	%p159, %fd139, %fd138;
	mov.f64 	%fd320, %fd319;
	mov.u64 	%rd331, %rd330;
	@%p159 bra 	$L__BB3_114;
	setp.lt.s64 	%p160, %rd330, %rd93;
	min.s64 	%rd331, %rd330, %rd93;
	selp.f64 	%fd320, %fd319, %fd137, %p160;
$L__BB3_114:
	setp.lt.s32 	%p161, %r36, 193;
	mov.f64 	%fd321, %fd320;
	mov.u64 	%rd332, %rd331;
	@%p161 bra 	$L__BB3_118;
	ld.shared.f64 	%fd142, [_ZN6thrust24THRUST_300001_SM_1000_NS8cuda_cub4core6detail5shmemE+104];
	ld.shared.u64 	%rd96, [_ZN6thrust24THRUST_300001_SM_1000_NS8cuda_cub4core6detail5shmemE+112];
	abs.f64 	%fd143, %fd320;
	abs.f64 	%fd144, %fd142;
	setp.lt.f64 	%p162, %fd143, %fd144;
	mov.f64 	%fd321, %fd142;
	mov.u64 	%rd332, %rd96;
	@%p162 bra 	$L__BB3_118;
	setp.lt.f64 	%p163, %fd144, %fd143;
	mov.f64 	%fd321, %fd320;
	mov.u64 	%rd332, %rd331;
	@%p163 bra 	$L__BB3_118;
	setp.lt.s64 	%p164, %rd331, %rd96;
	min.s64 	%rd332, %rd331, %rd96;
	selp.f64 	%fd321, %fd320, %fd142, %p164;
$L__BB3_118:
	setp.lt.s32 	%p165, %r36, 225;
	mov.u64 	%rd367, %rd332;
	mov.f64 	%fd351, %fd321;
	@%p165 bra 	$L__BB3_204;
	ld.shared.f64 	%fd147, [_ZN6thrust24THRUST_300001_SM_1000_NS8cuda_cub4core6detail5shmemE+120];
	ld.shared.u64 	%rd99, [_ZN6thrust24THRUST_300001_SM_1000_NS8cuda_cub4core6detail5shmemE+128];
	abs.f64 	%fd148, %fd321;
	abs.f64 	%fd149, %fd147;
	setp.lt.f64 	%p166, %fd148, %fd149;
	mov.u64 	%rd367, %rd99;
	mov.f64 	%fd351, %fd147;
	@%p166 bra 	$L__BB3_204;
	setp.lt.f64 	%p167, %fd149, %fd148;
	mov.u64 	%rd367, %rd332;
	mov.f64 	%fd351, %fd321;
	@%p167 bra 	$L__BB3_204;
	setp.lt.s64 	%p168, %rd332, %rd99;
	min.s64 	%rd367, %rd332, %rd99;
	selp.f64 	%fd351, %fd321, %fd147, %p168;
	bra.uni 	$L__BB3_204;
$L__BB3_122:
	mov.u32 	%r17, %tid.x;
	cvt.u64.u32 	%rd200, %r17;
	cvta.to.global.u64 	%rd201, %rd197;
	mul.wide.u32 	%rd202, %r17, 8;
	add.s64 	%rd203, %rd201, %rd202;
	ld.global.f64 	%fd274, [%rd203];
	add.s32 	%r37, %r17, 256;
	cvt.u64.u32 	%rd204, %r37;
	ld.global.f64 	%fd275, [%rd203+2048];
	add.s32 	%r38, %r17, 512;
	cvt.u64.u32 	%rd205, %r38;
	ld.global.f64 	%fd276, [%rd203+4096];
	add.s32 	%r39, %r17, 768;
	cvt.u64.u32 	%rd206, %r39;
	ld.global.f64 	%fd277, [%rd203+6144];
	or.b32  	%r40, %r17, 1024;
	cvt.u64.u32 	%rd101, %r40;
	add.s64 	%rd354, %rd198, %rd101;
	ld.global.f64 	%fd338, [%rd203+8192];
	abs.f64 	%fd278, %fd274;
	abs.f64 	%fd279, %fd275;
	setp.geu.f64 	%p3, %fd278, %fd279;
	selp.f64 	%fd280, %fd274, %fd275, %p3;
	selp.b64 	%rd207, %rd200, %rd204, %p3;
	abs.f64 	%fd281, %fd280;
	abs.f64 	%fd282, %fd276;
	setp.geu.f64 	%p4, %fd281, %fd282;
	selp.f64 	%fd283, %fd280, %fd276, %p4;
	selp.b64 	%rd208, %rd207, %rd205, %p4;
	abs.f64 	%fd284, %fd283;
	abs.f64 	%fd285, %fd277;
	setp.geu.f64 	%p5, %fd284, %fd285;
	selp.f64 	%fd152, %fd283, %fd277, %p5;
	selp.b64 	%rd104, %rd208, %rd206, %p5;
	abs.f64 	%fd153, %fd152;
	abs.f64 	%fd154, %fd338;
	setp.lt.f64 	%p6, %fd153, %fd154;
	@%p6 bra 	$L__BB3_124;
	setp.lt.f64 	%p7, %fd154, %fd153;
	setp.lt.u64 	%p8, %rd104, %rd101;
	or.pred  	%p9, %p7, %p8;
	selp.f64 	%fd338, %fd152, %fd338, %p9;
	add.s64 	%rd211, %rd198, %rd104;
	selp.b64 	%rd354, %rd211, %rd354, %p9;
$L__BB3_124:
	setp.lt.u32 	%p10, %r36, 2560;
	mov.b32 	%r394, 1280;
	@%p10 bra 	$L__BB3_137;
	mov.b32 	%r393, 1280;
	mov.f64 	%fd323, %fd338;
$L__BB3_126:
	cvt.u64.u32 	%rd212, %r393;
	add.s64 	%rd213, %rd200, %rd212;
	mul.wide.u32 	%rd214, %r393, 8;
	cvta.to.global.u64 	%rd215, %rd197;
	add.s64 	%rd217, %rd215, %rd202;
	add.s64 	%rd218, %rd217, %rd214;
	add.s64 	%rd335, %rd213, %rd198;
	ld.global.f64 	%fd324, [%rd218];
	ld.global.f64 	%fd325, [%rd218+2048];
	ld.global.f64 	%fd326, [%rd218+4096];
	ld.global.f64 	%fd327, [%rd218+6144];
	ld.global.f64 	%fd338, [%rd218+8192];
	abs.f64 	%fd163, %fd323;
	abs.f64 	%fd164, %fd324;
	setp.lt.f64 	%p11, %fd163, %fd164;
	@%p11 bra 	$L__BB3_128;
	setp.lt.f64 	%p12, %fd164, %fd163;
	setp.lt.s64 	%p13, %rd354, %rd335;
	or.pred  	%p14, %p12, %p13;
	selp.f64 	%fd324, %fd323, %fd324, %p14;
	selp.b64 	%rd335, %rd354, %rd335, %p14;
$L__BB3_128:
	cvt.u64.u32 	%rd219, %r393;
	add.s64 	%rd220, %rd200, %rd219;
	add.s64 	%rd221, %rd220, %rd198;
	add.s64 	%rd336, %rd221, 256;
	abs.f64 	%fd167, %fd324;
	abs.f64 	%fd168, %fd325;
	setp.lt.f64 	%p15, %fd167, %fd168;
	@%p15 bra 	$L__BB3_130;
	setp.lt.f64 	%p16, %fd168, %fd167;
	add.s64 	%rd226, %rd221, 256;
	setp.lt.s64 	%p17, %rd335, %rd226;
	or.pred  	%p18, %p16, %p17;
	selp.f64 	%fd325, %fd324, %fd325, %p18;
	selp.b64 	%rd336, %rd335, %rd226, %p18;
$L__BB3_130:
	add.s64 	%rd337, %rd221, 512;
	abs.f64 	%fd171, %fd325;
	abs.f64 	%fd172, %fd326;
	setp.lt.f64 	%p19, %fd171, %fd172;
	@%p19 bra 	$L__BB3_132;
	setp.lt.f64 	%p20, %fd172, %fd171;
	add.s64 	%rd234, %rd221, 512;
	setp.lt.s64 	%p21, %rd336, %rd234;
	or.pred  	%p22, %p20, %p21;
	selp.f64 	%fd326, %fd325, %fd326, %p22;
	selp.b64 	%rd337, %rd336, %rd234, %p22;
$L__BB3_132:
	add.s64 	%rd338, %rd221, 768;
	abs.f64 	%fd175, %fd326;
	abs.f64 	%fd176, %fd327;
	setp.lt.f64 	%p23, %fd175, %fd176;
	@%p23 bra 	$L__BB3_134;
	setp.lt.f64 	%p24, %fd176, %fd175;
	setp.lt.s64 	%p25, %rd337, %rd338;
	or.pred  	%p26, %p24, %p25;
	selp.f64 	%fd327, %fd326, %fd327, %p26;
	selp.b64 	%rd338, %rd337, %rd338, %p26;
$L__BB3_134:
	add.s64 	%rd354, %rd221, 1024;
	abs.f64 	%fd179, %fd327;
	abs.f64 	%fd180, %fd338;
	setp.lt.f64 	%p27, %fd179, %fd180;
	@%p27 bra 	$L__BB3_136;
	setp.lt.f64 	%p28, %fd180, %fd179;
	setp.lt.s64 	%p29, %rd338, %rd354;
	or.pred  	%p30, %p28, %p29;
	selp.f64 	%fd338, %fd327, %fd338, %p30;
	selp.b64 	%rd354, %rd338, %rd354, %p30;
$L__BB3_136:
	add.s32 	%r394, %r393, 1280;
	add.s32 	%r43, %r393, 2560;
	setp.le.s32 	%p31, %r43, %r36;
	mov.u32 	%r393, %r394;
	mov.f64 	%fd323, %fd338;
	@%p31 bra 	$L__BB3_126;
$L__BB3_137:
	setp.le.s32 	%p32, %r36, %r394;
	@%p32 bra 	$L__BB3_160;
	sub.s32 	%r21, %r36, %r394;
	setp.ge.s32 	%p33, %r17, %r21;
	@%p33 bra 	$L__BB3_160;
	cvta.to.global.u64 	%rd127, %rd197;
	not.b32 	%r44, %r17;
	add.s32 	%r45, %r36, %r44;
	sub.s32 	%r22, %r45, %r394;
	and.b32  	%r46, %r22, 768;
	setp.eq.s32 	%p34, %r46, 768;
	mov.u32 	%r397, %r17;
	@%p34 bra 	$L__BB3_145;
	add.s32 	%r47, %r17, %r394;
	cvt.u64.u32 	%rd242, %r47;
	add.s64 	%rd342, %rd198, %rd242;
	mul.wide.u32 	%rd243, %r47, 8;
	add.s64 	%rd341, %rd127, %rd243;
	shr.u32 	%r48, %r22, 8;
	add.s32 	%r49, %r48, 1;
	and.b32  	%r50, %r49, 3;
	neg.s32 	%r395, %r50;
	mov.u32 	%r397, %r17;
$L__BB3_141:
	.pragma "nounroll";
	mov.u64 	%rd132, %rd354;
	mov.f64 	%fd184, %fd338;
	ld.global.f64 	%fd185, [%rd341];
	abs.f64 	%fd186, %fd184;
	abs.f64 	%fd187, %fd185;
	setp.lt.f64 	%p35, %fd186, %fd187;
	mov.f64 	%fd338, %fd185;
	mov.u64 	%rd354, %rd342;
	@%p35 bra 	$L__BB3_144;
	setp.lt.f64 	%p36, %fd187, %fd186;
	mov.f64 	%fd338, %fd184;
	mov.u64 	%rd354, %rd132;
	@%p36 bra 	$L__BB3_144;
	setp.lt.s64 	%p37, %rd132, %rd342;
	selp.f64 	%fd338, %fd184, %fd185, %p37;
	min.s64 	%rd354, %rd132, %rd342;
$L__BB3_144:
	add.s32 	%r397, %r397, 256;
	add.s64 	%rd342, %rd342, 256;
	add.s64 	%rd341, %rd341, 2048;
	add.s32 	%r395, %r395, 1;
	setp.ne.s32 	%p38, %r395, 0;
	@%p38 bra 	$L__BB3_141;
$L__BB3_145:
	setp.lt.u32 	%p39, %r22, 768;
	@%p39 bra 	$L__BB3_160;
	add.s32 	%r398, %r397, %r394;
	cvt.u64.u32 	%rd244, %r398;
	add.s64 	%rd349, %rd198, %rd244;
	cvt.u64.u32 	%rd245, %r397;
	cvt.u64.u32 	%rd246, %r394;
	add.s64 	%rd247, %rd245, %rd246;
	shl.b64 	%rd248, %rd247, 3;
	add.s64 	%rd249, %rd248, %rd127;
	add.s64 	%rd348, %rd249, 6144;
	mul.wide.u32 	%rd250, %r398, 8;
	add.s64 	%rd347, %rd127, %rd250;
	add.s32 	%r399, %r397, 512;
$L__BB3_147:
	mov.u32 	%r32, %r399;
	ld.global.f64 	%fd193, [%rd347];
	abs.f64 	%fd194, %fd338;
	abs.f64 	%fd195, %fd193;
	setp.lt.f64 	%p40, %fd194, %fd195;
	mov.f64 	%fd335, %fd193;
	mov.u64 	%rd351, %rd349;
	@%p40 bra 	$L__BB3_150;
	setp.lt.f64 	%p41, %fd195, %fd194;
	mov.f64 	%fd335, %fd338;
	mov.u64 	%rd351, %rd354;
	@%p41 bra 	$L__BB3_150;
	setp.lt.s64 	%p42, %rd354, %rd349;
	selp.f64 	%fd335, %fd338, %fd193, %p42;
	min.s64 	%rd351, %rd354, %rd349;
$L__BB3_150:
	add.s32 	%r51, %r398, 256;
	cvt.u64.u32 	%rd251, %r51;
	add.s64 	%rd148, %rd198, %rd251;
	ld.global.f64 	%fd198, [%rd348+-4096];
	abs.f64 	%fd199, %fd335;
	abs.f64 	%fd200, %fd198;
	setp.lt.f64 	%p43, %fd199, %fd200;
	mov.f64 	%fd336, %fd198;
	mov.u64 	%rd352, %rd148;
	@%p43 bra 	$L__BB3_153;
	setp.lt.f64 	%p44, %fd200, %fd199;
	mov.f64 	%fd336, %fd335;
	mov.u64 	%rd352, %rd351;
	@%p44 bra 	$L__BB3_153;
	setp.lt.s64 	%p45, %rd351, %rd148;
	selp.f64 	%fd336, %fd335, %fd198, %p45;
	min.s64 	%rd352, %rd351, %rd148;
$L__BB3_153:
	add.s32 	%r52, %r398, 512;
	cvt.u64.u32 	%rd252, %r52;
	add.s64 	%rd151, %rd198, %rd252;
	ld.global.f64 	%fd203, [%rd348+-2048];
	abs.f64 	%fd204, %fd336;
	abs.f64 	%fd205, %fd203;
	setp.lt.f64 	%p46, %fd204, %fd205;
	mov.f64 	%fd337, %fd203;
	mov.u64 	%rd353, %rd151;
	@%p46 bra 	$L__BB3_156;
	setp.lt.f64 	%p47, %fd205, %fd204;
	mov.f64 	%fd337, %fd336;
	mov.u64 	%rd353, %rd352;
	@%p47 bra 	$L__BB3_156;
	setp.lt.s64 	%p48, %rd352, %rd151;
	selp.f64 	%fd337, %fd336, %fd203, %p48;
	min.s64 	%rd353, %rd352, %rd151;
$L__BB3_156:
	add.s32 	%r53, %r398, 768;
	cvt.u64.u32 	%rd253, %r53;
	add.s64 	%rd154, %rd198, %rd253;
	ld.global.f64 	%fd208, [%rd348];
	abs.f64 	%fd209, %fd337;
	abs.f64 	%fd210, %fd208;
	setp.lt.f64 	%p49, %fd209, %fd210;
	mov.f64 	%fd338, %fd208;
	mov.u64 	%rd354, %rd154;
	@%p49 bra 	$L__BB3_159;
	setp.lt.f64 	%p50, %fd210, %fd209;
	mov.f64 	%fd338, %fd337;
	mov.u64 	%rd354, %rd353;
	@%p50 bra 	$L__BB3_159;
	setp.lt.s64 	%p51, %rd353, %rd154;
	selp.f64 	%fd338, %fd337, %fd208, %p51;
	min.s64 	%rd354, %rd353, %rd154;
$L__BB3_159:
	add.s64 	%rd349, %rd349, 1024;
	add.s64 	%rd348, %rd348, 8192;
	add.s64 	%rd347, %rd347, 8192;
	add.s32 	%r399, %r32, 1024;
	add.s32 	%r54, %r32, 512;
	add.s32 	%r398, %r398, 1024;
	setp.lt.s32 	%p52, %r54, %r21;
	@%p52 bra 	$L__BB3_147;
$L__BB3_160:
	// begin inline asm
	mov.u32 %r55, %laneid;
	// end inline asm
	mov.b64 	%rd254, %fd338;
	mov.b64 	{%r57, %r62}, %rd254;
	mov.b32 	%r73, 1;
	mov.b32 	%r74, 31;
	mov.b32 	%r75, -1;
	// begin inline asm
	shfl.sync.down.b32 %r56, %r57, %r73, %r74, %r75;
	// end inline asm
	// begin inline asm
	shfl.sync.down.b32 %r61, %r62, %r73, %r74, %r75;
	// end inline asm
	mov.b64 	%rd255, {%r56, %r61};
	mov.b64 	%fd214, %rd255;
	mov.b64 	{%r67, %r72}, %rd354;
	// begin inline asm
	shfl.sync.down.b32 %r66, %r67, %r73, %r74, %r75;
	// end inline asm
	// begin inline asm
	shfl.sync.down.b32 %r71, %r72, %r73, %r74, %r75;
	// end inline asm
	mov.b64 	%rd161, {%r66, %r71};
	setp.gt.s32 	%p53, %r55, 30;
	mov.f64 	%fd340, %fd338;
	mov.u64 	%rd356, %rd354;
	@%p53 bra 	$L__BB3_164;
	abs.f64 	%fd215, %fd338;
	abs.f64 	%fd216, %fd214;
	setp.lt.f64 	%p54, %fd215, %fd216;
	mov.f64 	%fd340, %fd214;
	mov.u64 	%rd356, %rd161;
	@%p54 bra 	$L__BB3_164;
	setp.lt.f64 	%p55, %fd216, %fd215;
	mov.f64 	%fd340, %fd338;
	mov.u64 	%rd356, %rd354;
	@%p55 bra 	$L__BB3_164;
	setp.lt.s64 	%p56, %rd354, %rd161;
	selp.f64 	%fd340, %fd338, %fd214, %p56;
	min.s64 	%rd356, %rd354, %rd161;
$L__BB3_164:
	mov.b64 	%rd256, %fd340;
	mov.b64 	{%r77, %r82}, %rd256;
	mov.b32 	%r93, 2;
	mov.b32 	%r94, 31;
	mov.b32 	%r95, -1;
	// begin inline asm
	shfl.sync.down.b32 %r76, %r77, %r93, %r94, %r95;
	// end inline asm
	// begin inline asm
	shfl.sync.down.b32 %r81, %r82, %r93, %r94, %r95;
	// end inline asm
	mov.b64 	%rd257, {%r76, %r81};
	mov.b64 	%fd219, %rd257;
	mov.b64 	{%r87, %r92}, %rd356;
	// begin inline asm
	shfl.sync.down.b32 %r86, %r87, %r93, %r94, %r95;
	// end inline asm
	// begin inline asm
	shfl.sync.down.b32 %r91, %r92, %r93, %r94, %r95;
	// end inline asm
	mov.b64 	%rd164, {%r86, %r91};
	setp.gt.s32 	%p57, %r55, 29;
	mov.f64 	%fd341, %fd340;
	mov.u64 	%rd357, %rd356;
	@%p57 bra 	$L__BB3_168;
	abs.f64 	%fd220, %fd340;
	abs.f64 	%fd221, %fd219;
	setp.lt.f64 	%p58, %fd220, %fd221;
	mov.f64 	%fd341, %fd219;
	mov.u64 	%rd357, %rd164;
	@%p58 bra 	$L__BB3_168;
	setp.lt.f64 	%p59, %fd221, %fd220;
	mov.f64 	%fd341, %fd340;
	mov.u64 	%rd357, %rd356;
	@%p59 bra 	$L__BB3_168;
	setp.lt.s64 	%p60, %rd356, %rd164;
	selp.f64 	%fd341, %fd340, %fd219, %p60;
	min.s64 	%rd357, %rd356, %rd164;
$L__BB3_168:
	mov.b64 	%rd258, %fd341;
	mov.b64 	{%r97, %r102}, %rd258;
	mov.b32 	%r113, 4;
	mov.b32 	%r114, 31;
	mov.b32 	%r115, -1;
	// begin inline asm
	shfl.sync.down.b32 %r96, %r97, %r113, %r114, %r115;
	// end inline asm
	// begin inline asm
	shfl.sync.down.b32 %r101, %r102, %r113, %r114, %r115;
	// end inline asm
	mov.b64 	%rd259, {%r96, %r101};
	mov.b64 	%fd224, %rd259;
	mov.b64 	{%r107, %r112}, %rd357;
	// begin inline asm
	shfl.sync.down.b32 %r106, %r107, %r113, %r114, %r115;
	// end inline asm
	// begin inline asm
	shfl.sync.down.b32 %r111, %r112, %r113, %r114, %r115;
	// end inline asm
	mov.b64 	%rd167, {%r106, %r111};
	setp.gt.s32 	%p61, %r55, 27;
	mov.f64 	%fd342, %fd341;
	mov.u64 	%rd358, %rd357;
	@%p61 bra 	$L__BB3_172;
	abs.f64 	%fd225, %fd341;
	abs.f64 	%fd226, %fd224;
	setp.lt.f64 	%p62, %fd225, %fd226;
	mov.f64 	%fd342, %fd224;
	mov.u64 	%rd358, %rd167;
	@%p62 bra 	$L__BB3_172;
	setp.lt.f64 	%p63, %fd226, %fd225;
	mov.f64 	%fd342, %fd341;
	mov.u64 	%rd358, %rd357;
	@%p63 bra 	$L__BB3_172;
	setp.lt.s64 	%p64, %rd357, %rd167;
	selp.f64 	%fd342, %fd341, %fd224, %p64;
	min.s64 	%rd358, %rd357, %rd167;
$L__BB3_172:
	mov.b64 	%rd260, %fd342;
	mov.b64 	{%r117, %r122}, %rd260;
	mov.b32 	%r133, 8;
	mov.b32 	%r134, 31;
	mov.b32 	%r135, -1;
	// begin inline asm
	shfl.sync.down.b32 %r116, %r117, %r133, %r134, %r135;
	// end inline asm
	// begin inline asm
	shfl.sync.down.b32 %r121, %r122, %r133, %r134, %r135;
	// end inline asm
	mov.b64 	%rd261, {%r116, %r121};
	mov.b64 	%fd229, %rd261;
	mov.b64 	{%r127, %r132}, %rd358;
	// begin inline asm
	shfl.sync.down.b32 %r126, %r127, %r133, %r134, %r135;
	// end inline asm
	// begin inline asm
	shfl.sync.down.b32 %r131, %r132, %r133, %r134, %r135;
	// end inline asm
	mov.b64 	%rd170, {%r126, %r131};
	setp.gt.s32 	%p65, %r55, 23;
	mov.f64 	%fd343, %fd342;
	mov.u64 	%rd359, %rd358;
	@%p65 bra 	$L__BB3_176;
	abs.f64 	%fd230, %fd342;
	abs.f64 	%fd231, %fd229;
	setp.lt.f64 	%p66, %fd230, %fd231;
	mov.f64 	%fd343, %fd229;
	mov.u64 	%rd359, %rd170;
	@%p66 bra 	$L__BB3_176;
	setp.lt.f64 	%p67, %fd231, %fd230;
	mov.f64 	%fd343, %fd342;
	mov.u64 	%rd359, %rd358;
	@%p67 bra 	$L__BB3_176;
	setp.lt.s64 	%p68, %rd358, %rd170;
	selp.f64 	%fd343, %fd342, %fd229, %p68;
	min.s64 	%rd359, %rd358, %rd170;
$L__BB3_176:
	mov.b64 	%rd262, %fd343;
	mov.b64 	{%r137, %r142}, %rd262;
	mov.b32 	%r153, 16;
	mov.b32 	%r154, 31;
	mov.b32 	%r155, -1;
	// begin inline asm
	shfl.sync.down.b32 %r136, %r137, %r153, %r154, %r155;
	// end inline asm
	// begin inline asm
	shfl.sync.down.b32 %r141, %r142, %r153, %r154, %r155;
	// end inline asm
	mov.b64 	%rd263, {%r136, %r141};
	mov.b64 	%fd234, %rd263;
	mov.b64 	{%r147, %r152}, %rd359;
	// begin inline asm
	shfl.sync.down.b32 %r146, %r147, %r153, %r154, %r155;
	// end inline asm
	// begin inline asm
	shfl.sync.down.b32 %r151, %r152, %r153, %r154, %r155;
	// end inline asm
	mov.b64 	%rd173, {%r146, %r151};
	setp.gt.s32 	%p69, %r55, 15;
	mov.f64 	%fd351, %fd343;
	mov.u64 	%rd367, %rd359;
	@%p69 bra 	$L__BB3_180;
	abs.f64 	%fd235, %fd343;
	abs.f64 	%fd236, %fd234;
	setp.lt.f64 	%p70, %fd235, %fd236;
	mov.f64 	%fd351, %fd234;
	mov.u64 	%rd367, %rd173;
	@%p70 bra 	$L__BB3_180;
	setp.lt.f64 	%p71, %fd236, %fd235;
	mov.f64 	%fd351, %fd343;
	mov.u64 	%rd367, %rd359;
	@%p71 bra 	$L__BB3_180;
	setp.lt.s64 	%p72, %rd359, %rd173;
	selp.f64 	%fd351, %fd343, %fd234, %p72;
	min.s64 	%rd367, %rd359, %rd173;
$L__BB3_180:
	setp.ne.s32 	%p73, %r55, 0;
	@%p73 bra 	$L__BB3_182;
	shr.u32 	%r156, %r17, 1;
	and.b32  	%r157, %r156, 496;
	mov.u32 	%r158, _ZN6thrust24THRUST_300001_SM_1000_NS8cuda_cub4core6detail5shmemE;
	add.s32 	%r159, %r158, %r157;
	st.shared.f64 	[%r159+8], %fd351;
	st.shared.u64 	[%r159+16], %rd367;
$L__BB3_182:
	bar.sync 	0;
	setp.ne.s32 	%p74, %r17, 0;
	@%p74 bra 	$L__BB3_204;
	ld.shared.f64 	%fd239, [_ZN6thrust24THRUST_300001_SM_1000_NS8cuda_cub4core6detail5shmemE+24];
	ld.shared.u64 	%rd176, [_ZN6thrust24THRUST_300001_SM_1000_NS8cuda_cub4core6detail5shmemE+32];
	abs.f64 	%fd240, %fd351;
	abs.f64 	%fd241, %fd239;
	setp.lt.f64 	%p75, %fd240, %fd241;
	mov.f64 	%fd345, %fd239;
	mov.u64 	%rd361, %rd176;
	@%p75 bra 	$L__BB3_186;
	setp.lt.f64 	%p76, %fd241, %fd240;
	mov.f64 	%fd345, %fd351;
	mov.u64 	%rd361, %rd367;
	@%p76 bra 	$L__BB3_186;
	setp.lt.s64 	%p77, %rd367, %rd176;
	selp.f64 	%fd345, %fd351, %fd239, %p77;
	min.s64 	%rd361, %rd367, %rd176;
$L__BB3_186:
	ld.shared.f64 	%fd244, [_ZN6thrust24THRUST_300001_SM_1000_NS8cuda_cub4core6detail5shmemE+40];
	ld.shared.u64 	%rd179, [_ZN6thrust24THRUST_300001_SM_1000_NS8cuda_cub4core6detail5shmemE+48];
	abs.f64 	%fd245, %fd345;
	abs.f64 	%fd246, %fd244;
	setp.lt.f64 	%p78, %fd245, %fd246;
	mov.f64 	%fd346, %fd244;
	mov.u64 	%rd362, %rd179;
	@%p78 bra 	$L__BB3_189;
	setp.lt.f64 	%p79, %fd246, %fd245;
	mov.f64 	%fd346, %fd345;
	mov.u64 	%rd362, %rd361;
	@%p79 bra 	$L__BB3_189;
	setp.lt.s64 	%p80, %rd361, %rd179;
	selp.f64 	%fd346, %fd345, %fd244, %p80;
	min.s64 	%rd362, %rd361, %rd179;
$L__BB3_189:
	ld.shared.f64 	%fd249, [_ZN6thrust24THRUST_300001_SM_1000_NS8cuda_cub4core6detail5shmemE+56];
	ld.shared.u64 	%rd182, [_ZN6thrust24THRUST_300001_SM_1000_NS8cuda_cub4core6detail5shmemE+64];
	abs.f64 	%fd250, %fd346;
	abs.f64 	%fd251, %fd249;
	setp.lt.f64 	%p81, %fd250, %fd251;
	mov.f64 	%fd347, %fd249;
	mov.u64 	%rd363, %rd182;
	@%p81 bra 	$L__BB3_192;
	setp.lt.f64 	%p82, %fd251, %fd250;
	mov.f64 	%fd347, %fd346;
	mov.u64 	%rd363, %rd362;
	@%p82 bra 	$L__BB3_192;
	setp.lt.s64 	%p83, %rd362, %rd182;
	selp.f64 	%fd347, %fd346, %fd249, %p83;
	min.s64 	%rd363, %rd362, %rd182;
$L__BB3_192:
	ld.shared.f64 	%fd254, [_ZN6thrust24THRUST_300001_SM_1000_NS8cuda_cub4core6detail5shmemE+72];
	ld.shared.u64 	%rd185, [_ZN6thrust24THRUST_300001_SM_1000_NS8cuda_cub4core6detail5shmemE+80];
	abs.f64 	%fd255, %fd347;
	abs.f64 	%fd256, %fd254;
	setp.lt.f64 	%p84, %fd255, %fd256;
	mov.f64 	%fd348, %fd254;
	mov.u64 	%rd364, %rd185;
	@%p84 bra 	$L__BB3_195;
	setp.lt.f64 	%p85, %fd256, %fd255;
	mov.f64 	%fd348, %fd347;
	mov.u64 	%rd364, %rd363;
	@%p85 bra 	$L__BB3_195;
	setp.lt.s64 	%p86, %rd363, %rd185;
	selp.f64 	%fd348, %fd347, %fd254, %p86;
	min.s64 	%rd364, %rd363, %rd185;
$L__BB3_195:
	ld.shared.f64 	%fd259, [_ZN6thrust24THRUST_300001_SM_1000_NS8cuda_cub4core6detail5shmemE+88];
	ld.shared.u64 	%rd188, [_ZN6thrust24THRUST_300001_SM_1000_NS8cuda_cub4core6detail5shmemE+96];
	abs.f64 	%fd260, %fd348;
	abs.f64 	%fd261, %fd259;
	setp.lt.f64 	%p87, %fd260, %fd261;
	mov.f64 	%fd349, %fd259;
	mov.u64 	%rd365, %rd188;
	@%p87 bra 	$L__BB3_198;
	setp.lt.f64 	%p88, %fd261, %fd260;
	mov.f64 	%fd349, %fd348;
	mov.u64 	%rd365, %rd364;
	@%p88 bra 	$L__BB3_198;
	setp.lt.s64 	%p89, %rd364, %rd188;
	selp.f64 	%fd349, %fd348, %fd259, %p89;
	min.s64 	%rd365, %rd364, %rd188;
$L__BB3_198:
	ld.shared.f64 	%fd264, [_ZN6thrust24THRUST_300001_SM_1000_NS8cuda_cub4core6detail5shmemE+104];
	ld.shared.u64 	%rd191, [_ZN6thrust24THRUST_300001_SM_1000_NS8cuda_cub4core6detail5shmemE+112];
	abs.f64 	%fd265, %fd349;
	abs.f64 	%fd266, %fd264;
	setp.lt.f64 	%p90, %fd265, %fd266;
	mov.f64 	%fd350, %fd264;
	mov.u64 	%rd366, %rd191;
	@%p90 bra 	$L__BB3_201;
	setp.lt.f64 	%p91, %fd266, %fd265;
	mov.f64 	%fd350, %fd349;
	mov.u64 	%rd366, %rd365;
	@%p91 bra 	$L__BB3_201;
	setp.lt.s64 	%p92, %rd365, %rd191;
	selp.f64 	%fd350, %fd349, %fd264, %p92;
	min.s64 	%rd366, %rd365, %rd191;
$L__BB3_201:
	ld.shared.f64 	%fd269, [_ZN6thrust24THRUST_300001_SM_1000_NS8cuda_cub4core6detail5shmemE+120];
	ld.shared.u64 	%rd194, [_ZN6thrust24THRUST_300001_SM_1000_NS8cuda_cub4core6detail5shmemE+128];
	abs.f64 	%fd270, %fd350;
	abs.f64 	%fd271, %fd269;
	setp.lt.f64 	%p93, %fd270, %fd271;
	mov.u64 	%rd367, %rd194;
	mov.f64 	%fd351, %fd269;
	@%p93 bra 	$L__BB3_204;
	setp.lt.f64 	%p94, %fd271, %fd270;
	mov.u64 	%rd367, %rd366;
	mov.f64 	%fd351, %fd350;
	@%p94 bra 	$L__BB3_204;
	setp.lt.s64 	%p95, %rd366, %rd194;
	selp.f64 	%fd351, %fd350, %fd269, %p95;
	min.s64 	%rd367, %rd366, %rd194;
$L__BB3_204:
	mov.u32 	%r387, %tid.x;
	setp.ne.s32 	%p212, %r387, 0;
	@%p212 bra 	$L__BB3_206;
	ld.param.u64 	%rd297, [_ZN6thrust24THRUST_300001_SM_1000_NS8cuda_cub4core6detail13_kernel_agentINS1_8__reduce11ReduceAgentINS0_12zip_iteratorIN4cuda3std3__45tupleIJNS0_10device_ptrIdEENS0_17counting_iteratorIlNS0_11use_defaultESF_SF_EEEEEEEPNSB_IJdlEEESJ_iNS1_9__extrema9arg_max_fIdl10comparatorEEEEJSI_SK_iSO_EEEvDpT0__param_1];
	cvta.to.global.u64 	%rd296, %rd297;
	st.global.f64 	[%rd296], %fd351;
	st.global.u64 	[%rd296+8], %rd367;
$L__BB3_206:
	ret;

}
	// .globl	_ZN6thrust24THRUST_300001_SM_1000_NS8cuda_cub4core6detail13_kernel_agentINS1_8__reduce11ReduceAgentINS0_12zip_iteratorIN4cuda3std3__45tupleIJNS0_10device_ptrIdEENS0_17counting_iteratorIlNS0_11use_defaultESF_SF_EEEEEEEPNSB_IJdlEEESJ_iNS1_9__extrema9arg_max_fIdl10comparatorEEEEJSI_SK_iN3cub18CUB_300001_SM_100013GridEvenShareIiEENSR_9GridQueueIjEESO_EEEvDpT0_
.visible .entry _ZN6thrust24THRUST_300001_SM_1000_NS8cuda_cub4core6detail13_kernel_agentINS1_8__reduce11ReduceAgentINS0_12zip_iteratorIN4cuda3std3__45tupleIJNS0_10device_ptrIdEENS0_17counting_iteratorIlNS0_11use_defaultESF_SF_EEEEEEEPNSB_IJdlEEESJ_iNS1_9__extrema9arg_max_fIdl10comparatorEEEEJSI_SK_iN3cub18CUB_300001_SM_100013GridEvenShareIiEENSR_9GridQueueIjEESO_EEEvDpT0_(
	.param .align 8 .b8 _ZN6thrust24THRUST_300001_SM_1000_NS8cuda_cub4core6detail13_kernel_agentINS1_8__reduce11ReduceAgentINS0_12zip_iteratorIN4cuda3std3__45tupleIJNS0_10device_ptrIdEENS0_17counting_iteratorIlNS0_11use_defaultESF_SF_EEEEEEEPNSB_IJdlEEESJ_iNS1_9__extrema9arg_max_fIdl10comparatorEEEEJSI_SK_iN3cub18CUB_300001_SM_100013GridEvenShareIiEENSR_9GridQueueIjEESO_EEEvDpT0__param_0[16],
	.param .u64 .ptr .align 1 _ZN6thrust24THRUST_300001_SM_1000_NS8cuda_cub4core6detail13_kernel_agentINS1_8__reduce11ReduceAgentINS0_12zip_iteratorIN4cuda3std3__45tupleIJNS0_10device_ptrIdEENS0_17counting_iteratorIlNS0_11use_defaultESF_SF_EEEEEEEPNSB_IJdlEEESJ_iNS1_9__extrema9arg_max_fIdl10comparatorEEEEJSI_SK_iN3cub18CUB_300001_SM_100013GridEvenShareIiEENSR_9GridQueueIjEESO_EEEvDpT0__param_1,
	.param .u32 _ZN6thrust24THRUST_300001_SM_1000_NS8cuda_cub4core6detail13_kernel_agentINS1_8__reduce11ReduceAgentINS0_12zip_iteratorIN4cuda3std3__45tupleIJNS0_10device_ptrIdEENS0_17counting_iteratorIlNS0_11use_defaultESF_SF_EEEEEEEPNSB_IJdlEEESJ_iNS1_9__extrema9arg_max_fIdl10comparatorEEEEJSI_SK_iN3cub18CUB_300001_SM_100013GridEvenShareIiEENSR_9GridQueueIjEESO_EEEvDpT0__param_2,
	.param .align 4 .b8 _ZN6thrust24THRUST_300001_SM_1000_NS8cuda_cub4core6detail13_kernel_agentINS1_8__reduce11ReduceAgentINS0_12zip_iteratorIN4cuda3std3__45tupleIJNS0_10device_ptrIdEENS0_17counting_iteratorIlNS0_11use_defaultESF_SF_EEEEEEEPNSB_IJdlEEESJ_iNS1_9__extrema9arg_max_fIdl10comparatorEEEEJSI_SK_iN3cub18CUB_300001_SM_100013GridEvenShareIiEENSR_9GridQueueIjEESO_EEEvDpT0__param_3[40],
	.param .align 8 .b8 _ZN6thrust24THRUST_300001_SM_1000_NS8cuda_cub4core6detail13_kernel_agentINS1_8__reduce11ReduceAgentINS0_12zip_iteratorIN4cuda3std3__45tupleIJNS0_10device_ptrIdEENS0_17counting_iteratorIlNS0_11use_defaultESF_SF_EEEEEEEPNSB_IJdlEEESJ_iNS1_9__extrema9arg_max_fIdl10comparatorEEEEJSI_SK_iN3cub18CUB_300001_SM_100013GridEvenShareIiEENSR_9GridQueueIjEESO_EEEvDpT0__param_4[8],
	.param .align 1 .b8 _ZN6thrust24THRUST_300001_SM_1000_NS8cuda_cub4core6detail13_kernel_agentINS1_8__reduce11ReduceAgentINS0_12zip_iteratorIN4cuda3std3__45tupleIJNS0_10device_ptrIdEENS0_17counting_iteratorIlNS0_11use_defaultESF_SF_EEEEEEEPNSB_IJdlEEESJ_iNS1_9__extrema9arg_max_fIdl10comparatorEEEEJSI_SK_iN3cub18CUB_300001_SM_100013GridEvenShareIiEENSR_9GridQueueIjEESO_EEEvDpT0__param_5[1]
)
.maxntid 256
{
	.reg .pred 	%p<215>;
	.reg .b32 	%r<437>;
	.reg .b64 	%rd<318>;
	.reg .b64 	%fd<352>;

	ld.param.u64 	%rd3, [_ZN6thrust24THRUST_300001_SM_1000_NS8cuda_cub4core6detail13_kernel_agentINS1_8__reduce11ReduceAgentINS0_12zip_iteratorIN4cuda3std3__45tupleIJNS0_10device_ptrIdEENS0_17counting_iteratorIlNS0_11use_defaultESF_SF_EEEEEEEPNSB_IJdlEEESJ_iNS1_9__extrema9arg_max_fIdl10comparatorEEEEJSI_SK_iN3cub18CUB_300001_SM_100013GridEvenShareIiEENSR_9GridQueueIjEESO_EEEvDpT0__param_0+8];
	ld.param.u64 	%rd181, [_ZN6thrust24THRUST_300001_SM_1000_NS8cuda_cub4core6detail13_kernel_agentINS1_8__reduce11ReduceAgentINS0_12zip_iteratorIN4cuda3std3__45tupleIJNS0_10device_ptrIdEENS0_17counting_iteratorIlNS0_11use_defaultESF_SF_EEEEEEEPNSB_IJdlEEESJ_iNS1_9__extrema9arg_max_fIdl10comparatorEEEEJSI_SK_iN3cub18CUB_300001_SM_100013GridEvenShareIiEENSR_9GridQueueIjEESO_EEEvDpT0__param_0];
	ld.param.u64 	%rd182, [_ZN6thrust24THRUST_300001_SM_1000_NS8cuda_cub4core6detail13_kernel_agentINS1_8__reduce11ReduceAgentINS0_12zip_iteratorIN4cuda3std3__45tupleIJNS0_10device_ptrIdEENS0_17counting_iteratorIlNS0_11use_defaultESF_SF_EEEEEEEPNSB_IJdlEEESJ_iNS1_9__extrema9arg_max_fIdl10comparatorEEEEJSI_SK_iN3cub18CUB_300001_SM_100013GridEvenShareIiEENSR_9GridQueueIjEESO_EEEvDpT0__param_4];
	ld.param.u32 	%r66, [_ZN6thrust24THRUST_300001_SM_1000_NS8cuda_cub4core6detail13_kernel_agentINS1_8__reduce11ReduceAgentINS0_12zip_iteratorIN4cuda3std3__45tupleIJNS0_10device_ptrIdEENS0_17counting_iteratorIlNS0_11use_defaultESF_SF_EEEEEEEPNSB_IJdlEEESJ_iNS1_9__extrema9arg_max_fIdl10comparatorEEEEJSI_SK_iN3cub18CUB_300001_SM_100013GridEvenShareIiEENSR_9GridQueueIjEESO_EEEvDpT0__param_2];
	cvta.to.global.u64 	%rd1, %rd182;
	cvta.to.global.u64 	%rd2, %rd181;
	mov.u32 	%r1, %ctaid.x;
	mul.lo.s32 	%r2, %r1, 1280;
	mov.u32 	%r67, %nctaid.x;
	mul.lo.s32 	%r3, %r67, 1280;
	add.s32 	%r68, %r2, 1280;
	setp.le.s32 	%p1, %r68, %r66;
	@%p1 bra 	$L__BB4_121;
	sub.s32 	%r4, %r66, %r2;
	mov.u32 	%r5, %tid.x;
	setp.ge.s32 	%p98, %r5, %r4;
	mov.f64 	%fd298, 0d0000000000000000;
	mov.b64 	%rd264, 0;
	mov.u32 	%r420, %r5;
	@%p98 bra 	$L__BB4_3;
	add.s32 	%r190, %r2, %r5;
	cvt.s64.s32 	%rd219, %r190;
	mul.wide.s32 	%rd220, %r190, 8;
	add.s64 	%rd221, %rd2, %rd220;
	add.s64 	%rd264, %rd3, %rd219;
	ld.global.f64 	%fd298, [%rd221];
	add.s32 	%r420, %r5, 256;
$L__BB4_3:
	setp.ge.s32 	%p99, %r420, %r4;
	@%p99 bra 	$L__BB4_25;
	not.b32 	%r191, %r420;
	add.s32 	%r192, %r66, %r191;
	sub.s32 	%r8, %r192, %r2;
	and.b32  	%r193, %r8, 768;
	setp.eq.s32 	%p100, %r193, 768;
	@%p100 bra 	$L__BB4_10;
	add.s32 	%r418, %r420, %r2;
	shr.u32 	%r194, %r8, 8;
	add.s32 	%r195, %r194, 1;
	and.b32  	%r196, %r195, 3;
	neg.s32 	%r417, %r196;
$L__BB4_6:
	.pragma "nounroll";
	mov.u64 	%rd6, %rd264;
	mov.f64 	%fd3, %fd298;
	cvt.s64.s32 	%rd223, %r418;
	add.s64 	%rd7, %rd3, %rd223;
	mul.wide.s32 	%rd224, %r418, 8;
	add.s64 	%rd225, %rd2, %rd224;
	ld.global.f64 	%fd4, [%rd225];
	abs.f64 	%fd5, %fd3;
	abs.f64 	%fd6, %fd4;
	setp.lt.f64 	%p101, %fd5, %fd6;
	mov.u64 	%rd264, %rd7;
	mov.f64 	%fd298, %fd4;
	@%p101 bra 	$L__BB4_9;
	setp.lt.f64 	%p102, %fd6, %fd5;
	mov.u64 	%rd264, %rd6;
	mov.f64 	%fd298, %fd3;
	@%p102 bra 	$L__BB4_9;
	setp.lt.s64 	%p103, %rd6, %rd7;
	min.s64 	%rd264, %rd6, %rd7;
	selp.f64 	%fd298, %fd3, %fd4, %p103;
$L__BB4_9:
	add.s32 	%r420, %r420, 256;
	add.s32 	%r418, %r418, 256;
	add.s32 	%r417, %r417, 1;
	setp.ne.s32 	%p104, %r417, 0;
	@%p104 bra 	$L__BB4_6;
$L__BB4_10:
	setp.lt.u32 	%p105, %r8, 768;
	@%p105 bra 	$L__BB4_25;
	add.s32 	%r421, %r420, %r2;
	add.s32 	%r424, %r421, 256;
	add.s32 	%r423, %r421, 512;
	add.s32 	%r422, %r421, 768;
	add.s64 	%rd12, %rd2, 4096;
$L__BB4_12:
	cvt.s64.s32 	%rd226, %r424;
	add.s64 	%rd14, %rd3, %rd226;
	cvt.s64.s32 	%rd227, %r423;
	add.s64 	%rd15, %rd3, %rd227;
	cvt.s64.s32 	%rd228, %r422;
	add.s64 	%rd16, %rd3, %rd228;
	cvt.s64.s32 	%rd229, %r421;
	mul.wide.s32 	%rd230, %r421, 8;
	add.s64 	%rd17, %rd12, %rd230;
	add.s64 	%rd18, %rd3, %rd229;
	ld.global.f64 	%fd12, [%rd17+-4096];
	abs.f64 	%fd13, %fd298;
	abs.f64 	%fd14, %fd12;
	setp.lt.f64 	%p106, %fd13, %fd14;
	mov.u64 	%rd261, %rd18;
	mov.f64 	%fd295, %fd12;
	@%p106 bra 	$L__BB4_15;
	setp.lt.f64 	%p107, %fd14, %fd13;
	mov.u64 	%rd261, %rd264;
	mov.f64 	%fd295, %fd298;
	@%p107 bra 	$L__BB4_15;
	setp.lt.s64 	%p108, %rd264, %rd18;
	min.s64 	%rd261, %rd264, %rd18;
	selp.f64 	%fd295, %fd298, %fd12, %p108;
$L__BB4_15:
	ld.global.f64 	%fd17, [%rd17+-2048];
	abs.f64 	%fd18, %fd295;
	abs.f64 	%fd19, %fd17;
	setp.lt.f64 	%p109, %fd18, %fd19;
	mov.u64 	%rd262, %rd14;
	mov.f64 	%fd296, %fd17;
	@%p109 bra 	$L__BB4_18;
	setp.lt.f64 	%p110, %fd19, %fd18;
	mov.u64 	%rd262, %rd261;
	mov.f64 	%fd296, %fd295;
	@%p110 bra 	$L__BB4_18;
	setp.lt.s64 	%p111, %rd261, %rd14;
	min.s64 	%rd262, %rd261, %rd14;
	selp.f64 	%fd296, %fd295, %fd17, %p111;
$L__BB4_18:
	ld.global.f64 	%fd22, [%rd17];
	abs.f64 	%fd23, %fd296;
	abs.f64 	%fd24, %fd22;
	setp.lt.f64 	%p112, %fd23, %fd24;
	mov.u64 	%rd263, %rd15;
	mov.f64 	%fd297, %fd22;
	@%p112 bra 	$L__BB4_21;
	setp.lt.f64 	%p113, %fd24, %fd23;
	mov.u64 	%rd263, %rd262;
	mov.f64 	%fd297, %fd296;
	@%p113 bra 	$L__BB4_21;
	setp.lt.s64 	%p114, %rd262, %rd15;
	min.s64 	%rd263, %rd262, %rd15;
	selp.f64 	%fd297, %fd296, %fd22, %p114;
$L__BB4_21:
	ld.global.f64 	%fd27, [%rd17+2048];
	abs.f64 	%fd28, %fd297;
	abs.f64 	%fd29, %fd27;
	setp.lt.f64 	%p115, %fd28, %fd29;
	mov.u64 	%rd264, %rd16;
	mov.f64 	%fd298, %fd27;
	@%p115 bra 	$L__BB4_24;
	setp.lt.f64 	%p116, %fd29, %fd28;
	mov.u64 	%rd264, %rd263;
	mov.f64 	%fd298, %fd297;
	@%p116 bra 	$L__BB4_24;
	setp.lt.s64 	%p117, %rd263, %rd16;
	min.s64 	%rd264, %rd263, %rd16;
	selp.f64 	%fd298, %fd297, %fd27, %p117;
$L__BB4_24:
	add.s32 	%r420, %r420, 1024;
	add.s32 	%r424, %r424, 1024;
	add.s32 	%r423, %r423, 1024;
	add.s32 	%r422, %r422, 1024;
	add.s32 	%r421, %r421, 1024;
	setp.lt.s32 	%p118, %r420, %r4;
	@%p118 bra 	$L__BB4_12;
$L__BB4_25:
	setp.lt.s32 	%p119, %r4, 256;
	@%p119 bra 	$L__BB4_70;
	// begin inline asm
	mov.u32 %r310, %laneid;
	// end inline asm
	mov.b64 	%rd241, %fd298;
	mov.b64 	{%r312, %r317}, %rd241;
	mov.b32 	%r328, 1;
	mov.b32 	%r329, 31;
	mov.b32 	%r330, -1;
	// begin inline asm
	shfl.sync.down.b32 %r311, %r312, %r328, %r329, %r330;
	// end inline asm
	// begin inline asm
	shfl.sync.down.b32 %r316, %r317, %r328, %r329, %r330;
	// end inline asm
	mov.b64 	%rd242, {%r311, %r316};
	mov.b64 	%fd33, %rd242;
	mov.b64 	{%r322, %r327}, %rd264;
	// begin inline asm
	shfl.sync.down.b32 %r321, %r322, %r328, %r329, %r330;
	// end inline asm
	// begin inline asm
	shfl.sync.down.b32 %r326, %r327, %r328, %r329, %r330;
	// end inline asm
	mov.b64 	%rd28, {%r321, %r326};
	setp.gt.s32 	%p171, %r310, 30;
	mov.u64 	%rd266, %rd264;
	mov.f64 	%fd300, %fd298;
	@%p171 bra 	$L__BB4_30;
	abs.f64 	%fd34, %fd298;
	abs.f64 	%fd35, %fd33;
	setp.lt.f64 	%p172, %fd34, %fd35;
	mov.u64 	%rd266, %rd28;
	mov.f64 	%fd300, %fd33;
	@%p172 bra 	$L__BB4_30;
	setp.lt.f64 	%p173, %fd35, %fd34;
	mov.u64 	%rd266, %rd264;
	mov.f64 	%fd300, %fd298;
	@%p173 bra 	$L__BB4_30;
	setp.lt.s64 	%p174, %rd264, %rd28;
	min.s64 	%rd266, %rd264, %rd28;
	selp.f64 	%fd300, %fd298, %fd33, %p174;
$L__BB4_30:
	mov.b64 	%rd243, %fd300;
	mov.b64 	{%r332, %r337}, %rd243;
	mov.b32 	%r348, 2;
	mov.b32 	%r349, 31;
	mov.b32 	%r350, -1;
	// begin inline asm
	shfl.sync.down.b32 %r331, %r332, %r348, %r349, %r350;
	// end inline asm
	// begin inline asm
	shfl.sync.down.b32 %r336, %r337, %r348, %r349, %r350;
	// end inline asm
	mov.b64 	%rd244, {%r331, %r336};
	mov.b64 	%fd38, %rd244;
	mov.b64 	{%r342, %r347}, %rd266;
	// begin inline asm
	shfl.sync.down.b32 %r341, %r342, %r348, %r349, %r350;
	// end inline asm
	// begin inline asm
	shfl.sync.down.b32 %r346, %r347, %r348, %r349, %r350;
	// end inline asm
	mov.b64 	%rd31, {%r341, %r346};
	setp.gt.s32 	%p175, %r310, 29;
	mov.u64 	%rd267, %rd266;
	mov.f64 	%fd301, %fd300;
	@%p175 bra 	$L__BB4_34;
	abs.f64 	%fd39, %fd300;
	abs.f64 	%fd40, %fd38;
	setp.lt.f64 	%p176, %fd39, %fd40;
	mov.u64 	%rd267, %rd31;
	mov.f64 	%fd301, %fd38;
	@%p176 bra 	$L__BB4_34;
	setp.lt.f64 	%p177, %fd40, %fd39;
	mov.u64 	%rd267, %rd266;
	mov.f64 	%fd301, %fd300;
	@%p177 bra 	$L__BB4_34;
	setp.lt.s64 	%p178, %rd266, %rd31;
	min.s64 	%rd267, %rd266, %rd31;
	selp.f64 	%fd301, %fd300, %fd38, %p178;
$L__BB4_34:
	mov.b64 	%rd245, %fd301;
	mov.b64 	{%r352, %r357}, %rd245;
	mov.b32 	%r368, 4;
	mov.b32 	%r369, 31;
	mov.b32 	%r370, -1;
	// begin inline asm
	shfl.sync.down.b32 %r351, %r352, %r368, %r369, %r370;
	// end inline asm
	// begin inline asm
	shfl.sync.down.b32 %r356, %r357, %r368, %r369, %r370;
	// end inline asm
	mov.b64 	%rd246, {%r351, %r356};
	mov.b64 	%fd43, %rd246;
	mov.b64 	{%r362, %r367}, %rd267;
	// begin inline asm
	shfl.sync.down.b32 %r361, %r362, %r368, %r369, %r370;
	// end inline asm
	// begin inline asm
	shfl.sync.down.b32 %r366, %r367, %r368, %r369, %r370;
	// end inline asm
	mov.b64 	%rd34, {%r361, %r366};
	setp.gt.s32 	%p179, %r310, 27;
	mov.u64 	%rd268, %rd267;
	mov.f64 	%fd302, %fd301;
	@%p179 bra 	$L__BB4_38;
	abs.f64 	%fd44, %fd301;
	abs.f64 	%fd45, %fd43;
	setp.lt.f64 	%p180, %fd44, %fd45;
	mov.u64 	%rd268, %rd34;
	mov.f64 	%fd302, %fd43;
	@%p180 bra 	$L__BB4_38;
	setp.lt.f64 	%p181, %fd45, %fd44;
	mov.u64 	%rd268, %rd267;
	mov.f64 	%fd302, %fd301;
	@%p181 bra 	$L__BB4_38;
	setp.lt.s64 	%p182, %rd267, %rd34;
	min.s64 	%rd268, %rd267, %rd34;
	selp.f64 	%fd302, %fd301, %fd43, %p182;
$L__BB4_38:
	mov.b64 	%rd247, %fd302;
	mov.b64 	{%r372, %r377}, %rd247;
	mov.b32 	%r388, 8;
	mov.b32 	%r389, 31;
	mov.b32 	%r390, -1;
	// begin inline asm
	shfl.sync.down.b32 %r371, %r372, %r388, %r389, %r390;
	// end inline asm
	// begin inline asm
	shfl.sync.down.b32 %r376, %r377, %r388, %r389, %r390;
	// end inline asm
	mov.b64 	%rd248, {%r371, %r376};
	mov.b64 	%fd48, %rd248;
	mov.b64 	{%r382, %r387}, %rd268;
	// begin inline asm
	shfl.sync.down.b32 %r381, %r382, %r388, %r389, %r390;
	// end inline asm
	// begin inline asm
	shfl.sync.down.b32 %r386, %r387, %r388, %r389, %r390;
	// end inline asm
	mov.b64 	%rd37, {%r381, %r386};
	setp.gt.s32 	%p183, %r310, 23;
	mov.u64 	%rd269, %rd268;
	mov.f64 	%fd303, %fd302;
	@%p183 bra 	$L__BB4_42;
	abs.f64 	%fd49, %fd302;
	abs.f64 	%fd50, %fd48;
	setp.lt.f64 	%p184, %fd49, %fd50;
	mov.u64 	%rd269, %rd37;
	mov.f64 	%fd303, %fd48;
	@%p184 bra 	$L__BB4_42;
	setp.lt.f64 	%p185, %fd50, %fd49;
	mov.u64 	%rd269, %rd268;
	mov.f64 	%fd303, %fd302;
	@%p185 bra 	$L__BB4_42;
	setp.lt.s64 	%p186, %rd268, %rd37;
	min.s64 	%rd269, %rd268, %rd37;
	selp.f64 	%fd303, %fd302, %fd48, %p186;
$L__BB4_42:
	mov.b64 	%rd249, %fd303;
	mov.b64 	{%r392, %r397}, %rd249;
	mov.b32 	%r408, 16;
	mov.b32 	%r409, 31;
	mov.b32 	%r410, -1;
	// begin inline asm
	shfl.sync.down.b32 %r391, %r392, %r408, %r409, %r410;
	// end inline asm
	// begin inline asm
	shfl.sync.down.b32 %r396, %r397, %r408, %r409, %r410;
	// end inline asm
	mov.b64 	%rd250, {%r391, %r396};
	mov.b64 	%fd53, %rd250;
	mov.b64 	{%r402, %r407}, %rd269;
	// begin inline asm
	shfl.sync.down.b32 %r401, %r402, %r408, %r409, %r410;
	// end inline asm
	// begin inline asm
	shfl.sync.down.b32 %r406, %r407, %r408, %r409, %r410;
	// end inline asm
	mov.b64 	%rd40, {%r401, %r406};
	setp.gt.s32 	%p187, %r310, 15;
	mov.u64 	%rd317, %rd269;
	mov.f64 	%fd351, %fd303;
	@%p187 bra 	$L__BB4_46;
	abs.f64 	%fd54, %fd303;
	abs.f64 	%fd55, %fd53;
	setp.lt.f64 	%p188, %fd54, %fd55;
	mov.u64 	%rd317, %rd40;
	mov.f64 	%fd351, %fd53;
	@%p188 bra 	$L__BB4_46;
	setp.lt.f64 	%p189, %fd55, %fd54;
	mov.u64 	%rd317, %rd269;
	mov.f64 	%fd351, %fd303;
	@%p189 bra 	$L__BB4_46;
	setp.lt.s64 	%p190, %rd269, %rd40;
	min.s64 	%rd317, %rd269, %rd40;
	selp.f64 	%fd351, %fd303, %fd53, %p190;
$L__BB4_46:
	setp.ne.s32 	%p191, %r310, 0;
	@%p191 bra 	$L__BB4_48;
	shr.u32 	%r411, %r5, 1;
	and.b32  	%r412, %r411, 496;
	mov.u32 	%r413, _ZN6thrust24THRUST_300001_SM_1000_NS8cuda_cub4core6detail5shmemE;
	add.s32 	%r414, %r413, %r412;
	st.shared.f64 	[%r414+8], %fd351;
	st.shared.u64 	[%r414+16], %rd317;
$L__BB4_48:
	bar.sync 	0;
	setp.ne.s32 	%p192, %r5, 0;
	@%p192 bra 	$L__BB4_208;
	ld.shared.f64 	%fd58, [_ZN6thrust24THRUST_300001_SM_1000_NS8cuda_cub4core6detail5shmemE+24];
	ld.shared.u64 	%rd43, [_ZN6thrust24THRUST_300001_SM_1000_NS8cuda_cub4core6detail5shmemE+32];
	abs.f64 	%fd59, %fd351;
	abs.f64 	%fd60, %fd58;
	setp.lt.f64 	%p193, %fd59, %fd60;
	mov.u64 	%rd271, %rd43;
	mov.f64 	%fd305, %fd58;
	@%p193 bra 	$L__BB4_52;
	setp.lt.f64 	%p194, %fd60, %fd59;
	mov.u64 	%rd271, %rd317;
	mov.f64 	%fd305, %fd351;
	@%p194 bra 	$L__BB4_52;
	setp.lt.s64 	%p195, %rd317, %rd43;
	min.s64 	%rd271, %rd317, %rd43;
	selp.f64 	%fd305, %fd351, %fd58, %p195;
$L__BB4_52:
	ld.shared.f64 	%fd63, [_ZN6thrust24THRUST_300001_SM_1000_NS8cuda_cub4core6detail5shmemE+40];
	ld.shared.u64 	%rd46, [_ZN6thrust24THRUST_300001_SM_1000_NS8cuda_cub4core6detail5shmemE+48];
	abs.f64 	%fd64, %fd305;
	abs.f64 	%fd65, %fd63;
	setp.lt.f64 	%p196, %fd64, %fd65;
	mov.u64 	%rd272, %rd46;
	mov.f64 	%fd306, %fd63;
	@%p196 bra 	$L__BB4_55;
	setp.lt.f64 	%p197, %fd65, %fd64;
	mov.u64 	%rd272, %rd271;
	mov.f64 	%fd306, %fd305;
	@%p197 bra 	$L__BB4_55;
	setp.lt.s64 	%p198, %rd271, %rd46;
	min.s64 	%rd272, %rd271, %rd46;
	selp.f64 	%fd306, %fd305, %fd63, %p198;
$L__BB4_55:
	ld.shared.f64 	%fd68, [_ZN6thrust24THRUST_300001_SM_1000_NS8cuda_cub4core6detail5shmemE+56];
	ld.shared.u64 	%rd49, [_ZN6thrust24THRUST_300001_SM_1000_NS8cuda_cub4core6detail5shmemE+64];
	abs.f64 	%fd69, %fd306;
	abs.f64 	%fd70, %fd68;
	setp.lt.f64 	%p199, %fd69, %fd70;
	mov.u64 	%rd273, %rd49;
	mov.f64 	%fd307, %fd68;
	@%p199 bra 	$L__BB4_58;
	setp.lt.f64 	%p200, %fd70, %fd69;
	mov.u64 	%rd273, %rd272;
	mov.f64 	%fd307, %fd306;
	@%p200 bra 	$L__BB4_58;
	setp.lt.s64 	%p201, %rd272, %rd49;
	min.s64 	%rd273, %rd272, %rd49;
	selp.f64 	%fd307, %fd306, %fd68, %p201;
$L__BB4_58:
	ld.shared.f64 	%fd73, [_ZN6thrust24THRUST_300001_SM_1000_NS8cuda_cub4core6detail5shmemE+72];
	ld.shared.u64 	%rd52, [_ZN6thrust24THRUST_300001_SM_1000_NS8cuda_cub4core6detail5shmemE+80];
	abs.f64 	%fd74, %fd307;
	abs.f64 	%fd75, %fd73;
	setp.lt.f64 	%p202, %fd74, %fd75;
	mov.u64 	%rd274, %rd52;
	mov.f64 	%fd308, %fd73;
	@%p202 bra 	$L__BB4_61;
	setp.lt.f64 	%p203, %fd75, %fd74;
	mov.u64 	%rd274, %rd273;
	mov.f64 	%fd308, %fd307;
	@%p203 bra 	$L__BB4_61;
	setp.lt.s64 	%p204, %rd273, %rd52;
	min.s64 	%rd274, %rd273, %rd52;
	selp.f64 	%fd308, %fd307, %fd73, %p204;
$L__BB4_61:
	ld.shared.f64 	%fd78, [_ZN6thrust24THRUST_300001_SM_1000_NS8cuda_cub4core6detail5shmemE+88];
	ld.shared.u64 	%rd55, [_ZN6thrust24THRUST_300001_SM_1000_NS8cuda_cub4core6detail5shmemE+96];
	abs.f64 	%fd79, %fd308;
	abs.f64 	%fd80, %fd78;
	setp.lt.f64 	%p205, %fd79, %fd80;
	mov.u64 	%rd275, %rd55;
	mov.f64 	%fd309, %fd78;
	@%p205 bra 	$L__BB4_64;
	setp.lt.f64 	%p206, %fd80, %fd79;
	mov.u64 	%rd275, %rd274;
	mov.f64 	%fd309, %fd308;
	@%p206 bra 	$L__BB4_64;
	setp.lt.s64 	%p207, %rd274, %rd55;
	min.s64 	%rd275, %rd274, %rd55;
	selp.f64 	%fd309, %fd308, %fd78, %p207;
$L__BB4_64:
	ld.shared.f64 	%fd83, [_ZN6thrust24THRUST_300001_SM_1000_NS8cuda_cub4core6detail5shmemE+104];
	ld.shared.u64 	%rd58, [_ZN6thrust24THRUST_300001_SM_1000_NS8cuda_cub4core6detail5shmemE+112];
	abs.f64 	%fd84, %fd309;
	abs.f64 	%fd85, %fd83;
	setp.lt.f64 	%p208, %fd84, %fd85;
	mov.u64 	%rd276, %rd58;
	mov.f64 	%fd310, %fd83;
	@%p208 bra 	$L__BB4_67;
	setp.lt.f64 	%p209, %fd85, %fd84;
	mov.u64 	%rd276, %rd275;
	mov.f64 	%fd310, %fd309;
	@%p209 bra 	$L__BB4_67;
	setp.lt.s64 	%p210, %rd275, %rd58;
	min.s64 	%rd276, %rd275, %rd58;
	selp.f64 	%fd310, %fd309, %fd83, %p210;
$L__BB4_67:
	ld.shared.f64 	%fd88, [_ZN6thrust24THRUST_300001_SM_1000_NS8cuda_cub4core6detail5shmemE+120];
	ld.shared.u64 	%rd61, [_ZN6thrust24THRUST_300001_SM_1000_NS8cuda_cub4core6detail5shmemE+128];
	abs.f64 	%fd89, %fd310;
	abs.f64 	%fd90, %fd88;
	setp.lt.f64 	%p211, %fd89, %fd90;
	mov.u64 	%rd317, %rd61;
	mov.f64 	%fd351, %fd88;
	@%p211 bra 	$L__BB4_208;
	setp.lt.f64 	%p212, %fd90, %fd89;
	mov.u64 	%rd317, %rd276;
	mov.f64 	%fd351, %fd310;
	@%p212 bra 	$L__BB4_208;
	setp.lt.s64 	%p213, %rd276, %rd61;
	min.s64 	%rd317, %rd276, %rd61;
	selp.f64 	%fd351, %fd310, %fd88, %p213;
	bra.uni 	$L__BB4_208;
$L__BB4_70:
	// begin inline asm
	mov.u32 %r197, %laneid;
	// end inline asm
	and.b32  	%r218, %r5, 992;
	add.s32 	%r219, %r218, 32;
	setp.gt.s32 	%p120, %r219, %r4;
	not.b32 	%r220, %r218;
	add.s32 	%r221, %r4, %r220;
	selp.b32 	%r216, %r221, 31, %p120;
	mov.b64 	%rd231, %fd298;
	mov.b64 	{%r199, %r204}, %rd231;
	mov.b32 	%r215, 1;
	mov.b32 	%r217, -1;
	// begin inline asm
	shfl.sync.down.b32 %r198, %r199, %r215, %r216, %r217;
	// end inline asm
	// begin inline asm
	shfl.sync.down.b32 %r203, %r204, %r215, %r216, %r217;
	// end inline asm
	mov.b64 	%rd232, {%r198, %r203};
	mov.b64 	%fd92, %rd232;
	mov.b64 	{%r209, %r214}, %rd264;
	// begin inline asm
	shfl.sync.down.b32 %r208, %r209, %r215, %r216, %r217;
	// end inline asm
	// begin inline asm
	shfl.sync.down.b32 %r213, %r214, %r215, %r216, %r217;
	// end inline asm
	mov.b64 	%rd63, {%r208, %r213};
	setp.ge.s32 	%p121, %r197, %r216;
	mov.u64 	%rd277, %rd264;
	mov.f64 	%fd311, %fd298;
	@%p121 bra 	$L__BB4_74;
	abs.f64 	%fd93, %fd298;
	abs.f64 	%fd94, %fd92;
	setp.lt.f64 	%p122, %fd93, %fd94;
	mov.u64 	%rd277, %rd63;
	mov.f64 	%fd311, %fd92;
	@%p122 bra 	$L__BB4_74;
	setp.lt.f64 	%p123, %fd94, %fd93;
	mov.u64 	%rd277, %rd264;
	mov.f64 	%fd311, %fd298;
	@%p123 bra 	$L__BB4_74;
	setp.lt.s64 	%p124, %rd264, %rd63;
	min.s64 	%rd277, %rd264, %rd63;
	selp.f64 	%fd311, %fd298, %fd92, %p124;
$L__BB4_74:
	mov.b64 	%rd233, %fd311;
	mov.b64 	{%r223, %r228}, %rd233;
	mov.b32 	%r239, 2;
	mov.b32 	%r241, -1;
	// begin inline asm
	shfl.sync.down.b32 %r222, %r223, %r239, %r216, %r241;
	// end inline asm
	// begin inline asm
	shfl.sync.down.b32 %r227, %r228, %r239, %r216, %r241;
	// end inline asm
	mov.b64 	%rd234, {%r222, %r227};
	mov.b64 	%fd97, %rd234;
	mov.b64 	{%r233, %r238}, %rd277;
	// begin inline asm
	shfl.sync.down.b32 %r232, %r233, %r239, %r216, %r241;
	// end inline asm
	// begin inline asm
	shfl.sync.down.b32 %r237, %r238, %r239, %r216, %r241;
	// end inline asm
	mov.b64 	%rd66, {%r232, %r237};
	add.s32 	%r242, %r197, 2;
	setp.gt.s32 	%p125, %r242, %r216;
	mov.u64 	%rd278, %rd277;
	mov.f64 	%fd312, %fd311;
	@%p125 bra 	$L__BB4_78;
	abs.f64 	%fd98, %fd311;
	abs.f64 	%fd99, %fd97;
	setp.lt.f64 	%p126, %fd98, %fd99;
	mov.u64 	%rd278, %rd66;
	mov.f64 	%fd312, %fd97;
	@%p126 bra 	$L__BB4_78;
	setp.lt.f64 	%p127, %fd99, %fd98;
	mov.u64 	%rd278, %rd277;
	mov.f64 	%fd312, %fd311;
	@%p127 bra 	$L__BB4_78;
	setp.lt.s64 	%p128, %rd277, %rd66;
	min.s64 	%rd278, %rd277, %rd66;
	selp.f64 	%fd312, %fd311, %fd97, %p128;
$L__BB4_78:
	mov.b64 	%rd235, %fd312;
	mov.b64 	{%r244, %r249}, %rd235;
	mov.b32 	%r260, 4;
	mov.b32 	%r262, -1;
	// begin inline asm
	shfl.sync.down.b32 %r243, %r244, %r260, %r216, %r262;
	// end inline asm
	// begin inline asm
	shfl.sync.down.b32 %r248, %r249, %r260, %r216, %r262;
	// end inline asm
	mov.b64 	%rd236, {%r243, %r248};
	mov.b64 	%fd102, %rd236;
	mov.b64 	{%r254, %r259}, %rd278;
	// begin inline asm
	shfl.sync.down.b32 %r253, %r254, %r260, %r216, %r262;
	// end inline asm
	// begin inline asm
	shfl.sync.down.b32 %r258, %r259, %r260, %r216, %r262;
	// end inline asm
	mov.b64 	%rd69, {%r253, %r258};
	add.s32 	%r263, %r197, 4;
	setp.gt.s32 	%p129, %r263, %r216;
	mov.u64 	%rd279, %rd278;
	mov.f64 	%fd313, %fd312;
	@%p129 bra 	$L__BB4_82;
	abs.f64 	%fd103, %fd312;
	abs.f64 	%fd104, %fd102;
	setp.lt.f64 	%p130, %fd103, %fd104;
	mov.u64 	%rd279, %rd69;
	mov.f64 	%fd313, %fd102;
	@%p130 bra 	$L__BB4_82;
	setp.lt.f64 	%p131, %fd104, %fd103;
	mov.u64 	%rd279, %rd278;
	mov.f64 	%fd313, %fd312;
	@%p131 bra 	$L__BB4_82;
	setp.lt.s64 	%p132, %rd278, %rd69;
	min.s64 	%rd279, %rd278, %rd69;
	selp.f64 	%fd313, %fd312, %fd102, %p132;
$L__BB4_82:
	mov.b64 	%rd237, %fd313;
	mov.b64 	{%r265, %r270}, %rd237;
	mov.b32 	%r281, 8;
	mov.b32 	%r283, -1;
	// begin inline asm
	shfl.sync.down.b32 %r264, %r265, %r281, %r216, %r283;
	// end inline asm
	// begin inline asm
	shfl.sync.down.b32 %r269, %r270, %r281, %r216, %r283;
	// end inline asm
	mov.b64 	%rd238, {%r264, %r269};
	mov.b64 	%fd107, %rd238;
	mov.b64 	{%r275, %r280}, %rd279;
	// begin inline asm
	shfl.sync.down.b32 %r274, %r275, %r281, %r216, %r283;
	// end inline asm
	// begin inline asm
	shfl.sync.down.b32 %r279, %r280, %r281, %r216, %r283;
	// end inline asm
	mov.b64 	%rd72, {%r274, %r279};
	add.s32 	%r284, %r197, 8;
	setp.gt.s32 	%p133, %r284, %r216;
	mov.u64 	%rd280, %rd279;
	mov.f64 	%fd314, %fd313;
	@%p133 bra 	$L__BB4_86;
	abs.f64 	%fd108, %fd313;
	abs.f64 	%fd109, %fd107;
	setp.lt.f64 	%p134, %fd108, %fd109;
	mov.u64 	%rd280, %rd72;
	mov.f64 	%fd314, %fd107;
	@%p134 bra 	$L__BB4_86;
	setp.lt.f64 	%p135, %fd109, %fd108;
	mov.u64 	%rd280, %rd279;
	mov.f64 	%fd314, %fd313;
	@%p135 bra 	$L__BB4_86;
	setp.lt.s64 	%p136, %rd279, %rd72;
	min.s64 	%rd280, %rd279, %rd72;
	selp.f64 	%fd314, %fd313, %fd107, %p136;
$L__BB4_86:
	mov.b64 	%rd239, %fd314;
	mov.b64 	{%r286, %r291}, %rd239;
	mov.b32 	%r302, 16;
	mov.b32 	%r304, -1;
	// begin inline asm
	shfl.sync.down.b32 %r285, %r286, %r302, %r216, %r304;
	// end inline asm
	// begin inline asm
	shfl.sync.down.b32 %r290, %r291, %r302, %r216, %r304;
	// end inline asm
	mov.b64 	%rd240, {%r285, %r290};
	mov.b64 	%fd112, %rd240;
	mov.b64 	{%r296, %r301}, %rd280;
	// begin inline asm
	shfl.sync.down.b32 %r295, %r296, %r302, %r216, %r304;
	// end inline asm
	// begin inline asm
	shfl.sync.down.b32 %r300, %r301, %r302, %r216, %r304;
	// end inline asm
	mov.b64 	%rd75, {%r295, %r300};
	add.s32 	%r305, %r197, 16;
	setp.gt.s32 	%p137, %r305, %r216;
	mov.u64 	%rd317, %rd280;
	mov.f64 	%fd351, %fd314;
	@%p137 bra 	$L__BB4_90;
	abs.f64 	%fd113, %fd314;
	abs.f64 	%fd114, %fd112;
	setp.lt.f64 	%p138, %fd113, %fd114;
	mov.u64 	%rd317, %rd75;
	mov.f64 	%fd351, %fd112;
	@%p138 bra 	$L__BB4_90;
	setp.lt.f64 	%p139, %fd114, %fd113;
	mov.u64 	%rd317, %rd280;
	mov.f64 	%fd351, %fd314;
	@%p139 bra 	$L__BB4_90;
	setp.lt.s64 	%p140, %rd280, %rd75;
	min.s64 	%rd317, %rd280, %rd75;
	selp.f64 	%fd351, %fd314, %fd112, %p140;
$L__BB4_90:
	setp.ne.s32 	%p141, %r197, 0;
	@%p141 bra 	$L__BB4_92;
	shr.u32 	%r306, %r5, 1;
	and.b32  	%r307, %r306, 496;
	mov.u32 	%r308, _ZN6thrust24THRUST_300001_SM_1000_NS8cuda_cub4core6detail5shmemE;
	add.s32 	%r309, %r308, %r307;
	st.shared.f64 	[%r309+8], %fd351;
	st.shared.u64 	[%r309+16], %rd317;
$L__BB4_92:
	bar.sync 	0;
	setp.ne.s32 	%p142, %r5, 0;
	@%p142 bra 	$L__BB4_208;
	setp.lt.s32 	%p143, %r4, 33;
	mov.f64 	%fd316, %fd351;
	mov.u64 	%rd282, %rd317;
	@%p143 bra 	$L__BB4_97;
	ld.shared.f64 	%fd117, [_ZN6thrust24THRUST_300001_SM_1000_NS8cuda_cub4core6detail5shmemE+24];
	ld.shared.u64 	%rd78, [_ZN6thrust24THRUST_300001_SM_1000_NS8cuda_cub4core6detail5shmemE+32];
	abs.f64 	%fd118, %fd351;
	abs.f64 	%fd119, %fd117;
	setp.lt.f64 	%p144, %fd118, %fd119;
	mov.f64 	%fd316, %fd117;
	mov.u64 	%rd282, %rd78;
	@%p144 bra 	$L__BB4_97;
	setp.lt.f64 	%p145, %fd119, %fd118;
	mov.f64 	%fd316, %fd351;
	mov.u64 	%rd282, %rd317;
	@%p145 bra 	$L__BB4_97;
	setp.lt.s64 	%p146, %rd317, %rd78;
	min.s64 	%rd282, %rd317, %rd78;
	selp.f64 	%fd316, %fd351, %fd117, %p146;
$L__BB4_97:
	setp.lt.s32 	%p147, %r4, 65;
	mov.f64 	%fd317, %fd316;
	mov.u64 	%rd283, %rd282;
	@%p147 bra 	$L__BB4_101;
	ld.shared.f64 	%fd122, [_ZN6thrust24THRUST_300001_SM_1000_NS8cuda_cub4core6detail5shmemE+40];
	ld.shared.u64 	%rd81, [_ZN6thrust24THRUST_300001_SM_1000_NS8cuda_cub4core6detail5shmemE+48];
	abs.f64 	%fd123, %fd316;
	abs.f64 	%fd124, %fd122;
	setp.lt.f64 	%p148, %fd123, %fd124;
	mov.f64 	%fd317, %fd122;
	mov.u64 	%rd283, %rd81;
	@%p148 bra 	$L__BB4_101;
	setp.lt.f64 	%p149, %fd124, %fd123;
	mov.f64 	%fd317, %fd316;
	mov.u64 	%rd283, %rd282;
	@%p149 bra 	$L__BB4_101;
	setp.lt.s64 	%p150, %rd282, %rd81;
	selp.f64 	%fd317, %fd316, %fd122, %p150;
	min.s64 	%rd283, %rd282, %rd81;
$L__BB4_101:
	setp.lt.s32 	%p151, %r4, 97;
	mov.f64 	%fd318, %fd317;
	mov.u64 	%rd284, %rd283;
	@%p151 bra 	$L__BB4_105;
	ld.shared.f64 	%fd127, [_ZN6thrust24THRUST_300001_SM_1000_NS8cuda_cub4core6detail5shmemE+56];
	ld.shared.u64 	%rd84, [_ZN6thrust24THRUST_300001_SM_1000_NS8cuda_cub4core6detail5shmemE+64];
	abs.f64 	%fd128, %fd317;
	abs.f64 	%fd129, %fd127;
	setp.lt.f64 	%p152, %fd128, %fd129;
	mov.f64 	%fd318, %fd127;
	mov.u64 	%rd284, %rd84;
	@%p152 bra 	$L__BB4_105;
	setp.lt.f64 	%p153, %fd129, %fd128;
	mov.f64 	%fd318, %fd317;
	mov.u64 	%rd284, %rd283;
	@%p153 bra 	$L__BB4_105;
	setp.lt.s64 	%p154, %rd283, %rd84;
	selp.f64 	%fd318, %fd317, %fd127, %p154;
	min.s64 	%rd284, %rd283, %rd84;
$L__BB4_105:
	setp.lt.s32 	%p155, %r4, 129;
	mov.f64 	%fd319, %fd318;
	mov.u64 	%rd285, %rd284;
	@%p155 bra 	$L__BB4_109;
	ld.shared.f64 	%fd132, [_ZN6thrust24THRUST_300001_SM_1000_NS8cuda_cub4core6detail5shmemE+72];
	ld.shared.u64 	%rd87, [_ZN6thrust24THRUST_300001_SM_1000_NS8cuda_cub4core6detail5shmemE+80];
	abs.f64 	%fd133, %fd318;
	abs.f64 	%fd134, %fd132;
	setp.lt.f64 	%p156, %fd133, %fd134;
	mov.f64 	%fd319, %fd132;
	mov.u64 	%rd285, %rd87;
	@%p156 bra 	$L__BB4_109;
	setp.lt.f64 	%p157, %fd134, %fd133;
	mov.f64 	%fd319, %fd318;
	mov.u64 	%rd285, %rd284;
	@%p157 bra 	$L__BB4_109;
	setp.lt.s64 	%p158, %rd284, %rd87;
	selp.f64 	%fd319, %fd318, %fd132, %p158;
	min.s64 	%rd285, %rd284, %rd87;
$L__BB4_109:
	setp.lt.s32 	%p159, %r4, 161;
	mov.f64 	%fd320, %fd319;
	mov.u64 	%rd286, %rd285;
	@%p159 bra 	$L__BB4_113;
	ld.shared.f64 	%fd137, [_ZN6thrust24THRUST_300001_SM_1000_NS8cuda_cub4core6detail5shmemE+88];
	ld.shared.u64 	%rd90, [_ZN6thrust24THRUST_300001_SM_1000_NS8cuda_cub4core6detail5shmemE+96];
	abs.f64 	%fd138, %fd319;
	abs.f64 	%fd139, %fd137;
	setp.lt.f64 	%p160, %fd138, %fd139;
	mov.f64 	%fd320, %fd137;
	mov.u64 	%rd286, %rd90;
	@%p160 bra 	$L__BB4_113;
	setp.lt.f64 	%p161, %fd139, %fd138;
	mov.f64 	%fd320, %fd319;
	mov.u64 	%rd286, %rd285;
	@%p161 bra 	$L__BB4_113;
	setp.lt.s64 	%p162, %rd285, %rd90;
	selp.f64 	%fd320, %fd319, %fd137, %p162;
	min.s64 	%rd286, %rd285, %rd90;
$L__BB4_113:
	setp.lt.s32 	%p163, %r4, 193;
	mov.f64 	%fd321, %fd320;
	mov.u64 	%rd287, %rd286;
	@%p163 bra 	$L__BB4_117;
	ld.shared.f64 	%fd142, [_ZN6thrust24THRUST_300001_SM_1000_NS8cuda_cub4core6detail5shmemE+104];
	ld.shared.u64 	%rd93, [_ZN6thrust24THRUST_300001_SM_1000_NS8cuda_cub4core6detail5shmemE+112];
	abs.f64 	%fd143, %fd320;
	abs.f64 	%fd144, %fd142;
	setp.lt.f64 	%p164, %fd143, %fd144;
	mov.f64 	%fd321, %fd142;
	mov.u64 	%rd287, %rd93;
	@%p164 bra 	$L__BB4_117;
	setp.lt.f64 	%p165, %fd144, %fd143;
	mov.f64 	%fd321, %fd320;
	mov.u64 	%rd287, %rd286;
	@%p165 bra 	$L__BB4_117;
	setp.lt.s64 	%p166, %rd286, %rd93;
	selp.f64 	%fd321, %fd320, %fd142, %p166;
	min.s64 	%rd287, %rd286, %rd93;
$L__BB4_117:
	setp.lt.s32 	%p167, %r4, 225;
	mov.u64 	%rd317, %rd287;
	mov.f64 	%fd351, %fd321;
	@%p167 bra 	$L__BB4_208;
	ld.shared.f64 	%fd147, [_ZN6thrust24THRUST_300001_SM_1000_NS8cuda_cub4core6detail5shmemE+120];
	ld.shared.u64 	%rd96, [_ZN6thrust24THRUST_300001_SM_1000_NS8cuda_cub4core6detail5shmemE+128];
	abs.f64 	%fd148, %fd321;
	abs.f64 	%fd149, %fd147;
	setp.lt.f64 	%p168, %fd148, %fd149;
	mov.u64 	%rd317, %rd96;
	mov.f64 	%fd351, %fd147;
	@%p168 bra 	$L__BB4_208;
	setp.lt.f64 	%p169, %fd149, %fd148;
	mov.u64 	%rd317, %rd287;
	mov.f64 	%fd351, %fd321;
	@%p169 bra 	$L__BB4_208;
	setp.lt.s64 	%p170, %rd287, %rd96;
	selp.f64 	%fd351, %fd321, %fd147, %p170;
	min.s64 	%rd317, %rd287, %rd96;
	bra.uni 	$L__BB4_208;
$L__BB4_121:
	mov.u32 	%r35, %tid.x;
	cvt.s64.s32 	%rd183, %r2;
	add.s64 	%rd98, %rd3, %rd183;
	cvt.u64.u32 	%rd99, %r35;
	add.s64 	%rd184, %rd99, %rd183;
	shl.b64 	%rd185, %rd184, 3;
	add.s64 	%rd186, %rd2, %rd185;
	ld.global.f64 	%fd274, [%rd186];
	add.s32 	%r69, %r35, 256;
	cvt.u64.u32 	%rd187, %r69;
	ld.global.f64 	%fd275, [%rd186+2048];
	add.s32 	%r70, %r35, 512;
	cvt.u64.u32 	%rd188, %r70;
	ld.global.f64 	%fd276, [%rd186+4096];
	add.s32 	%r71, %r35, 768;
	cvt.u64.u32 	%rd189, %r71;
	ld.global.f64 	%fd277, [%rd186+6144];
	or.b32  	%r72, %r35, 1024;
	cvt.u64.u32 	%rd100, %r72;
	add.s64 	%rd305, %rd98, %rd100;
	ld.global.f64 	%fd339, [%rd186+8192];
	abs.f64 	%fd278, %fd274;
	abs.f64 	%fd279, %fd275;
	setp.geu.f64 	%p2, %fd278, %fd279;
	selp.f64 	%fd280, %fd274, %fd275, %p2;
	selp.b64 	%rd190, %rd99, %rd187, %p2;
	abs.f64 	%fd281, %fd280;
	abs.f64 	%fd282, %fd276;
	setp.geu.f64 	%p3, %fd281, %fd282;
	selp.f64 	%fd283, %fd280, %fd276, %p3;
	selp.b64 	%rd191, %rd190, %rd188, %p3;
	abs.f64 	%fd284, %fd283;
	abs.f64 	%fd285, %fd277;
	setp.geu.f64 	%p4, %fd284, %fd285;
	selp.f64 	%fd152, %fd283, %fd277, %p4;
	selp.b64 	%rd102, %rd191, %rd189, %p4;
	abs.f64 	%fd153, %fd152;
	abs.f64 	%fd154, %fd339;
	setp.lt.f64 	%p5, %fd153, %fd154;
	@%p5 bra 	$L__BB4_123;
	setp.lt.f64 	%p6, %fd154, %fd153;
	setp.lt.u64 	%p7, %rd102, %rd100;
	or.pred  	%p8, %p6, %p7;
	selp.f64 	%fd339, %fd152, %fd339, %p8;
	add.s64 	%rd194, %rd98, %rd102;
	selp.b64 	%rd305, %rd194, %rd305, %p8;
$L__BB4_123:
	setp.le.s32 	%p9, %r66, %r3;
	@%p9 bra 	$L__BB4_164;
	setp.ne.s32 	%p10, %r35, 0;
	@%p10 bra 	$L__BB4_126;
	atom.global.add.u32 	%r73, [%rd1+4], 1280;
	add.s32 	%r74, %r73, %r3;
	st.shared.u32 	[_ZN6thrust24THRUST_300001_SM_1000_NS8cuda_cub4core6detail5shmemE+152], %r74;
$L__BB4_126:
	bar.sync 	0;
	ld.shared.u32 	%r427, [_ZN6thrust24THRUST_300001_SM_1000_NS8cuda_cub4core6detail5shmemE+152];
	add.s32 	%r75, %r427, 1280;
	setp.gt.s32 	%p11, %r75, %r66;
	@%p11 bra 	$L__BB4_141;
	mov.f64 	%fd323, %fd339;
	mov.u64 	%rd289, %rd305;
$L__BB4_128:
	cvt.s64.s32 	%rd195, %r427;
	add.s64 	%rd196, %rd99, %rd195;
	shl.b64 	%rd197, %rd196, 3;
	add.s64 	%rd198, %rd2, %rd197;
	add.s64 	%rd290, %rd196, %rd3;
	ld.global.f64 	%fd324, [%rd198];
	add.s64 	%rd291, %rd290, 256;
	ld.global.f64 	%fd325, [%rd198+2048];
	add.s64 	%rd292, %rd290, 512;
	ld.global.f64 	%fd326, [%rd198+4096];
	add.s64 	%rd293, %rd290, 768;
	ld.global.f64 	%fd327, [%rd198+6144];
	add.s64 	%rd305, %rd290, 1024;
	ld.global.f64 	%fd339, [%rd198+8192];
	abs.f64 	%fd163, %fd323;
	abs.f64 	%fd164, %fd324;
	setp.lt.f64 	%p12, %fd163, %fd164;
	@%p12 bra 	$L__BB4_130;
	setp.lt.f64 	%p13, %fd164, %fd163;
	setp.lt.s64 	%p14, %rd289, %rd290;
	or.pred  	%p15, %p13, %p14;
	selp.f64 	%fd324, %fd323, %fd324, %p15;
	selp.b64 	%rd290, %rd289, %rd290, %p15;
$L__BB4_130:
	abs.f64 	%fd167, %fd324;
	abs.f64 	%fd168, %fd325;
	setp.lt.f64 	%p16, %fd167, %fd168;
	@%p16 bra 	$L__BB4_132;
	setp.lt.f64 	%p17, %fd168, %fd167;
	setp.lt.s64 	%p18, %rd290, %rd291;
	or.pred  	%p19, %p17, %p18;
	selp.f64 	%fd325, %fd324, %fd325, %p19;
	selp.b64 	%rd291, %rd290, %rd291, %p19;
$L__BB4_132:
	abs.f64 	%fd171, %fd325;
	abs.f64 	%fd172, %fd326;
	setp.lt.f64 	%p20, %fd171, %fd172;
	@%p20 bra 	$L__BB4_134;
	setp.lt.f64 	%p21, %fd172, %fd171;
	setp.lt.s64 	%p22, %rd291, %rd292;
	or.pred  	%p23, %p21, %p22;
	selp.f64 	%fd326, %fd325, %fd326, %p23;
	selp.b64 	%rd292, %rd291, %rd292, %p23;
$L__BB4_134:
	abs.f64 	%fd175, %fd326;
	abs.f64 	%fd176, %fd327;
	setp.lt.f64 	%p24, %fd175, %fd176;
	@%p24 bra 	$L__BB4_136;
	setp.lt.f64 	%p25, %fd176, %fd175;
	setp.lt.s64 	%p26, %rd292, %rd293;
	or.pred  	%p27, %p25, %p26;
	selp.f64 	%fd327, %fd326, %fd327, %p27;
	selp.b64 	%rd293, %rd292, %rd293, %p27;
$L__BB4_136:
	abs.f64 	%fd179, %fd327;
	abs.f64 	%fd180, %fd339;
	setp.lt.f64 	%p28, %fd179, %fd180;
	@%p28 bra 	$L__BB4_138;
	setp.lt.f64 	%p29, %fd180, %fd179;
	setp.lt.s64 	%p30, %rd293, %rd305;
	or.pred  	%p31, %p29, %p30;
	selp.f64 	%fd339, %fd327, %fd339, %p31;
	selp.b64 	%rd305, %rd293, %rd305, %p31;
$L__BB4_138:
	setp.ne.s32 	%p32, %r35, 0;
	bar.sync 	0;
	@%p32 bra 	$L__BB4_140;
	atom.global.add.u32 	%r76, [%rd1+4], 1280;
	add.s32 	%r77, %r76, %r3;
	st.shared.u32 	[_ZN6thrust24THRUST_300001_SM_1000_NS8cuda_cub4core6detail5shmemE+152], %r77;
$L__BB4_140:
	bar.sync 	0;
	ld.shared.u32 	%r427, [_ZN6thrust24THRUST_300001_SM_1000_NS8cuda_cub4core6detail5shmemE+152];
	add.s32 	%r78, %r427, 1280;
	setp.le.s32 	%p33, %r78, %r66;
	mov.f64 	%fd323, %fd339;
	mov.u64 	%rd289, %rd305;
	@%p33 bra 	$L__BB4_128;
$L__BB4_141:
	setp.le.s32 	%p34, %r66, %r427;
	@%p34 bra 	$L__BB4_164;
	sub.s32 	%r40, %r66, %r427;
	setp.ge.s32 	%p35, %r35, %r40;
	@%p35 bra 	$L__BB4_164;
	not.b32 	%r79, %r35;
	add.s32 	%r80, %r66, %r79;
	sub.s32 	%r41, %r80, %r427;
	and.b32  	%r81, %r41, 768;
	setp.eq.s32 	%p36, %r81, 768;
	mov.u32 	%r431, %r35;
	@%p36 bra 	$L__BB4_149;
	add.s32 	%r429, %r35, %r427;
	shr.u32 	%r82, %r41, 8;
	add.s32 	%r83, %r82, 1;
	and.b32  	%r84, %r83, 3;
	neg.s32 	%r428, %r84;
	mov.u32 	%r431, %r35;
$L__BB4_145:
	.pragma "nounroll";
	mov.u64 	%rd122, %rd305;
	mov.f64 	%fd184, %fd339;
	cvt.s64.s32 	%rd200, %r429;
	add.s64 	%rd123, %rd3, %rd200;
	mul.wide.s32 	%rd201, %r429, 8;
	add.s64 	%rd202, %rd2, %rd201;
	ld.global.f64 	%fd185, [%rd202];
	abs.f64 	%fd186, %fd184;
	abs.f64 	%fd187, %fd185;
	setp.lt.f64 	%p37, %fd186, %fd187;
	mov.f64 	%fd339, %fd185;
	mov.u64 	%rd305, %rd123;
	@%p37 bra 	$L__BB4_148;
	setp.lt.f64 	%p38, %fd187, %fd186;
	mov.f64 	%fd339, %fd184;
	mov.u64 	%rd305, %rd122;
	@%p38 bra 	$L__BB4_148;
	setp.lt.s64 	%p39, %rd122, %rd123;
	selp.f64 	%fd339, %fd184, %fd185, %p39;
	min.s64 	%rd305, %rd122, %rd123;
$L__BB4_148:
	add.s32 	%r431, %r431, 256;
	add.s32 	%r429, %r429, 256;
	add.s32 	%r428, %r428, 1;
	setp.ne.s32 	%p40, %r428, 0;
	@%p40 bra 	$L__BB4_145;
$L__BB4_149:
	setp.lt.u32 	%p41, %r41, 768;
	@%p41 bra 	$L__BB4_164;
	add.s32 	%r432, %r431, %r427;
	add.s32 	%r435, %r432, 256;
	add.s32 	%r434, %r432, 512;
	add.s32 	%r433, %r432, 768;
	add.s64 	%rd128, %rd2, 4096;
$L__BB4_151:
	cvt.s64.s32 	%rd203, %r435;
	add.s64 	%rd130, %rd3, %rd203;
	cvt.s64.s32 	%rd204, %r434;
	add.s64 	%rd131, %rd3, %rd204;
	cvt.s64.s32 	%rd205, %r433;
	add.s64 	%rd132, %rd3, %rd205;
	cvt.s64.s32 	%rd206, %r432;
	mul.wide.s32 	%rd207, %r432, 8;
	add.s64 	%rd133, %rd128, %rd207;
	add.s64 	%rd134, %rd3, %rd206;
	ld.global.f64 	%fd193, [%rd133+-4096];
	abs.f64 	%fd194, %fd339;
	abs.f64 	%fd195, %fd193;
	setp.lt.f64 	%p42, %fd194, %fd195;
	mov.f64 	%fd335, %fd193;
	mov.u64 	%rd301, %rd134;
	@%p42 bra 	$L__BB4_154;
	setp.lt.f64 	%p43, %fd195, %fd194;
	mov.f64 	%fd335, %fd339;
	mov.u64 	%rd301, %rd305;
	@%p43 bra 	$L__BB4_154;
	setp.lt.s64 	%p44, %rd305, %rd134;
	selp.f64 	%fd335, %fd339, %fd193, %p44;
	min.s64 	%rd301, %rd305, %rd134;
$L__BB4_154:
	ld.global.f64 	%fd198, [%rd133+-2048];
	abs.f64 	%fd199, %fd335;
	abs.f64 	%fd200, %fd198;
	setp.lt.f64 	%p45, %fd199, %fd200;
	mov.f64 	%fd336, %fd198;
	mov.u64 	%rd302, %rd130;
	@%p45 bra 	$L__BB4_157;
	setp.lt.f64 	%p46, %fd200, %fd199;
	mov.f64 	%fd336, %fd335;
	mov.u64 	%rd302, %rd301;
	@%p46 bra 	$L__BB4_157;
	setp.lt.s64 	%p47, %rd301, %rd130;
	selp.f64 	%fd336, %fd335, %fd198, %p47;
	min.s64 	%rd302, %rd301, %rd130;
$L__BB4_157:
	ld.global.f64 	%fd203, [%rd133];
	abs.f64 	%fd204, %fd336;
	abs.f64 	%fd205, %fd203;
	setp.lt.f64 	%p48, %fd204, %fd205;
	mov.f64 	%fd337, %fd203;
	mov.u64 	%rd303, %rd131;
	@%p48 bra 	$L__BB4_160;
	setp.lt.f64 	%p49, %fd205, %fd204;
	mov.f64 	%fd337, %fd336;
	mov.u64 	%rd303, %rd302;
	@%p49 bra 	$L__BB4_160;
	setp.lt.s64 	%p50, %rd302, %rd131;
	selp.f64 	%fd337, %fd336, %fd203, %p50;
	min.s64 	%rd303, %rd302, %rd131;
$L__BB4_160:
	ld.global.f64 	%fd208, [%rd133+2048];
	abs.f64 	%fd209, %fd337;
	abs.f64 	%fd210, %fd208;
	setp.lt.f64 	%p51, %fd209, %fd210;
	mov.f64 	%fd339, %fd208;
	mov.u64 	%rd305, %rd132;
	@%p51 bra 	$L__BB4_163;
	setp.lt.f64 	%p52, %fd210, %fd209;
	mov.f64 	%fd339, %fd337;
	mov.u64 	%rd305, %rd303;
	@%p52 bra 	$L__BB4_163;
	setp.lt.s64 	%p53, %rd303, %rd132;
	selp.f64 	%fd339, %fd337, %fd208, %p53;
	min.s64 	%rd305, %rd303, %rd132;
$L__BB4_163:
	add.s32 	%r431, %r431, 1024;
	add.s32 	%r435, %r435, 1024;
	add.s32 	%r434, %r434, 1024;
	add.s32 	%r433, %r433, 1024;
	add.s32 	%r432, %r432, 1024;
	setp.lt.s32 	%p54, %r431, %r40;
	@%p54 bra 	$L__BB4_151;
$L__BB4_164:
	// begin inline asm
	mov.u32 %r85, %laneid;
	// end inline asm
	mov.b64 	%rd208, %fd339;
	mov.b64 	{%r87, %r92}, %rd208;
	mov.b32 	%r103, 1;
	mov.b32 	%r104, 31;
	mov.b32 	%r105, -1;
	// begin inline asm
	shfl.sync.down.b32 %r86, %r87, %r103, %r104, %r105;
	// end inline asm
	// begin inline asm
	shfl.sync.down.b32 %r91, %r92, %r103, %r104, %r105;
	// end inline asm
	mov.b64 	%rd209, {%r86, %r91};
	mov.b64 	%fd214, %rd209;
	mov.b64 	{%r97, %r102}, %rd305;
	// begin inline asm
	shfl.sync.down.b32 %r96, %r97, %r103, %r104, %r105;
	// end inline asm
	// begin inline asm
	shfl.sync.down.b32 %r101, %r102, %r103, %r104, %r105;
	// end inline asm
	mov.b64 	%rd144, {%r96, %r101};
	setp.gt.s32 	%p55, %r85, 30;
	mov.f64 	%fd340, %fd339;
	mov.u64 	%rd306, %rd305;
	@%p55 bra 	$L__BB4_168;
	abs.f64 	%fd215, %fd339;
	abs.f64 	%fd216, %fd214;
	setp.lt.f64 	%p56, %fd215, %fd216;
	mov.f64 	%fd340, %fd214;
	mov.u64 	%rd306, %rd144;
	@%p56 bra 	$L__BB4_168;
	setp.lt.f64 	%p57, %fd216, %fd215;
	mov.f64 	%fd340, %fd339;
	mov.u64 	%rd306, %rd305;
	@%p57 bra 	$L__BB4_168;
	setp.lt.s64 	%p58, %rd305, %rd144;
	selp.f64 	%fd340, %fd339, %fd214, %p58;
	min.s64 	%rd306, %rd305, %rd144;
$L__BB4_168:
	mov.b64 	%rd210, %fd340;
	mov.b64 	{%r107, %r112}, %rd210;
	mov.b32 	%r123, 2;
	mov.b32 	%r124, 31;
	mov.b32 	%r125, -1;
	// begin inline asm
	shfl.sync.down.b32 %r106, %r107, %r123, %r124, %r125;
	// end inline asm
	// begin inline asm
	shfl.sync.down.b32 %r111, %r112, %r123, %r124, %r125;
	// end inline asm
	mov.b64 	%rd211, {%r106, %r111};
	mov.b64 	%fd219, %rd211;
	mov.b64 	{%r117, %r122}, %rd306;
	// begin inline asm
	shfl.sync.down.b32 %r116, %r117, %r123, %r124, %r125;
	// end inline asm
	// begin inline asm
	shfl.sync.down.b32 %r121, %r122, %r123, %r124, %r125;
	// end inline asm
	mov.b64 	%rd147, {%r116, %r121};
	setp.gt.s32 	%p59, %r85, 29;
	mov.f64 	%fd341, %fd340;
	mov.u64 	%rd307, %rd306;
	@%p59 bra 	$L__BB4_172;
	abs.f64 	%fd220, %fd340;
	abs.f64 	%fd221, %fd219;
	setp.lt.f64 	%p60, %fd220, %fd221;
	mov.f64 	%fd341, %fd219;
	mov.u64 	%rd307, %rd147;
	@%p60 bra 	$L__BB4_172;
	setp.lt.f64 	%p61, %fd221, %fd220;
	mov.f64 	%fd341, %fd340;
	mov.u64 	%rd307, %rd306;
	@%p61 bra 	$L__BB4_172;
	setp.lt.s64 	%p62, %rd306, %rd147;
	selp.f64 	%fd341, %fd340, %fd219, %p62;
	min.s64 	%rd307, %rd306, %rd147;
$L__BB4_172:
	mov.b64 	%rd212, %fd341;
	mov.b64 	{%r127, %r132}, %rd212;
	mov.b32 	%r143, 4;
	mov.b32 	%r144, 31;
	mov.b32 	%r145, -1;
	// begin inline asm
	shfl.sync.down.b32 %r126, %r127, %r143, %r144, %r145;
	// end inline asm
	// begin inline asm
	shfl.sync.down.b32 %r131, %r132, %r143, %r144, %r145;
	// end inline asm
	mov.b64 	%rd213, {%r126, %r131};
	mov.b64 	%fd224, %rd213;
	mov.b64 	{%r137, %r142}, %rd307;
	// begin inline asm
	shfl.sync.down.b32 %r136, %r137, %r143, %r144, %r145;
	// end inline asm
	// begin inline asm
	shfl.sync.down.b32 %r141, %r142, %r143, %r144, %r145;
	// end inline asm
	mov.b64 	%rd150, {%r136, %r141};
	setp.gt.s32 	%p63, %r85, 27;
	mov.f64 	%fd342, %fd341;
	mov.u64 	%rd308, %rd307;
	@%p63 bra 	$L__BB4_176;
	abs.f64 	%fd225, %fd341;
	abs.f64 	%fd226, %fd224;
	setp.lt.f64 	%p64, %fd225, %fd226;
	mov.f64 	%fd342, %fd224;
	mov.u64 	%rd308, %rd150;
	@%p64 bra 	$L__BB4_176;
	setp.lt.f64 	%p65, %fd226, %fd225;
	mov.f64 	%fd342, %fd341;
	mov.u64 	%rd308, %rd307;
	@%p65 bra 	$L__BB4_176;
	setp.lt.s64 	%p66, %rd307, %rd150;
	selp.f64 	%fd342, %fd341, %fd224, %p66;
	min.s64 	%rd308, %rd307, %rd150;
$L__BB4_176:
	mov.b64 	%rd214, %fd342;
	mov.b64 	{%r147, %r152}, %rd214;
	mov.b32 	%r163, 8;
	mov.b32 	%r164, 31;
	mov.b32 	%r165, -1;
	// begin inline asm
	shfl.sync.down.b32 %r146, %r147, %r163, %r164, %r165;
	// end inline asm
	// begin inline asm
	shfl.sync.down.b32 %r151, %r152, %r163, %r164, %r165;
	// end inline asm
	mov.b64 	%rd215, {%r146, %r151};
	mov.b64 	%fd229, %rd215;
	mov.b64 	{%r157, %r162}, %rd308;
	// begin inline asm
	shfl.sync.down.b32 %r156, %r157, %r163, %r164, %r165;
	// end inline asm
	// begin inline asm
	shfl.sync.down.b32 %r161, %r162, %r163, %r164, %r165;
	// end inline asm
	mov.b64 	%rd153, {%r156, %r161};
	setp.gt.s32 	%p67, %r85, 23;
	mov.f64 	%fd343, %fd342;
	mov.u64 	%rd309, %rd308;
	@%p67 bra 	$L__BB4_180;
	abs.f64 	%fd230, %fd342;
	abs.f64 	%fd231, %fd229;
	setp.lt.f64 	%p68, %fd230, %fd231;
	mov.f64 	%fd343, %fd229;
	mov.u64 	%rd309, %rd153;
	@%p68 bra 	$L__BB4_180;
	setp.lt.f64 	%p69, %fd231, %fd230;
	mov.f64 	%fd343, %fd342;
	mov.u64 	%rd309, %rd308;
	@%p69 bra 	$L__BB4_180;
	setp.lt.s64 	%p70, %rd308, %rd153;
	selp.f64 	%fd343, %fd342, %fd229, %p70;
	min.s64 	%rd309, %rd308, %rd153;
$L__BB4_180:
	mov.b64 	%rd216, %fd343;
	mov.b64 	{%r167, %r172}, %rd216;
	mov.b32 	%r183, 16;
	mov.b32 	%r184, 31;
	mov.b32 	%r185, -1;
	// begin inline asm
	shfl.sync.down.b32 %r166, %r167, %r183, %r184, %r185;
	// end inline asm
	// begin inline asm
	shfl.sync.down.b32 %r171, %r172, %r183, %r184, %r185;
	// end inline asm
	mov.b64 	%rd217, {%r166, %r171};
	mov.b64 	%fd234, %rd217;
	mov.b64 	{%r177, %r182}, %rd309;
	// begin inline asm
	shfl.sync.down.b32 %r176, %r177, %r183, %r184, %r185;
	// end inline asm
	// begin inline asm
	shfl.sync.down.b32 %r181, %r182, %r183, %r184, %r185;
	// end inline asm
	mov.b64 	%rd156, {%r176, %r181};
	setp.gt.s32 	%p71, %r85, 15;
	mov.f64 	%fd351, %fd343;
	mov.u64 	%rd317, %rd309;
	@%p71 bra 	$L__BB4_184;
	abs.f64 	%fd235, %fd343;
	abs.f64 	%fd236, %fd234;
	setp.lt.f64 	%p72, %fd235, %fd236;
	mov.f64 	%fd351, %fd234;
	mov.u64 	%rd317, %rd156;
	@%p72 bra 	$L__BB4_184;
	setp.lt.f64 	%p73, %fd236, %fd235;
	mov.f64 	%fd351, %fd343;
	mov.u64 	%rd317, %rd309;
	@%p73 bra 	$L__BB4_184;
	setp.lt.s64 	%p74, %rd309, %rd156;
	selp.f64 	%fd351, %fd343, %fd234, %p74;
	min.s64 	%rd317, %rd309, %rd156;
$L__BB4_184:
	setp.ne.s32 	%p75, %r85, 0;
	@%p75 bra 	$L__BB4_186;
	shr.u32 	%r186, %r35, 1;
	and.b32  	%r187, %r186, 496;
	mov.u32 	%r188, _ZN6thrust24THRUST_300001_SM_1000_NS8cuda_cub4core6detail5shmemE;
	add.s32 	%r189, %r188, %r187;
	st.shared.f64 	[%r189+8], %fd351;
	st.shared.u64 	[%r189+16], %rd317;
$L__BB4_186:
	bar.sync 	0;
	setp.ne.s32 	%p76, %r35, 0;
	@%p76 bra 	$L__BB4_208;
	ld.shared.f64 	%fd239, [_ZN6thrust24THRUST_300001_SM_1000_NS8cuda_cub4core6detail5shmemE+24];
	ld.shared.u64 	%rd159, [_ZN6thrust24THRUST_300001_SM_1000_NS8cuda_cub4core6detail5shmemE+32];
	abs.f64 	%fd240, %fd351;
	abs.f64 	%fd241, %fd239;
	setp.lt.f64 	%p77, %fd240, %fd241;
	mov.f64 	%fd345, %fd239;
	mov.u64 	%rd311, %rd159;
	@%p77 bra 	$L__BB4_190;
	setp.lt.f64 	%p78, %fd241, %fd240;
	mov.f64 	%fd345, %fd351;
	mov.u64 	%rd311, %rd317;
	@%p78 bra 	$L__BB4_190;
	setp.lt.s64 	%p79, %rd317, %rd159;
	selp.f64 	%fd345, %fd351, %fd239, %p79;
	min.s64 	%rd311, %rd317, %rd159;
$L__BB4_190:
	ld.shared.f64 	%fd244, [_ZN6thrust24THRUST_300001_SM_1000_NS8cuda_cub4core6detail5shmemE+40];
	ld.shared.u64 	%rd162, [_ZN6thrust24THRUST_300001_SM_1000_NS8cuda_cub4core6detail5shmemE+48];
	abs.f64 	%fd245, %fd345;
	abs.f64 	%fd246, %fd244;
	setp.lt.f64 	%p80, %fd245, %fd246;
	mov.f64 	%fd346, %fd244;
	mov.u64 	%rd312, %rd162;
	@%p80 bra 	$L__BB4_193;
	setp.lt.f64 	%p81, %fd246, %fd245;
	mov.f64 	%fd346, %fd345;
	mov.u64 	%rd312, %rd311;
	@%p81 bra 	$L__BB4_193;
	setp.lt.s64 	%p82, %rd311, %rd162;
	selp.f64 	%fd346, %fd345, %fd244, %p82;
	min.s64 	%rd312, %rd311, %rd162;
$L__BB4_193:
	ld.shared.f64 	%fd249, [_ZN6thrust24THRUST_300001_SM_1000_NS8cuda_cub4core6detail5shmemE+56];
	ld.shared.u64 	%rd165, [_ZN6thrust24THRUST_300001_SM_1000_NS8cuda_cub4core6detail5shmemE+64];
	abs.f64 	%fd250, %fd346;
	abs.f64 	%fd251, %fd249;
	setp.lt.f64 	%p83, %fd250, %fd251;
	mov.f64 	%fd347, %fd249;
	mov.u64 	%rd313, %rd165;
	@%p83 bra 	$L__BB4_196;
	setp.lt.f64 	%p84, %fd251, %fd250;
	mov.f64 	%fd347, %fd346;
	mov.u64 	%rd313, %rd312;
	@%p84 bra 	$L__BB4_196;
	setp.lt.s64 	%p85, %rd312, %rd165;
	selp.f64 	%fd347, %fd346, %fd249, %p85;
	min.s64 	%rd313, %rd312, %rd165;
$L__BB4_196:
	ld.shared.f64 	%fd254, [_ZN6thrust24THRUST_300001_SM_1000_NS8cuda_cub4core6detail5shmemE+72];
	ld.shared.u64 	%rd168, [_ZN6thrust24THRUST_300001_SM_1000_NS8cuda_cub4core6detail5shmemE+80];
	abs.f64 	%fd255, %fd347;
	abs.f64 	%fd256, %fd254;
	setp.lt.f64 	%p86, %fd255, %fd256;
	mov.f64 	%fd348, %fd254;
	mov.u64 	%rd314, %rd168;
	@%p86 bra 	$L__BB4_199;
	setp.lt.f64 	%p87, %fd256, %fd255;
	mov.f64 	%fd348, %fd347;
	mov.u64 	%rd314, %rd313;
	@%p87 bra 	$L__BB4_199;
	setp.lt.s64 	%p88, %rd313, %rd168;
	selp.f64 	%fd348, %fd347, %fd254, %p88;
	min.s64 	%rd314, %rd313, %rd168;
$L__BB4_199:
	ld.shared.f64 	%fd259, [_ZN6thrust24THRUST_300001_SM_1000_NS8cuda_cub4core6detail5shmemE+88];
	ld.shared.u64 	%rd171, [_ZN6thrust24THRUST_300001_SM_1000_NS8cuda_cub4core6detail5shmemE+96];
	abs.f64 	%fd260, %fd348;
	abs.f64 	%fd261, %fd259;
	setp.lt.f64 	%p89, %fd260, %fd261;
	mov.f64 	%fd349, %fd259;
	mov.u64 	%rd315, %rd171;
	@%p89 bra 	$L__BB4_202;
	setp.lt.f64 	%p90, %fd261, %fd260;
	mov.f64 	%fd349, %fd348;
	mov.u64 	%rd315, %rd314;
	@%p90 bra 	$L__BB4_202;
	setp.lt.s64 	%p91, %rd314, %rd171;
	selp.f64 	%fd349, %fd348, %fd259, %p91;
	min.s64 	%rd315, %rd314, %rd171;
$L__BB4_202:
	ld.shared.f64 	%fd264, [_ZN6thrust24THRUST_300001_SM_1000_NS8cuda_cub4core6detail5shmemE+104];
	ld.shared.u64 	%rd174, [_ZN6thrust24THRUST_300001_SM_1000_NS8cuda_cub4core6detail5shmemE+112];
	abs.f64 	%fd265, %fd349;
	abs.f64 	%fd266, %fd264;
	setp.lt.f64 	%p92, %fd265, %fd266;
	mov.f64 	%fd350, %fd264;
	mov.u64 	%rd316, %rd174;
	@%p92 bra 	$L__BB4_205;
	setp.lt.f64 	%p93, %fd266, %fd265;
	mov.f64 	%fd350, %fd349;
	mov.u64 	%rd316, %rd315;
	@%p93 bra 	$L__BB4_205;
	setp.lt.s64 	%p94, %rd315, %rd174;
	selp.f64 	%fd350, %fd349, %fd264, %p94;
	min.s64 	%rd316, %rd315, %rd174;
$L__BB4_205:
	ld.shared.f64 	%fd269, [_ZN6thrust24THRUST_300001_SM_1000_NS8cuda_cub4core6detail5shmemE+120];
	ld.shared.u64 	%rd177, [_ZN6thrust24THRUST_300001_SM_1000_NS8cuda_cub4core6detail5shmemE+128];
	abs.f64 	%fd270, %fd350;
	abs.f64 	%fd271, %fd269;
	setp.lt.f64 	%p95, %fd270, %fd271;
	mov.u64 	%rd317, %rd177;
	mov.f64 	%fd351, %fd269;
	@%p95 bra 	$L__BB4_208;
	setp.lt.f64 	%p96, %fd271, %fd270;
	mov.u64 	%rd317, %rd316;
	mov.f64 	%fd351, %fd350;
	@%p96 bra 	$L__BB4_208;
	setp.lt.s64 	%p97, %rd316, %rd177;
	selp.f64 	%fd351, %fd350, %fd269, %p97;
	min.s64 	%rd317, %rd316, %rd177;
$L__BB4_208:
	mov.u32 	%r415, %tid.x;
	setp.ne.s32 	%p214, %r415, 0;
	@%p214 bra 	$L__BB4_210;
	ld.param.u64 	%rd254, [_ZN6thrust24THRUST_300001_SM_1000_NS8cuda_cub4core6detail13_kernel_agentINS1_8__reduce11ReduceAgentINS0_12zip_iteratorIN4cuda3std3__45tupleIJNS0_10device_ptrIdEENS0_17counting_iteratorIlNS0_11use_defaultESF_SF_EEEEEEEPNSB_IJdlEEESJ_iNS1_9__extrema9arg_max_fIdl10comparatorEEEEJSI_SK_iN3cub18CUB_300001_SM_100013GridEvenShareIiEENSR_9GridQueueIjEESO_EEEvDpT0__param_1];
	cvta.to.global.u64 	%rd251, %rd254;
	mul.wide.u32 	%rd252, %r1, 16;
	add.s64 	%rd253, %rd251, %rd252;
	st.global.f64 	[%rd253], %fd351;
	st.global.u64 	[%rd253+8], %rd317;
$L__BB4_210:
	ret;

}
	// .globl	_ZN6thrust24THRUST_300001_SM_1000_NS8cuda_cub4core6detail13_kernel_agentINS1_8__reduce10DrainAgentIiEEJN3cub18CUB_300001_SM_10009GridQueueIjEEiEEEvDpT0_
.visible .entry _ZN6thrust24THRUST_300001_SM_1000_NS8cuda_cub4core6detail13_kernel_agentINS1_8__reduce10DrainAgentIiEEJN3cub18CUB_300001_SM_10009GridQueueIjEEiEEEvDpT0_(
	.param .align 8 .b8 _ZN6thrust24THRUST_300001_SM_1000_NS8cuda_cub4core6detail13_kernel_agentINS1_8__reduce10DrainAgentIiEEJN3cub18CUB_300001_SM_10009GridQueueIjEEiEEEvDpT0__param_0[8],
	.param .u32 _ZN6thrust24THRUST_300001_SM_1000_NS8cuda_cub4core6detail13_kernel_agentINS1_8__reduce10DrainAgentIiEEJN3cub18CUB_300001_SM_10009GridQueueIjEEiEEEvDpT0__param_1
)
.maxntid 1
{
	.reg .b32 	%r<3>;
	.reg .b64 	%rd<3>;

	ld.param.u64 	%rd1, [_ZN6thrust24THRUST_300001_SM_1000_NS8cuda_cub4core6detail13_kernel_agentINS1_8__reduce10DrainAgentIiEEJN3cub18CUB_300001_SM_10009GridQueueIjEEiEEEvDpT0__param_0];
	ld.param.u32 	%r1, [_ZN6thrust24THRUST_300001_SM_1000_NS8cuda_cub4core6detail13_kernel_agentINS1_8__reduce10DrainAgentIiEEJN3cub18CUB_300001_SM_10009GridQueueIjEEiEEEvDpT0__param_1];
	cvta.to.global.u64 	%rd2, %rd1;
	st.global.u32 	[%rd2], %r1;
	mov.b32 	%r2, 0;
	st.global.u32 	[%rd2+4], %r2;
	ret;

}
	// .globl	_ZN6thrust24THRUST_300001_SM_1000_NS8cuda_cub4core6detail13_kernel_agentINS1_8__reduce11ReduceAgentIPN4cuda3std3__45tupleIJdlEEESC_SB_iNS1_9__extrema9arg_max_fIdl10comparatorEEEEJSC_SC_iSG_EEEvDpT0_
.visible .entry _ZN6thrust24THRUST_300001_SM_1000_NS8cuda_cub4core6detail13_kernel_agentINS1_8__reduce11ReduceAgentIPN4cuda3std3__45tupleIJdlEEESC_SB_iNS1_9__extrema9arg_max_fIdl10comparatorEEEEJSC_SC_iSG_EEEvDpT0_(
	.param .u64 .ptr .align 1 _ZN6thrust24THRUST_300001_SM_1000_NS8cuda_cub4core6detail13_kernel_agentINS1_8__reduce11ReduceAgentIPN4cuda3std3__45tupleIJdlEEESC_SB_iNS1_9__extrema9arg_max_fIdl10comparatorEEEEJSC_SC_iSG_EEEvDpT0__param_0,
	.param .u64 .ptr .align 1 _ZN6thrust24THRUST_300001_SM_1000_NS8cuda_cub4core6detail13_kernel_agentINS1_8__reduce11ReduceAgentIPN4cuda3std3__45tupleIJdlEEESC_SB_iNS1_9__extrema9arg_max_fIdl10comparatorEEEEJSC_SC_iSG_EEEvDpT0__param_1,
	.param .u32 _ZN6thrust24THRUST_300001_SM_1000_NS8cuda_cub4core6detail13_kernel_agentINS1_8__reduce11ReduceAgentIPN4cuda3std3__45tupleIJdlEEESC_SB_iNS1_9__extrema9arg_max_fIdl10comparatorEEEEJSC_SC_iSG_EEEvDpT0__param_2,
	.param .align 1 .b8 _ZN6thrust24THRUST_300001_SM_1000_NS8cuda_cub4core6detail13_kernel_agentINS1_8__reduce11ReduceAgentIPN4cuda3std3__45tupleIJdlEEESC_SB_iNS1_9__extrema9arg_max_fIdl10comparatorEEEEJSC_SC_iSG_EEEvDpT0__param_3[1]
)
.maxntid 256
{
	.reg .pred 	%p<222>;
	.reg .b32 	%r<390>;
	.reg .b64 	%rd<395>;
	.reg .b64 	%fd<358>;

	ld.param.u32 	%r37, [_ZN6thrust24THRUST_300001_SM_1000_NS8cuda_cub4core6detail13_kernel_agentINS1_8__reduce11ReduceAgentIPN4cuda3std3__45tupleIJdlEEESC_SB_iNS1_9__extrema9arg_max_fIdl10comparatorEEEEJSC_SC_iSG_EEEvDpT0__param_2];
	setp.eq.s32 	%p1, %r37, 0;
	@%p1 bra 	$L__BB6_211;
	setp.gt.s32 	%p2, %r37, 1279;
	@%p2 bra 	$L__BB6_121;
	mov.u32 	%r1, %tid.x;
	setp.ge.s32 	%p105, %r1, %r37;
	mov.f64 	%fd301, 0d0000000000000000;
	mov.b64 	%rd337, 0;
	mov.u32 	%r380, %r1;
	@%p105 bra 	$L__BB6_4;
	ld.param.u64 	%rd323, [_ZN6thrust24THRUST_300001_SM_1000_NS8cuda_cub4core6detail13_kernel_agentINS1_8__reduce11ReduceAgentIPN4cuda3std3__45tupleIJdlEEESC_SB_iNS1_9__extrema9arg_max_fIdl10comparatorEEEEJSC_SC_iSG_EEEvDpT0__param_0];
	mul.wide.u32 	%rd273, %r1, 16;
	add.s64 	%rd270, %rd323, %rd273;
	// begin inline asm
	ld.global.nc.u64 %rd269, [%rd270];
	// end inline asm
	add.s64 	%rd272, %rd270, 8;
	// begin inline asm
	ld.global.nc.u64 %rd337, [%rd272];
	// end inline asm
	mov.b64 	%fd301, %rd269;
	add.s32 	%r380, %r1, 256;
$L__BB6_4:
	setp.ge.s32 	%p106, %r380, %r37;
	@%p106 bra 	$L__BB6_25;
	not.b32 	%r153, %r380;
	add.s32 	%r4, %r37, %r153;
	and.b32  	%r154, %r4, 768;
	setp.eq.s32 	%p107, %r154, 768;
	@%p107 bra 	$L__BB6_11;
	ld.param.u64 	%rd324, [_ZN6thrust24THRUST_300001_SM_1000_NS8cuda_cub4core6detail13_kernel_agentINS1_8__reduce11ReduceAgentIPN4cuda3std3__45tupleIJdlEEESC_SB_iNS1_9__extrema9arg_max_fIdl10comparatorEEEEJSC_SC_iSG_EEEvDpT0__param_0];
	mul.wide.u32 	%rd275, %r380, 16;
	add.s64 	%rd328, %rd324, %rd275;
	shr.u32 	%r155, %r4, 8;
	add.s32 	%r156, %r155, 1;
	and.b32  	%r157, %r156, 3;
	neg.s32 	%r378, %r157;
$L__BB6_7:
	.pragma "nounroll";
	mov.u64 	%rd5, %rd337;
	mov.f64 	%fd3, %fd301;
	// begin inline asm
	ld.global.nc.u64 %rd276, [%rd328];
	// end inline asm
	add.s64 	%rd279, %rd328, 8;
	// begin inline asm
	ld.global.nc.u64 %rd278, [%rd279];
	// end inline asm
	mov.b64 	%fd4, %rd276;
	abs.f64 	%fd5, %fd3;
	abs.f64 	%fd6, %fd4;
	setp.lt.f64 	%p108, %fd5, %fd6;
	mov.u64 	%rd337, %rd278;
	mov.f64 	%fd301, %fd4;
	@%p108 bra 	$L__BB6_10;
	setp.lt.f64 	%p109, %fd6, %fd5;
	mov.u64 	%rd337, %rd5;
	mov.f64 	%fd301, %fd3;
	@%p109 bra 	$L__BB6_10;
	setp.lt.s64 	%p110, %rd5, %rd278;
	min.s64 	%rd337, %rd5, %rd278;
	selp.f64 	%fd301, %fd3, %fd4, %p110;
$L__BB6_10:
	add.s32 	%r380, %r380, 256;
	add.s64 	%rd328, %rd328, 4096;
	add.s32 	%r378, %r378, 1;
	setp.ne.s32 	%p111, %r378, 0;
	@%p111 bra 	$L__BB6_7;
$L__BB6_11:
	setp.lt.u32 	%p112, %r4, 768;
	@%p112 bra 	$L__BB6_25;
$L__BB6_12:
	ld.param.u64 	%rd325, [_ZN6thrust24THRUST_300001_SM_1000_NS8cuda_cub4core6detail13_kernel_agentINS1_8__reduce11ReduceAgentIPN4cuda3std3__45tupleIJdlEEESC_SB_iNS1_9__extrema9arg_max_fIdl10comparatorEEEEJSC_SC_iSG_EEEvDpT0__param_0];
	mul.wide.s32 	%rd284, %r380, 16;
	add.s64 	%rd281, %rd325, %rd284;
	// begin inline asm
	ld.global.nc.u64 %rd280, [%rd281];
	// end inline asm
	add.s64 	%rd283, %rd281, 8;
	// begin inline asm
	ld.global.nc.u64 %rd282, [%rd283];
	// end inline asm
	mov.b64 	%fd12, %rd280;
	abs.f64 	%fd13, %fd301;
	abs.f64 	%fd14, %fd12;
	setp.lt.f64 	%p113, %fd13, %fd14;
	mov.u64 	%rd334, %rd282;
	mov.f64 	%fd298, %fd12;
	@%p113 bra 	$L__BB6_15;
	setp.lt.f64 	%p114, %fd14, %fd13;
	mov.u64 	%rd334, %rd337;
	mov.f64 	%fd298, %fd301;
	@%p114 bra 	$L__BB6_15;
	setp.lt.s64 	%p115, %rd337, %rd282;
	min.s64 	%rd334, %rd337, %rd282;
	selp.f64 	%fd298, %fd301, %fd12, %p115;
$L__BB6_15:
	add.s64 	%rd286, %rd281, 4096;
	// begin inline asm
	ld.global.nc.u64 %rd285, [%rd286];
	// end inline asm
	add.s64 	%rd288, %rd281, 4104;
	// begin inline asm
	ld.global.nc.u64 %rd287, [%rd288];
	// end inline asm
	mov.b64 	%fd17, %rd285;
	abs.f64 	%fd18, %fd298;
	abs.f64 	%fd19, %fd17;
	setp.lt.f64 	%p116, %fd18, %fd19;
	mov.u64 	%rd335, %rd287;
	mov.f64 	%fd299, %fd17;
	@%p116 bra 	$L__BB6_18;
	setp.lt.f64 	%p117, %fd19, %fd18;
	mov.u64 	%rd335, %rd334;
	mov.f64 	%fd299, %fd298;
	@%p117 bra 	$L__BB6_18;
	setp.lt.s64 	%p118, %rd334, %rd287;
	min.s64 	%rd335, %rd334, %rd287;
	selp.f64 	%fd299, %fd298, %fd17, %p118;
$L__BB6_18:
	add.s64 	%rd290, %rd281, 8192;
	// begin inline asm
	ld.global.nc.u64 %rd289, [%rd290];
	// end inline asm
	add.s64 	%rd292, %rd281, 8200;
	// begin inline asm
	ld.global.nc.u64 %rd291, [%rd292];
	// end inline asm
	mov.b64 	%fd22, %rd289;
	abs.f64 	%fd23, %fd299;
	abs.f64 	%fd24, %fd22;
	setp.lt.f64 	%p119, %fd23, %fd24;
	mov.u64 	%rd336, %rd291;
	mov.f64 	%fd300, %fd22;
	@%p119 bra 	$L__BB6_21;
	setp.lt.f64 	%p120, %fd24, %fd23;
	mov.u64 	%rd336, %rd335;
	mov.f64 	%fd300, %fd299;
	@%p120 bra 	$L__BB6_21;
	setp.lt.s64 	%p121, %rd335, %rd291;
	min.s64 	%rd336, %rd335, %rd291;
	selp.f64 	%fd300, %fd299, %fd22, %p121;
$L__BB6_21:
	add.s64 	%rd294, %rd281, 12288;
	// begin inline asm
	ld.global.nc.u64 %rd293, [%rd294];
	// end inline asm
	add.s64 	%rd296, %rd281, 12296;
	// begin inline asm
	ld.global.nc.u64 %rd295, [%rd296];
	// end inline asm
	mov.b64 	%fd27, %rd293;
	abs.f64 	%fd28, %fd300;
	abs.f64 	%fd29, %fd27;
	setp.lt.f64 	%p122, %fd28, %fd29;
	mov.u64 	%rd337, %rd295;
	mov.f64 	%fd301, %fd27;
	@%p122 bra 	$L__BB6_24;
	setp.lt.f64 	%p123, %fd29, %fd28;
	mov.u64 	%rd337, %rd336;
	mov.f64 	%fd301, %fd300;
	@%p123 bra 	$L__BB6_24;
	setp.lt.s64 	%p124, %rd336, %rd295;
	min.s64 	%rd337, %rd336, %rd295;
	selp.f64 	%fd301, %fd300, %fd27, %p124;
$L__BB6_24:
	add.s32 	%r380, %r380, 1024;
	setp.lt.s32 	%p125, %r380, %r37;
	@%p125 bra 	$L__BB6_12;
$L__BB6_25:
	setp.lt.s32 	%p126, %r37, 256;
	@%p126 bra 	$L__BB6_70;
	// begin inline asm
	mov.u32 %r271, %laneid;
	// end inline asm
	mov.b64 	%rd307, %fd301;
	mov.b64 	{%r273, %r278}, %rd307;
	mov.b32 	%r289, 1;
	mov.b32 	%r290, 31;
	mov.b32 	%r291, -1;
	// begin inline asm
	shfl.sync.down.b32 %r272, %r273, %r289, %r290, %r291;
	// end inline asm
	// begin inline asm
	shfl.sync.down.b32 %r277, %r278, %r289, %r290, %r291;
	// end inline asm
	mov.b64 	%rd308, {%r272, %r277};
	mov.b64 	%fd33, %rd308;
	mov.b64 	{%r283, %r288}, %rd337;
	// begin inline asm
	shfl.sync.down.b32 %r282, %r283, %r289, %r290, %r291;
	// end inline asm
	// begin inline asm
	shfl.sync.down.b32 %r287, %r288, %r289, %r290, %r291;
	// end inline asm
	mov.b64 	%rd27, {%r282, %r287};
	setp.gt.s32 	%p178, %r271, 30;
	mov.u64 	%rd339, %rd337;
	mov.f64 	%fd303, %fd301;
	@%p178 bra 	$L__BB6_30;
	abs.f64 	%fd34, %fd301;
	abs.f64 	%fd35, %fd33;
	setp.lt.f64 	%p179, %fd34, %fd35;
	mov.u64 	%rd339, %rd27;
	mov.f64 	%fd303, %fd33;
	@%p179 bra 	$L__BB6_30;
	setp.lt.f64 	%p180, %fd35, %fd34;
	mov.u64 	%rd339, %rd337;
	mov.f64 	%fd303, %fd301;
	@%p180 bra 	$L__BB6_30;
	setp.lt.s64 	%p181, %rd337, %rd27;
	min.s64 	%rd339, %rd337, %rd27;
	selp.f64 	%fd303, %fd301, %fd33, %p181;
$L__BB6_30:
	mov.b64 	%rd309, %fd303;
	mov.b64 	{%r293, %r298}, %rd309;
	mov.b32 	%r309, 2;
	mov.b32 	%r310, 31;
	mov.b32 	%r311, -1;
	// begin inline asm
	shfl.sync.down.b32 %r292, %r293, %r309, %r310, %r311;
	// end inline asm
	// begin inline asm
	shfl.sync.down.b32 %r297, %r298, %r309, %r310, %r311;
	// end inline asm
	mov.b64 	%rd310, {%r292, %r297};
	mov.b64 	%fd38, %rd310;
	mov.b64 	{%r303, %r308}, %rd339;
	// begin inline asm
	shfl.sync.down.b32 %r302, %r303, %r309, %r310, %r311;
	// end inline asm
	// begin inline asm
	shfl.sync.down.b32 %r307, %r308, %r309, %r310, %r311;
	// end inline asm
	mov.b64 	%rd30, {%r302, %r307};
	setp.gt.s32 	%p182, %r271, 29;
	mov.u64 	%rd340, %rd339;
	mov.f64 	%fd304, %fd303;
	@%p182 bra 	$L__BB6_34;
	abs.f64 	%fd39, %fd303;
	abs.f64 	%fd40, %fd38;
	setp.lt.f64 	%p183, %fd39, %fd40;
	mov.u64 	%rd340, %rd30;
	mov.f64 	%fd304, %fd38;
	@%p183 bra 	$L__BB6_34;
	setp.lt.f64 	%p184, %fd40, %fd39;
	mov.u64 	%rd340, %rd339;
	mov.f64 	%fd304, %fd303;
	@%p184 bra 	$L__BB6_34;
	setp.lt.s64 	%p185, %rd339, %rd30;
	min.s64 	%rd340, %rd339, %rd30;
	selp.f64 	%fd304, %fd303, %fd38, %p185;
$L__BB6_34:
	mov.b64 	%rd311, %fd304;
	mov.b64 	{%r313, %r318}, %rd311;
	mov.b32 	%r329, 4;
	mov.b32 	%r330, 31;
	mov.b32 	%r331, -1;
	// begin inline asm
	shfl.sync.down.b32 %r312, %r313, %r329, %r330, %r331;
	// end inline asm
	// begin inline asm
	shfl.sync.down.b32 %r317, %r318, %r329, %r330, %r331;
	// end inline asm
	mov.b64 	%rd312, {%r312, %r317};
	mov.b64 	%fd43, %rd312;
	mov.b64 	{%r323, %r328}, %rd340;
	// begin inline asm
	shfl.sync.down.b32 %r322, %r323, %r329, %r330, %r331;
	// end inline asm
	// begin inline asm
	shfl.sync.down.b32 %r327, %r328, %r329, %r330, %r331;
	// end inline asm
	mov.b64 	%rd33, {%r322, %r327};
	setp.gt.s32 	%p186, %r271, 27;
	mov.u64 	%rd341, %rd340;
	mov.f64 	%fd305, %fd304;
	@%p186 bra 	$L__BB6_38;
	abs.f64 	%fd44, %fd304;
	abs.f64 	%fd45, %fd43;
	setp.lt.f64 	%p187, %fd44, %fd45;
	mov.u64 	%rd341, %rd33;
	mov.f64 	%fd305, %fd43;
	@%p187 bra 	$L__BB6_38;
	setp.lt.f64 	%p188, %fd45, %fd44;
	mov.u64 	%rd341, %rd340;
	mov.f64 	%fd305, %fd304;
	@%p188 bra 	$L__BB6_38;
	setp.lt.s64 	%p189, %rd340, %rd33;
	min.s64 	%rd341, %rd340, %rd33;
	selp.f64 	%fd305, %fd304, %fd43, %p189;
$L__BB6_38:
	mov.b64 	%rd313, %fd305;
	mov.b64 	{%r333, %r338}, %rd313;
	mov.b32 	%r349, 8;
	mov.b32 	%r350, 31;
	mov.b32 	%r351, -1;
	// begin inline asm
	shfl.sync.down.b32 %r332, %r333, %r349, %r350, %r351;
	// end inline asm
	// begin inline asm
	shfl.sync.down.b32 %r337, %r338, %r349, %r350, %r351;
	// end inline asm
	mov.b64 	%rd314, {%r332, %r337};
	mov.b64 	%fd48, %rd314;
	mov.b64 	{%r343, %r348}, %rd341;
	// begin inline asm
	shfl.sync.down.b32 %r342, %r343, %r349, %r350, %r351;
	// end inline asm
	// begin inline asm
	shfl.sync.down.b32 %r347, %r348, %r349, %r350, %r351;
	// end inline asm
	mov.b64 	%rd36, {%r342, %r347};
	setp.gt.s32 	%p190, %r271, 23;
	mov.u64 	%rd342, %rd341;
	mov.f64 	%fd306, %fd305;
	@%p190 bra 	$L__BB6_42;
	abs.f64 	%fd49, %fd305;
	abs.f64 	%fd50, %fd48;
	setp.lt.f64 	%p191, %fd49, %fd50;
	mov.u64 	%rd342, %rd36;
	mov.f64 	%fd306, %fd48;
	@%p191 bra 	$L__BB6_42;
	setp.lt.f64 	%p192, %fd50, %fd49;
	mov.u64 	%rd342, %rd341;
	mov.f64 	%fd306, %fd305;
	@%p192 bra 	$L__BB6_42;
	setp.lt.s64 	%p193, %rd341, %rd36;
	min.s64 	%rd342, %rd341, %rd36;
	selp.f64 	%fd306, %fd305, %fd48, %p193;
$L__BB6_42:
	mov.b64 	%rd315, %fd306;
	mov.b64 	{%r353, %r358}, %rd315;
	mov.b32 	%r369, 16;
	mov.b32 	%r370, 31;
	mov.b32 	%r371, -1;
	// begin inline asm
	shfl.sync.down.b32 %r352, %r353, %r369, %r370, %r371;
	// end inline asm
	// begin inline asm
	shfl.sync.down.b32 %r357, %r358, %r369, %r370, %r371;
	// end inline asm
	mov.b64 	%rd316, {%r352, %r357};
	mov.b64 	%fd53, %rd316;
	mov.b64 	{%r363, %r368}, %rd342;
	// begin inline asm
	shfl.sync.down.b32 %r362, %r363, %r369, %r370, %r371;
	// end inline asm
	// begin inline asm
	shfl.sync.down.b32 %r367, %r368, %r369, %r370, %r371;
	// end inline asm
	mov.b64 	%rd39, {%r362, %r367};
	setp.gt.s32 	%p194, %r271, 15;
	mov.u64 	%rd394, %rd342;
	mov.f64 	%fd357, %fd306;
	@%p194 bra 	$L__BB6_46;
	abs.f64 	%fd54, %fd306;
	abs.f64 	%fd55, %fd53;
	setp.lt.f64 	%p195, %fd54, %fd55;
	mov.u64 	%rd394, %rd39;
	mov.f64 	%fd357, %fd53;
	@%p195 bra 	$L__BB6_46;
	setp.lt.f64 	%p196, %fd55, %fd54;
	mov.u64 	%rd394, %rd342;
	mov.f64 	%fd357, %fd306;
	@%p196 bra 	$L__BB6_46;
	setp.lt.s64 	%p197, %rd342, %rd39;
	min.s64 	%rd394, %rd342, %rd39;
	selp.f64 	%fd357, %fd306, %fd53, %p197;
$L__BB6_46:
	setp.ne.s32 	%p198, %r271, 0;
	@%p198 bra 	$L__BB6_48;
	shr.u32 	%r372, %r1, 1;
	and.b32  	%r373, %r372, 496;
	mov.u32 	%r374, _ZN6thrust24THRUST_300001_SM_1000_NS8cuda_cub4core6detail5shmemE;
	add.s32 	%r375, %r374, %r373;
	st.shared.f64 	[%r375+8], %fd357;
	st.shared.u64 	[%r375+16], %rd394;
$L__BB6_48:
	bar.sync 	0;
	setp.ne.s32 	%p199, %r1, 0;
	@%p199 bra 	$L__BB6_209;
	ld.shared.f64 	%fd58, [_ZN6thrust24THRUST_300001_SM_1000_NS8cuda_cub4core6detail5shmemE+24];
	ld.shared.u64 	%rd42, [_ZN6thrust24THRUST_300001_SM_1000_NS8cuda_cub4core6detail5shmemE+32];
	abs.f64 	%fd59, %fd357;
	abs.f64 	%fd60, %fd58;
	setp.lt.f64 	%p200, %fd59, %fd60;
	mov.u64 	%rd344, %rd42;
	mov.f64 	%fd308, %fd58;
	@%p200 bra 	$L__BB6_52;
	setp.lt.f64 	%p201, %fd60, %fd59;
	mov.u64 	%rd344, %rd394;
	mov.f64 	%fd308, %fd357;
	@%p201 bra 	$L__BB6_52;
	setp.lt.s64 	%p202, %rd394, %rd42;
	min.s64 	%rd344, %rd394, %rd42;
	selp.f64 	%fd308, %fd357, %fd58, %p202;
$L__BB6_52:
	ld.shared.f64 	%fd63, [_ZN6thrust24THRUST_300001_SM_1000_NS8cuda_cub4core6detail5shmemE+40];
	ld.shared.u64 	%rd45, [_ZN6thrust24THRUST_300001_SM_1000_NS8cuda_cub4core6detail5shmemE+48];
	abs.f64 	%fd64, %fd308;
	abs.f64 	%fd65, %fd63;
	setp.lt.f64 	%p203, %fd64, %fd65;
	mov.u64 	%rd345, %rd45;
	mov.f64 	%fd309, %fd63;
	@%p203 bra 	$L__BB6_55;
	setp.lt.f64 	%p204, %fd65, %fd64;
	mov.u64 	%rd345, %rd344;
	mov.f64 	%fd309, %fd308;
	@%p204 bra 	$L__BB6_55;
	setp.lt.s64 	%p205, %rd344, %rd45;
	min.s64 	%rd345, %rd344, %rd45;
	selp.f64 	%fd309, %fd308, %fd63, %p205;
$L__BB6_55:
	ld.shared.f64 	%fd68, [_ZN6thrust24THRUST_300001_SM_1000_NS8cuda_cub4core6detail5shmemE+56];
	ld.shared.u64 	%rd48, [_ZN6thrust24THRUST_300001_SM_1000_NS8cuda_cub4core6detail5shmemE+64];
	abs.f64 	%fd69, %fd309;
	abs.f64 	%fd70, %fd68;
	setp.lt.f64 	%p206, %fd69, %fd70;
	mov.u64 	%rd346, %rd48;
	mov.f64 	%fd310, %fd68;
	@%p206 bra 	$L__BB6_58;
	setp.lt.f64 	%p207, %fd70, %fd69;
	mov.u64 	%rd346, %rd345;
	mov.f64 	%fd310, %fd309;
	@%p207 bra 	$L__BB6_58;
	setp.lt.s64 	%p208, %rd345, %rd48;
	min.s64 	%rd346, %rd345, %rd48;
	selp.f64 	%fd310, %fd309, %fd68, %p208;
$L__BB6_58:
	ld.shared.f64 	%fd73, [_ZN6thrust24THRUST_300001_SM_1000_NS8cuda_cub4core6detail5shmemE+72];
	ld.shared.u64 	%rd51, [_ZN6thrust24THRUST_300001_SM_1000_NS8cuda_cub4core6detail5shmemE+80];
	abs.f64 	%fd74, %fd310;
	abs.f64 	%fd75, %fd73;
	setp.lt.f64 	%p209, %fd74, %fd75;
	mov.u64 	%rd347, %rd51;
	mov.f64 	%fd311, %fd73;
	@%p209 bra 	$L__BB6_61;
	setp.lt.f64 	%p210, %fd75, %fd74;
	mov.u64 	%rd347, %rd346;
	mov.f64 	%fd311, %fd310;
	@%p210 bra 	$L__BB6_61;
	setp.lt.s64 	%p211, %rd346, %rd51;
	min.s64 	%rd347, %rd346, %rd51;
	selp.f64 	%fd311, %fd310, %fd73, %p211;
$L__BB6_61:
	ld.shared.f64 	%fd78, [_ZN6thrust24THRUST_300001_SM_1000_NS8cuda_cub4core6detail5shmemE+88];
	ld.shared.u64 	%rd54, [_ZN6thrust24THRUST_300001_SM_1000_NS8cuda_cub4core6detail5shmemE+96];
	abs.f64 	%fd79, %fd311;
	abs.f64 	%fd80, %fd78;
	setp.lt.f64 	%p212, %fd79, %fd80;
	mov.u64 	%rd348, %rd54;
	mov.f64 	%fd312, %fd78;
	@%p212 bra 	$L__BB6_64;
	setp.lt.f64 	%p213, %fd80, %fd79;
	mov.u64 	%rd348, %rd347;
	mov.f64 	%fd312, %fd311;
	@%p213 bra 	$L__BB6_64;
	setp.lt.s64 	%p214, %rd347, %rd54;
	min.s64 	%rd348, %rd347, %rd54;
	selp.f64 	%fd312, %fd311, %fd78, %p214;
$L__BB6_64:
	ld.shared.f64 	%fd83, [_ZN6thrust24THRUST_300001_SM_1000_NS8cuda_cub4core6detail5shmemE+104];
	ld.shared.u64 	%rd57, [_ZN6thrust24THRUST_300001_SM_1000_NS8cuda_cub4core6detail5shmemE+112];
	abs.f64 	%fd84, %fd312;
	abs.f64 	%fd85, %fd83;
	setp.lt.f64 	%p215, %fd84, %fd85;
	mov.u64 	%rd349, %rd57;
	mov.f64 	%fd313, %fd83;
	@%p215 bra 	$L__BB6_67;
	setp.lt.f64 	%p216, %fd85, %fd84;
	mov.u64 	%rd349, %rd348;
	mov.f64 	%fd313, %fd312;
	@%p216 bra 	$L__BB6_67;
	setp.lt.s64 	%p217, %rd348, %rd57;
	min.s64 	%rd349, %rd348, %rd57;
	selp.f64 	%fd313, %fd312, %fd83, %p217;
$L__BB6_67:
	ld.shared.f64 	%fd88, [_ZN6thrust24THRUST_300001_SM_1000_NS8cuda_cub4core6detail5shmemE+120];
	ld.shared.u64 	%rd60, [_ZN6thrust24THRUST_300001_SM_1000_NS8cuda_cub4core6detail5shmemE+128];
	abs.f64 	%fd89, %fd313;
	abs.f64 	%fd90, %fd88;
	setp.lt.f64 	%p218, %fd89, %fd90;
	mov.u64 	%rd394, %rd60;
	mov.f64 	%fd357, %fd88;
	@%p218 bra 	$L__BB6_209;
	setp.lt.f64 	%p219, %fd90, %fd89;
	mov.u64 	%rd394, %rd349;
	mov.f64 	%fd357, %fd313;
	@%p219 bra 	$L__BB6_209;
	setp.lt.s64 	%p220, %rd349, %rd60;
	min.s64 	%rd394, %rd349, %rd60;
	selp.f64 	%fd357, %fd313, %fd88, %p220;
	bra.uni 	$L__BB6_209;
$L__BB6_70:
	// begin inline asm
	mov.u32 %r158, %laneid;
	// end inline asm
	and.b32  	%r179, %r1, 992;
	add.s32 	%r180, %r179, 32;
	setp.gt.s32 	%p127, %r180, %r37;
	not.b32 	%r181, %r179;
	add.s32 	%r182, %r37, %r181;
	selp.b32 	%r177, %r182, 31, %p127;
	mov.b64 	%rd297, %fd301;
	mov.b64 	{%r160, %r165}, %rd297;
	mov.b32 	%r176, 1;
	mov.b32 	%r178, -1;
	// begin inline asm
	shfl.sync.down.b32 %r159, %r160, %r176, %r177, %r178;
	// end inline asm
	// begin inline asm
	shfl.sync.down.b32 %r164, %r165, %r176, %r177, %r178;
	// end inline asm
	mov.b64 	%rd298, {%r159, %r164};
	mov.b64 	%fd92, %rd298;
	mov.b64 	{%r170, %r175}, %rd337;
	// begin inline asm
	shfl.sync.down.b32 %r169, %r170, %r176, %r177, %r178;
	// end inline asm
	// begin inline asm
	shfl.sync.down.b32 %r174, %r175, %r176, %r177, %r178;
	// end inline asm
	mov.b64 	%rd62, {%r169, %r174};
	setp.ge.s32 	%p128, %r158, %r177;
	mov.u64 	%rd350, %rd337;
	mov.f64 	%fd314, %fd301;
	@%p128 bra 	$L__BB6_74;
	abs.f64 	%fd93, %fd301;
	abs.f64 	%fd94, %fd92;
	setp.lt.f64 	%p129, %fd93, %fd94;
	mov.u64 	%rd350, %rd62;
	mov.f64 	%fd314, %fd92;
	@%p129 bra 	$L__BB6_74;
	setp.lt.f64 	%p130, %fd94, %fd93;
	mov.u64 	%rd350, %rd337;
	mov.f64 	%fd314, %fd301;
	@%p130 bra 	$L__BB6_74;
	setp.lt.s64 	%p131, %rd337, %rd62;
	min.s64 	%rd350, %rd337, %rd62;
	selp.f64 	%fd314, %fd301, %fd92, %p131;
$L__BB6_74:
	mov.b64 	%rd299, %fd314;
	mov.b64 	{%r184, %r189}, %rd299;
	mov.b32 	%r200, 2;
	mov.b32 	%r202, -1;
	// begin inline asm
	shfl.sync.down.b32 %r183, %r184, %r200, %r177, %r202;
	// end inline asm
	// begin inline asm
	shfl.sync.down.b32 %r188, %r189, %r200, %r177, %r202;
	// end inline asm
	mov.b64 	%rd300, {%r183, %r188};
	mov.b64 	%fd97, %rd300;
	mov.b64 	{%r194, %r199}, %rd350;
	// begin inline asm
	shfl.sync.down.b32 %r193, %r194, %r200, %r177, %r202;
	// end inline asm
	// begin inline asm
	shfl.sync.down.b32 %r198, %r199, %r200, %r177, %r202;
	// end inline asm
	mov.b64 	%rd65, {%r193, %r198};
	add.s32 	%r203, %r158, 2;
	setp.gt.s32 	%p132, %r203, %r177;
	mov.u64 	%rd351, %rd350;
	mov.f64 	%fd315, %fd314;
	@%p132 bra 	$L__BB6_78;
	abs.f64 	%fd98, %fd314;
	abs.f64 	%fd99, %fd97;
	setp.lt.f64 	%p133, %fd98, %fd99;
	mov.u64 	%rd351, %rd65;
	mov.f64 	%fd315, %fd97;
	@%p133 bra 	$L__BB6_78;
	setp.lt.f64 	%p134, %fd99, %fd98;
	mov.u64 	%rd351, %rd350;
	mov.f64 	%fd315, %fd314;
	@%p134 bra 	$L__BB6_78;
	setp.lt.s64 	%p135, %rd350, %rd65;
	min.s64 	%rd351, %rd350, %rd65;
	selp.f64 	%fd315, %fd314, %fd97, %p135;
$L__BB6_78:
	mov.b64 	%rd301, %fd315;
	mov.b64 	{%r205, %r210}, %rd301;
	mov.b32 	%r221, 4;
	mov.b32 	%r223, -1;
	// begin inline asm
	shfl.sync.down.b32 %r204, %r205, %r221, %r177, %r223;
	// end inline asm
	// begin inline asm
	shfl.sync.down.b32 %r209, %r210, %r221, %r177, %r223;
	// end inline asm
	mov.b64 	%rd302, {%r204, %r209};
	mov.b64 	%fd102, %rd302;
	mov.b64 	{%r215, %r220}, %rd351;
	// begin inline asm
	shfl.sync.down.b32 %r214, %r215, %r221, %r177, %r223;
	// end inline asm
	// begin inline asm
	shfl.sync.down.b32 %r219, %r220, %r221, %r177, %r223;
	// end inline asm
	mov.b64 	%rd68, {%r214, %r219};
	add.s32 	%r224, %r158, 4;
	setp.gt.s32 	%p136, %r224, %r177;
	mov.u64 	%rd352, %rd351;
	mov.f64 	%fd316, %fd315;
	@%p136 bra 	$L__BB6_82;
	abs.f64 	%fd103, %fd315;
	abs.f64 	%fd104, %fd102;
	setp.lt.f64 	%p137, %fd103, %fd104;
	mov.u64 	%rd352, %rd68;
	mov.f64 	%fd316, %fd102;
	@%p137 bra 	$L__BB6_82;
	setp.lt.f64 	%p138, %fd104, %fd103;
	mov.u64 	%rd352, %rd351;
	mov.f64 	%fd316, %fd315;
	@%p138 bra 	$L__BB6_82;
	setp.lt.s64 	%p139, %rd351, %rd68;
	min.s64 	%rd352, %rd351, %rd68;
	selp.f64 	%fd316, %fd315, %fd102, %p139;
$L__BB6_82:
	mov.b64 	%rd303, %fd316;
	mov.b64 	{%r226, %r231}, %rd303;
	mov.b32 	%r242, 8;
	mov.b32 	%r244, -1;
	// begin inline asm
	shfl.sync.down.b32 %r225, %r226, %r242, %r177, %r244;
	// end inline asm
	// begin inline asm
	shfl.sync.down.b32 %r230, %r231, %r242, %r177, %r244;
	// end inline asm
	mov.b64 	%rd304, {%r225, %r230};
	mov.b64 	%fd107, %rd304;
	mov.b64 	{%r236, %r241}, %rd352;
	// begin inline asm
	shfl.sync.down.b32 %r235, %r236, %r242, %r177, %r244;
	// end inline asm
	// begin inline asm
	shfl.sync.down.b32 %r240, %r241, %r242, %r177, %r244;
	// end inline asm
	mov.b64 	%rd71, {%r235, %r240};
	add.s32 	%r245, %r158, 8;
	setp.gt.s32 	%p140, %r245, %r177;
	mov.u64 	%rd353, %rd352;
	mov.f64 	%fd317, %fd316;
	@%p140 bra 	$L__BB6_86;
	abs.f64 	%fd108, %fd316;
	abs.f64 	%fd109, %fd107;
	setp.lt.f64 	%p141, %fd108, %fd109;
	mov.u64 	%rd353, %rd71;
	mov.f64 	%fd317, %fd107;
	@%p141 bra 	$L__BB6_86;
	setp.lt.f64 	%p142, %fd109, %fd108;
	mov.u64 	%rd353, %rd352;
	mov.f64 	%fd317, %fd316;
	@%p142 bra 	$L__BB6_86;
	setp.lt.s64 	%p143, %rd352, %rd71;
	min.s64 	%rd353, %rd352, %rd71;
	selp.f64 	%fd317, %fd316, %fd107, %p143;
$L__BB6_86:
	mov.b64 	%rd305, %fd317;
	mov.b64 	{%r247, %r252}, %rd305;
	mov.b32 	%r263, 16;
	mov.b32 	%r265, -1;
	// begin inline asm
	shfl.sync.down.b32 %r246, %r247, %r263, %r177, %r265;
	// end inline asm
	// begin inline asm
	shfl.sync.down.b32 %r251, %r252, %r263, %r177, %r265;
	// end inline asm
	mov.b64 	%rd306, {%r246, %r251};
	mov.b64 	%fd112, %rd306;
	mov.b64 	{%r257, %r262}, %rd353;
	// begin inline asm
	shfl.sync.down.b32 %r256, %r257, %r263, %r177, %r265;
	// end inline asm
	// begin inline asm
	shfl.sync.down.b32 %r261, %r262, %r263, %r177, %r265;
	// end inline asm
	mov.b64 	%rd74, {%r256, %r261};
	add.s32 	%r266, %r158, 16;
	setp.gt.s32 	%p144, %r266, %r177;
	mov.u64 	%rd394, %rd353;
	mov.f64 	%fd357, %fd317;
	@%p144 bra 	$L__BB6_90;
	abs.f64 	%fd113, %fd317;
	abs.f64 	%fd114, %fd112;
	setp.lt.f64 	%p145, %fd113, %fd114;
	mov.u64 	%rd394, %rd74;
	mov.f64 	%fd357, %fd112;
	@%p145 bra 	$L__BB6_90;
	setp.lt.f64 	%p146, %fd114, %fd113;
	mov.u64 	%rd394, %rd353;
	mov.f64 	%fd357, %fd317;
	@%p146 bra 	$L__BB6_90;
	setp.lt.s64 	%p147, %rd353, %rd74;
	min.s64 	%rd394, %rd353, %rd74;
	selp.f64 	%fd357, %fd317, %fd112, %p147;
$L__BB6_90:
	setp.ne.s32 	%p148, %r158, 0;
	@%p148 bra 	$L__BB6_92;
	shr.u32 	%r267, %r1, 1;
	and.b32  	%r268, %r267, 496;
	mov.u32 	%r269, _ZN6thrust24THRUST_300001_SM_1000_NS8cuda_cub4core6detail5shmemE;
	add.s32 	%r270, %r269, %r268;
	st.shared.f64 	[%r270+8], %fd357;
	st.shared.u64 	[%r270+16], %rd394;
$L__BB6_92:
	bar.sync 	0;
	setp.ne.s32 	%p149, %r1, 0;
	@%p149 bra 	$L__BB6_209;
	setp.lt.s32 	%p150, %r37, 33;
	mov.f64 	%fd319, %fd357;
	mov.u64 	%rd355, %rd394;
	@%p150 bra 	$L__BB6_97;
	ld.shared.f64 	%fd117, [_ZN6thrust24THRUST_300001_SM_1000_NS8cuda_cub4core6detail5shmemE+24];
	ld.shared.u64 	%rd77, [_ZN6thrust24THRUST_300001_SM_1000_NS8cuda_cub4core6detail5shmemE+32];
	abs.f64 	%fd118, %fd357;
	abs.f64 	%fd119, %fd117;
	setp.lt.f64 	%p151, %fd118, %fd119;
	mov.f64 	%fd319, %fd117;
	mov.u64 	%rd355, %rd77;
	@%p151 bra 	$L__BB6_97;
	setp.lt.f64 	%p152, %fd119, %fd118;
	mov.f64 	%fd319, %fd357;
	mov.u64 	%rd355, %rd394;
	@%p152 bra 	$L__BB6_97;
	setp.lt.s64 	%p153, %rd394, %rd77;
	min.s64 	%rd355, %rd394, %rd77;
	selp.f64 	%fd319, %fd357, %fd117, %p153;
$L__BB6_97:
	setp.lt.s32 	%p154, %r37, 65;
	mov.f64 	%fd320, %fd319;
	mov.u64 	%rd356, %rd355;
	@%p154 bra 	$L__BB6_101;
	ld.shared.f64 	%fd122, [_ZN6thrust24THRUST_300001_SM_1000_NS8cuda_cub4core6detail5shmemE+40];
	ld.shared.u64 	%rd80, [_ZN6thrust24THRUST_300001_SM_1000_NS8cuda_cub4core6detail5shmemE+48];
	abs.f64 	%fd123, %fd319;
	abs.f64 	%fd124, %fd122;
	setp.lt.f64 	%p155, %fd123, %fd124;
	mov.f64 	%fd320, %fd122;
	mov.u64 	%rd356, %rd80;
	@%p155 bra 	$L__BB6_101;
	setp.lt.f64 	%p156, %fd124, %fd123;
	mov.f64 	%fd320, %fd319;
	mov.u64 	%rd356, %rd355;
	@%p156 bra 	$L__BB6_101;
	setp.lt.s64 	%p157, %rd355, %rd80;
	min.s64 	%rd356, %rd355, %rd80;
	selp.f64 	%fd320, %fd319, %fd122, %p157;
$L__BB6_101:
	setp.lt.s32 	%p158, %r37, 97;
	mov.f64 	%fd321, %fd320;
	mov.u64 	%rd357, %rd356;
	@%p158 bra 	$L__BB6_105;
	ld.shared.f64 	%fd127, [_ZN6thrust24THRUST_300001_SM_1000_NS8cuda_cub4core6detail5shmemE+56];
	ld.shared.u64 	%rd83, [_ZN6thrust24THRUST_300001_SM_1000_NS8cuda_cub4core6detail5shmemE+64];
	abs.f64 	%fd128, %fd320;
	abs.f64 	%fd129, %fd127;
	setp.lt.f64 	%p159, %fd128, %fd129;
	mov.f64 	%fd321, %fd127;
	mov.u64 	%rd357, %rd83;
	@%p159 bra 	$L__BB6_105;
	setp.lt.f64 	%p160, %fd129, %fd128;
	mov.f64 	%fd321, %fd320;
	mov.u64 	%rd357, %rd356;
	@%p160 bra 	$L__BB6_105;
	setp.lt.s64 	%p161, %rd356, %rd83;
	min.s64 	%rd357, %rd356, %rd83;
	selp.f64 	%fd321, %fd320, %fd127, %p161;
$L__BB6_105:
	setp.lt.s32 	%p162, %r37, 129;
	mov.f64 	%fd322, %fd321;
	mov.u64 	%rd358, %rd357;
	@%p162 bra 	$L__BB6_109;
	ld.shared.f64 	%fd132, [_ZN6thrust24THRUST_300001_SM_1000_NS8cuda_cub4core6detail5shmemE+72];
	ld.shared.u64 	%rd86, [_ZN6thrust24THRUST_300001_SM_1000_NS8cuda_cub4core6detail5shmemE+80];
	abs.f64 	%fd133, %fd321;
	abs.f64 	%fd134, %fd132;
	setp.lt.f64 	%p163, %fd133, %fd134;
	mov.f64 	%fd322, %fd132;
	mov.u64 	%rd358, %rd86;
	@%p163 bra 	$L__BB6_109;
	setp.lt.f64 	%p164, %fd134, %fd133;
	mov.f64 	%fd322, %fd321;
	mov.u64 	%rd358, %rd357;
	@%p164 bra 	$L__BB6_109;
	setp.lt.s64 	%p165, %rd357, %rd86;
	min.s64 	%rd358, %rd357, %rd86;
	selp.f64 	%fd322, %fd321, %fd132, %p165;
$L__BB6_109:
	setp.lt.s32 	%p166, %r37, 161;
	mov.f64 	%fd323, %fd322;
	mov.u64 	%rd359, %rd358;
	@%p166 bra 	$L__BB6_113;
	ld.shared.f64 	%fd137, [_ZN6thrust24THRUST_300001_SM_1000_NS8cuda_cub4core6detail5shmemE+88];
	ld.shared.u64 	%rd89, [_ZN6thrust24THRUST_300001_SM_1000_NS8cuda_cub4core6detail5shmemE+96];
	abs.f64 	%fd138, %fd322;
	abs.f64 	%fd139, %fd137;
	setp.lt.f64 	%p167, %fd138, %fd139;
	mov.f64 	%fd323, %fd137;
	mov.u64 	%rd359, %rd89;
	@%p167 bra 	$L__BB6_113;
	setp.lt.f64 	%p168, %fd139, %fd138;
	mov.f64 	%fd323, %fd322;
	mov.u64 	%rd359, %rd358;
	@%p168 bra 	$L__BB6_113;
	setp.lt.s64 	%p169, %rd358, %rd89;
	min.s64 	%rd359, %rd358, %rd89;
	selp.f64 	%fd323, %fd322, %fd137, %p169;
$L__BB6_113:
	setp.lt.s32 	%p170, %r37, 193;
	mov.f64 	%fd324, %fd323;
	mov.u64 	%rd360, %rd359;
	@%p170 bra 	$L__BB6_117;
	ld.shared.f64 	%fd142, [_ZN6thrust24THRUST_300001_SM_1000_NS8cuda_cub4core6detail5shmemE+104];
	ld.shared.u64 	%rd92, [_ZN6thrust24THRUST_300001_SM_1000_NS8cuda_cub4core6detail5shmemE+112];
	abs.f64 	%fd143, %fd323;
	abs.f64 	%fd144, %fd142;
	setp.lt.f64 	%p171, %fd143, %fd144;
	mov.f64 	%fd324, %fd142;
	mov.u64 	%rd360, %rd92;
	@%p171 bra 	$L__BB6_117;
	setp.lt.f64 	%p172, %fd144, %fd143;
	mov.f64 	%fd324, %fd323;
	mov.u64 	%rd360, %rd359;
	@%p172 bra 	$L__BB6_117;
	setp.lt.s64 	%p173, %rd359, %rd92;
	min.s64 	%rd360, %rd359, %rd92;
	selp.f64 	%fd324, %fd323, %fd142, %p173;
$L__BB6_117:
	setp.lt.s32 	%p174, %r37, 225;
	mov.u64 	%rd394, %rd360;
	mov.f64 	%fd357, %fd324;
	@%p174 bra 	$L__BB6_209;
	ld.shared.f64 	%fd147, [_ZN6thrust24THRUST_300001_SM_1000_NS8cuda_cub4core6detail5shmemE+120];
	ld.shared.u64 	%rd95, [_ZN6thrust24THRUST_300001_SM_1000_NS8cuda_cub4core6detail5shmemE+128];
	abs.f64 	%fd148, %fd324;
	abs.f64 	%fd149, %fd147;
	setp.lt.f64 	%p175, %fd148, %fd149;
	mov.u64 	%rd394, %rd95;
	mov.f64 	%fd357, %fd147;
	@%p175 bra 	$L__BB6_209;
	setp.lt.f64 	%p176, %fd149, %fd148;
	mov.u64 	%rd394, %rd360;
	mov.f64 	%fd357, %fd324;
	@%p176 bra 	$L__BB6_209;
	setp.lt.s64 	%p177, %rd360, %rd95;
	min.s64 	%rd394, %rd360, %rd95;
	selp.f64 	%fd357, %fd324, %fd147, %p177;
	bra.uni 	$L__BB6_209;
$L__BB6_121:
	ld.param.u64 	%rd318, [_ZN6thrust24THRUST_300001_SM_1000_NS8cuda_cub4core6detail13_kernel_agentINS1_8__reduce11ReduceAgentIPN4cuda3std3__45tupleIJdlEEESC_SB_iNS1_9__extrema9arg_max_fIdl10comparatorEEEEJSC_SC_iSG_EEEvDpT0__param_0];
	mov.u32 	%r16, %tid.x;
	mul.wide.u32 	%rd208, %r16, 16;
	add.s64 	%rd189, %rd318, %rd208;
	// begin inline asm
	ld.global.nc.u64 %rd188, [%rd189];
	// end inline asm
	add.s64 	%rd191, %rd189, 8;
	// begin inline asm
	ld.global.nc.u64 %rd190, [%rd191];
	// end inline asm
	mov.b64 	%fd151, %rd188;
	add.s64 	%rd193, %rd189, 4096;
	// begin inline asm
	ld.global.nc.u64 %rd192, [%rd193];
	// end inline asm
	add.s64 	%rd195, %rd189, 4104;
	// begin inline asm
	ld.global.nc.u64 %rd361, [%rd195];
	// end inline asm
	mov.b64 	%fd325, %rd192;
	add.s64 	%rd197, %rd189, 8192;
	// begin inline asm
	ld.global.nc.u64 %rd196, [%rd197];
	// end inline asm
	add.s64 	%rd199, %rd189, 8200;
	// begin inline asm
	ld.global.nc.u64 %rd362, [%rd199];
	// end inline asm
	mov.b64 	%fd326, %rd196;
	add.s64 	%rd201, %rd189, 12288;
	// begin inline asm
	ld.global.nc.u64 %rd200, [%rd201];
	// end inline asm
	add.s64 	%rd203, %rd189, 12296;
	// begin inline asm
	ld.global.nc.u64 %rd363, [%rd203];
	// end inline asm
	mov.b64 	%fd327, %rd200;
	add.s64 	%rd205, %rd189, 16384;
	// begin inline asm
	ld.global.nc.u64 %rd204, [%rd205];
	// end inline asm
	add.s64 	%rd207, %rd189, 16392;
	// begin inline asm
	ld.global.nc.u64 %rd381, [%rd207];
	// end inline asm
	mov.b64 	%fd344, %rd204;
	abs.f64 	%fd156, %fd151;
	abs.f64 	%fd157, %fd325;
	setp.lt.f64 	%p3, %fd156, %fd157;
	@%p3 bra 	$L__BB6_123;
	setp.lt.f64 	%p4, %fd157, %fd156;
	setp.lt.s64 	%p5, %rd190, %rd361;
	or.pred  	%p6, %p4, %p5;
	selp.b64 	%rd361, %rd190, %rd361, %p6;
	selp.f64 	%fd325, %fd151, %fd325, %p6;
$L__BB6_123:
	abs.f64 	%fd160, %fd325;
	abs.f64 	%fd161, %fd326;
	setp.lt.f64 	%p7, %fd160, %fd161;
	@%p7 bra 	$L__BB6_125;
	setp.lt.f64 	%p8, %fd161, %fd160;
	setp.lt.s64 	%p9, %rd361, %rd362;
	or.pred  	%p10, %p8, %p9;
	selp.b64 	%rd362, %rd361, %rd362, %p10;
	selp.f64 	%fd326, %fd325, %fd326, %p10;
$L__BB6_125:
	abs.f64 	%fd164, %fd326;
	abs.f64 	%fd165, %fd327;
	setp.lt.f64 	%p11, %fd164, %fd165;
	@%p11 bra 	$L__BB6_127;
	setp.lt.f64 	%p12, %fd165, %fd164;
	setp.lt.s64 	%p13, %rd362, %rd363;
	or.pred  	%p14, %p12, %p13;
	selp.b64 	%rd363, %rd362, %rd363, %p14;
	selp.f64 	%fd327, %fd326, %fd327, %p14;
$L__BB6_127:
	abs.f64 	%fd168, %fd327;
	abs.f64 	%fd169, %fd344;
	setp.lt.f64 	%p15, %fd168, %fd169;
	@%p15 bra 	$L__BB6_129;
	setp.lt.f64 	%p16, %fd169, %fd168;
	setp.lt.s64 	%p17, %rd363, %rd381;
	or.pred  	%p18, %p16, %p17;
	selp.b64 	%rd381, %rd363, %rd381, %p18;
	selp.f64 	%fd344, %fd327, %fd344, %p18;
$L__BB6_129:
	setp.lt.u32 	%p19, %r37, 2560;
	mov.b32 	%r383, 1280;
	@%p19 bra 	$L__BB6_142;
	mov.b32 	%r382, 1280;
	mov.f64 	%fd329, %fd344;
	mov.u64 	%rd365, %rd381;
$L__BB6_131:
	ld.param.u64 	%rd319, [_ZN6thrust24THRUST_300001_SM_1000_NS8cuda_cub4core6detail13_kernel_agentINS1_8__reduce11ReduceAgentIPN4cuda3std3__45tupleIJdlEEESC_SB_iNS1_9__extrema9arg_max_fIdl10comparatorEEEEJSC_SC_iSG_EEEvDpT0__param_0];
	add.s32 	%r40, %r382, %r16;
	mul.wide.u32 	%rd229, %r40, 16;
	add.s64 	%rd210, %rd319, %rd229;
	// begin inline asm
	ld.global.nc.u64 %rd209, [%rd210];
	// end inline asm
	add.s64 	%rd212, %rd210, 8;
	// begin inline asm
	ld.global.nc.u64 %rd366, [%rd212];
	// end inline asm
	mov.b64 	%fd330, %rd209;
	add.s64 	%rd214, %rd210, 4096;
	// begin inline asm
	ld.global.nc.u64 %rd213, [%rd214];
	// end inline asm
	add.s64 	%rd216, %rd210, 4104;
	// begin inline asm
	ld.global.nc.u64 %rd367, [%rd216];
	// end inline asm
	mov.b64 	%fd331, %rd213;
	add.s64 	%rd218, %rd210, 8192;
	// begin inline asm
	ld.global.nc.u64 %rd217, [%rd218];
	// end inline asm
	add.s64 	%rd220, %rd210, 8200;
	// begin inline asm
	ld.global.nc.u64 %rd368, [%rd220];
	// end inline asm
	mov.b64 	%fd332, %rd217;
	add.s64 	%rd222, %rd210, 12288;
	// begin inline asm
	ld.global.nc.u64 %rd221, [%rd222];
	// end inline asm
	add.s64 	%rd224, %rd210, 12296;
	// begin inline asm
	ld.global.nc.u64 %rd369, [%rd224];
	// end inline asm
	mov.b64 	%fd333, %rd221;
	add.s64 	%rd226, %rd210, 16384;
	// begin inline asm
	ld.global.nc.u64 %rd225, [%rd226];
	// end inline asm
	add.s64 	%rd228, %rd210, 16392;
	// begin inline asm
	ld.global.nc.u64 %rd381, [%rd228];
	// end inline asm
	mov.b64 	%fd344, %rd225;
	abs.f64 	%fd178, %fd329;
	abs.f64 	%fd179, %fd330;
	setp.lt.f64 	%p20, %fd178, %fd179;
	@%p20 bra 	$L__BB6_133;
	setp.lt.f64 	%p21, %fd179, %fd178;
	setp.lt.s64 	%p22, %rd365, %rd366;
	or.pred  	%p23, %p21, %p22;
	selp.b64 	%rd366, %rd365, %rd366, %p23;
	selp.f64 	%fd330, %fd329, %fd330, %p23;
$L__BB6_133:
	abs.f64 	%fd182, %fd330;
	abs.f64 	%fd183, %fd331;
	setp.lt.f64 	%p24, %fd182, %fd183;
	@%p24 bra 	$L__BB6_135;
	setp.lt.f64 	%p25, %fd183, %fd182;
	setp.lt.s64 	%p26, %rd366, %rd367;
	or.pred  	%p27, %p25, %p26;
	selp.b64 	%rd367, %rd366, %rd367, %p27;
	selp.f64 	%fd331, %fd330, %fd331, %p27;
$L__BB6_135:
	abs.f64 	%fd186, %fd331;
	abs.f64 	%fd187, %fd332;
	setp.lt.f64 	%p28, %fd186, %fd187;
	@%p28 bra 	$L__BB6_137;
	setp.lt.f64 	%p29, %fd187, %fd186;
	setp.lt.s64 	%p30, %rd367, %rd368;
	or.pred  	%p31, %p29, %p30;
	selp.b64 	%rd368, %rd367, %rd368, %p31;
	selp.f64 	%fd332, %fd331, %fd332, %p31;
$L__BB6_137:
	abs.f64 	%fd190, %fd332;
	abs.f64 	%fd191, %fd333;
	setp.lt.f64 	%p32, %fd190, %fd191;
	@%p32 bra 	$L__BB6_139;
	setp.lt.f64 	%p33, %fd191, %fd190;
	setp.lt.s64 	%p34, %rd368, %rd369;
	or.pred  	%p35, %p33, %p34;
	selp.b64 	%rd369, %rd368, %rd369, %p35;
	selp.f64 	%fd333, %fd332, %fd333, %p35;
$L__BB6_139:
	abs.f64 	%fd194, %fd333;
	abs.f64 	%fd195, %fd344;
	setp.lt.f64 	%p36, %fd194, %fd195;
	@%p36 bra 	$L__BB6_141;
	setp.lt.f64 	%p37, %fd195, %fd194;
	setp.lt.s64 	%p38, %rd369, %rd381;
	or.pred  	%p39, %p37, %p38;
	selp.b64 	%rd381, %rd369, %rd381, %p39;
	selp.f64 	%fd344, %fd333, %fd344, %p39;
$L__BB6_141:
	add.s32 	%r383, %r382, 1280;
	add.s32 	%r41, %r382, 2560;
	setp.le.s32 	%p40, %r41, %r37;
	mov.u32 	%r382, %r383;
	mov.f64 	%fd329, %fd344;
	mov.u64 	%rd365, %rd381;
	@%p40 bra 	$L__BB6_131;
$L__BB6_142:
	setp.le.s32 	%p41, %r37, %r383;
	@%p41 bra 	$L__BB6_165;
	sub.s32 	%r20, %r37, %r383;
	setp.ge.s32 	%p42, %r16, %r20;
	@%p42 bra 	$L__BB6_165;
	not.b32 	%r42, %r16;
	add.s32 	%r43, %r37, %r42;
	sub.s32 	%r21, %r43, %r383;
	and.b32  	%r44, %r21, 768;
	setp.eq.s32 	%p43, %r44, 768;
	mov.u32 	%r387, %r16;
	@%p43 bra 	$L__BB6_150;
	add.s32 	%r385, %r16, %r383;
	shr.u32 	%r45, %r21, 8;
	add.s32 	%r46, %r45, 1;
	and.b32  	%r47, %r46, 3;
	neg.s32 	%r384, %r47;
	mov.u32 	%r387, %r16;
$L__BB6_146:
	.pragma "nounroll";
	mov.u64 	%rd127, %rd381;
	mov.f64 	%fd199, %fd344;
	ld.param.u64 	%rd320, [_ZN6thrust24THRUST_300001_SM_1000_NS8cuda_cub4core6detail13_kernel_agentINS1_8__reduce11ReduceAgentIPN4cuda3std3__45tupleIJdlEEESC_SB_iNS1_9__extrema9arg_max_fIdl10comparatorEEEEJSC_SC_iSG_EEEvDpT0__param_0];
	mul.wide.u32 	%rd235, %r385, 16;
	add.s64 	%rd232, %rd320, %rd235;
	// begin inline asm
	ld.global.nc.u64 %rd231, [%rd232];
	// end inline asm
	add.s64 	%rd234, %rd232, 8;
	// begin inline asm
	ld.global.nc.u64 %rd233, [%rd234];
	// end inline asm
	mov.b64 	%fd200, %rd231;
	abs.f64 	%fd201, %fd199;
	abs.f64 	%fd202, %fd200;
	setp.lt.f64 	%p44, %fd201, %fd202;
	mov.f64 	%fd344, %fd200;
	mov.u64 	%rd381, %rd233;
	@%p44 bra 	$L__BB6_149;
	setp.lt.f64 	%p45, %fd202, %fd201;
	mov.f64 	%fd344, %fd199;
	mov.u64 	%rd381, %rd127;
	@%p45 bra 	$L__BB6_149;
	setp.lt.s64 	%p46, %rd127, %rd233;
	selp.f64 	%fd344, %fd199, %fd200, %p46;
	min.s64 	%rd381, %rd127, %rd233;
$L__BB6_149:
	add.s32 	%r387, %r387, 256;
	add.s32 	%r385, %r385, 256;
	add.s32 	%r384, %r384, 1;
	setp.ne.s32 	%p47, %r384, 0;
	@%p47 bra 	$L__BB6_146;
$L__BB6_150:
	setp.lt.u32 	%p48, %r21, 768;
	@%p48 bra 	$L__BB6_165;
	ld.param.u64 	%rd321, [_ZN6thrust24THRUST_300001_SM_1000_NS8cuda_cub4core6detail13_kernel_agentINS1_8__reduce11ReduceAgentIPN4cuda3std3__45tupleIJdlEEESC_SB_iNS1_9__extrema9arg_max_fIdl10comparatorEEEEJSC_SC_iSG_EEEvDpT0__param_0];
	cvt.u64.u32 	%rd236, %r387;
	cvt.u64.u32 	%rd237, %r383;
	add.s64 	%rd238, %rd236, %rd237;
	shl.b64 	%rd239, %rd238, 4;
	add.s64 	%rd240, %rd239, %rd321;
	add.s64 	%rd376, %rd240, 12296;
	add.s32 	%r388, %r387, %r383;
$L__BB6_152:
	ld.param.u64 	%rd322, [_ZN6thrust24THRUST_300001_SM_1000_NS8cuda_cub4core6detail13_kernel_agentINS1_8__reduce11ReduceAgentIPN4cuda3std3__45tupleIJdlEEESC_SB_iNS1_9__extrema9arg_max_fIdl10comparatorEEEEJSC_SC_iSG_EEEvDpT0__param_0];
	mul.wide.u32 	%rd245, %r388, 16;
	add.s64 	%rd242, %rd322, %rd245;
	// begin inline asm
	ld.global.nc.u64 %rd241, [%rd242];
	// end inline asm
	add.s64 	%rd244, %rd242, 8;
	// begin inline asm
	ld.global.nc.u64 %rd243, [%rd244];
	// end inline asm
	mov.b64 	%fd208, %rd241;
	abs.f64 	%fd209, %fd344;
	abs.f64 	%fd210, %fd208;
	setp.lt.f64 	%p49, %fd209, %fd210;
	mov.f64 	%fd341, %fd208;
	mov.u64 	%rd378, %rd243;
	@%p49 bra 	$L__BB6_155;
	setp.lt.f64 	%p50, %fd210, %fd209;
	mov.f64 	%fd341, %fd344;
	mov.u64 	%rd378, %rd381;
	@%p50 bra 	$L__BB6_155;
	setp.lt.s64 	%p51, %rd381, %rd243;
	selp.f64 	%fd341, %fd344, %fd208, %p51;
	min.s64 	%rd378, %rd381, %rd243;
$L__BB6_155:
	add.s64 	%rd247, %rd376, -8200;
	// begin inline asm
	ld.global.nc.u64 %rd246, [%rd247];
	// end inline asm
	add.s64 	%rd249, %rd376, -8192;
	// begin inline asm
	ld.global.nc.u64 %rd248, [%rd249];
	// end inline asm
	mov.b64 	%fd213, %rd246;
	abs.f64 	%fd214, %fd341;
	abs.f64 	%fd215, %fd213;
	setp.lt.f64 	%p52, %fd214, %fd215;
	mov.f64 	%fd342, %fd213;
	mov.u64 	%rd379, %rd248;
	@%p52 bra 	$L__BB6_158;
	setp.lt.f64 	%p53, %fd215, %fd214;
	mov.f64 	%fd342, %fd341;
	mov.u64 	%rd379, %rd378;
	@%p53 bra 	$L__BB6_158;
	setp.lt.s64 	%p54, %rd378, %rd248;
	selp.f64 	%fd342, %fd341, %fd213, %p54;
	min.s64 	%rd379, %rd378, %rd248;
$L__BB6_158:
	add.s64 	%rd251, %rd376, -4104;
	// begin inline asm
	ld.global.nc.u64 %rd250, [%rd251];
	// end inline asm
	add.s64 	%rd253, %rd376, -4096;
	// begin inline asm
	ld.global.nc.u64 %rd252, [%rd253];
	// end inline asm
	mov.b64 	%fd218, %rd250;
	abs.f64 	%fd219, %fd342;
	abs.f64 	%fd220, %fd218;
	setp.lt.f64 	%p55, %fd219, %fd220;
	mov.f64 	%fd343, %fd218;
	mov.u64 	%rd380, %rd252;
	@%p55 bra 	$L__BB6_161;
	setp.lt.f64 	%p56, %fd220, %fd219;
	mov.f64 	%fd343, %fd342;
	mov.u64 	%rd380, %rd379;
	@%p56 bra 	$L__BB6_161;
	setp.lt.s64 	%p57, %rd379, %rd252;
	selp.f64 	%fd343, %fd342, %fd218, %p57;
	min.s64 	%rd380, %rd379, %rd252;
$L__BB6_161:
	add.s64 	%rd255, %rd376, -8;
	// begin inline asm
	ld.global.nc.u64 %rd254, [%rd255];
	// end inline asm
	// begin inline asm
	ld.global.nc.u64 %rd256, [%rd376];
	// end inline asm
	mov.b64 	%fd223, %rd254;
	abs.f64 	%fd224, %fd343;
	abs.f64 	%fd225, %fd223;
	setp.lt.f64 	%p58, %fd224, %fd225;
	mov.f64 	%fd344, %fd223;
	mov.u64 	%rd381, %rd256;
	@%p58 bra 	$L__BB6_164;
	setp.lt.f64 	%p59, %fd225, %fd224;
	mov.f64 	%fd344, %fd343;
	mov.u64 	%rd381, %rd380;
	@%p59 bra 	$L__BB6_164;
	setp.lt.s64 	%p60, %rd380, %rd256;
	selp.f64 	%fd344, %fd343, %fd223, %p60;
	min.s64 	%rd381, %rd380, %rd256;
$L__BB6_164:
	add.s32 	%r387, %r387, 1024;
	add.s64 	%rd376, %rd376, 16384;
	add.s32 	%r388, %r388, 1024;
	setp.lt.s32 	%p61, %r387, %r20;
	@%p61 bra 	$L__BB6_152;
$L__BB6_165:
	// begin inline asm
	mov.u32 %r48, %laneid;
	// end inline asm
	mov.b64 	%rd258, %fd344;
	mov.b64 	{%r50, %r55}, %rd258;
	mov.b32 	%r66, 1;
	mov.b32 	%r67, 31;
	mov.b32 	%r68, -1;
	// begin inline asm
	shfl.sync.down.b32 %r49, %r50, %r66, %r67, %r68;
	// end inline asm
	// begin inline asm
	shfl.sync.down.b32 %r54, %r55, %r66, %r67, %r68;
	// end inline asm
	mov.b64 	%rd259, {%r49, %r54};
	mov.b64 	%fd229, %rd259;
	mov.b64 	{%r60, %r65}, %rd381;
	// begin inline asm
	shfl.sync.down.b32 %r59, %r60, %r66, %r67, %r68;
	// end inline asm
	// begin inline asm
	shfl.sync.down.b32 %r64, %r65, %r66, %r67, %r68;
	// end inline asm
	mov.b64 	%rd150, {%r59, %r64};
	setp.gt.s32 	%p62, %r48, 30;
	mov.f64 	%fd346, %fd344;
	mov.u64 	%rd383, %rd381;
	@%p62 bra 	$L__BB6_169;
	abs.f64 	%fd230, %fd344;
	abs.f64 	%fd231, %fd229;
	setp.lt.f64 	%p63, %fd230, %fd231;
	mov.f64 	%fd346, %fd229;
	mov.u64 	%rd383, %rd150;
	@%p63 bra 	$L__BB6_169;
	setp.lt.f64 	%p64, %fd231, %fd230;
	mov.f64 	%fd346, %fd344;
	mov.u64 	%rd383, %rd381;
	@%p64 bra 	$L__BB6_169;
	setp.lt.s64 	%p65, %rd381, %rd150;
	selp.f64 	%fd346, %fd344, %fd229, %p65;
	min.s64 	%rd383, %rd381, %rd150;
$L__BB6_169:
	mov.b64 	%rd260, %fd346;
	mov.b64 	{%r70, %r75}, %rd260;
	mov.b32 	%r86, 2;
	mov.b32 	%r87, 31;
	mov.b32 	%r88, -1;
	// begin inline asm
	shfl.sync.down.b32 %r69, %r70, %r86, %r87, %r88;
	// end inline asm
	// begin inline asm
	shfl.sync.down.b32 %r74, %r75, %r86, %r87, %r88;
	// end inline asm
	mov.b64 	%rd261, {%r69, %r74};
	mov.b64 	%fd234, %rd261;
	mov.b64 	{%r80, %r85}, %rd383;
	// begin inline asm
	shfl.sync.down.b32 %r79, %r80, %r86, %r87, %r88;
	// end inline asm
	// begin inline asm
	shfl.sync.down.b32 %r84, %r85, %r86, %r87, %r88;
	// end inline asm
	mov.b64 	%rd153, {%r79, %r84};
	setp.gt.s32 	%p66, %r48, 29;
	mov.f64 	%fd347, %fd346;
	mov.u64 	%rd384, %rd383;
	@%p66 bra 	$L__BB6_173;
	abs.f64 	%fd235, %fd346;
	abs.f64 	%fd236, %fd234;
	setp.lt.f64 	%p67, %fd235, %fd236;
	mov.f64 	%fd347, %fd234;
	mov.u64 	%rd384, %rd153;
	@%p67 bra 	$L__BB6_173;
	setp.lt.f64 	%p68, %fd236, %fd235;
	mov.f64 	%fd347, %fd346;
	mov.u64 	%rd384, %rd383;
	@%p68 bra 	$L__BB6_173;
	setp.lt.s64 	%p69, %rd383, %rd153;
	selp.f64 	%fd347, %fd346, %fd234, %p69;
	min.s64 	%rd384, %rd383, %rd153;
$L__BB6_173:
	mov.b64 	%rd262, %fd347;
	mov.b64 	{%r90, %r95}, %rd262;
	mov.b32 	%r106, 4;
	mov.b32 	%r107, 31;
	mov.b32 	%r108, -1;
	// begin inline asm
	shfl.sync.down.b32 %r89, %r90, %r106, %r107, %r108;
	// end inline asm
	// begin inline asm
	shfl.sync.down.b32 %r94, %r95, %r106, %r107, %r108;
	// end inline asm
	mov.b64 	%rd263, {%r89, %r94};
	mov.b64 	%fd239, %rd263;
	mov.b64 	{%r100, %r105}, %rd384;
	// begin inline asm
	shfl.sync.down.b32 %r99, %r100, %r106, %r107, %r108;
	// end inline asm
	// begin inline asm
	shfl.sync.down.b32 %r104, %r105, %r106, %r107, %r108;
	// end inline asm
	mov.b64 	%rd156, {%r99, %r104};
	setp.gt.s32 	%p70, %r48, 27;
	mov.f64 	%fd348, %fd347;
	mov.u64 	%rd385, %rd384;
	@%p70 bra 	$L__BB6_177;
	abs.f64 	%fd240, %fd347;
	abs.f64 	%fd241, %fd239;
	setp.lt.f64 	%p71, %fd240, %fd241;
	mov.f64 	%fd348, %fd239;
	mov.u64 	%rd385, %rd156;
	@%p71 bra 	$L__BB6_177;
	setp.lt.f64 	%p72, %fd241, %fd240;
	mov.f64 	%fd348, %fd347;
	mov.u64 	%rd385, %rd384;
	@%p72 bra 	$L__BB6_177;
	setp.lt.s64 	%p73, %rd384, %rd156;
	selp.f64 	%fd348, %fd347, %fd239, %p73;
	min.s64 	%rd385, %rd384, %rd156;
$L__BB6_177:
	mov.b64 	%rd264, %fd348;
	mov.b64 	{%r110, %r115}, %rd264;
	mov.b32 	%r126, 8;
	mov.b32 	%r127, 31;
	mov.b32 	%r128, -1;
	// begin inline asm
	shfl.sync.down.b32 %r109, %r110, %r126, %r127, %r128;
	// end inline asm
	// begin inline asm
	shfl.sync.down.b32 %r114, %r115, %r126, %r127, %r128;
	// end inline asm
	mov.b64 	%rd265, {%r109, %r114};
	mov.b64 	%fd244, %rd265;
	mov.b64 	{%r120, %r125}, %rd385;
	// begin inline asm
	shfl.sync.down.b32 %r119, %r120, %r126, %r127, %r128;
	// end inline asm
	// begin inline asm
	shfl.sync.down.b32 %r124, %r125, %r126, %r127, %r128;
	// end inline asm
	mov.b64 	%rd159, {%r119, %r124};
	setp.gt.s32 	%p74, %r48, 23;
	mov.f64 	%fd349, %fd348;
	mov.u64 	%rd386, %rd385;
	@%p74 bra 	$L__BB6_181;
	abs.f64 	%fd245, %fd348;
	abs.f64 	%fd246, %fd244;
	setp.lt.f64 	%p75, %fd245, %fd246;
	mov.f64 	%fd349, %fd244;
	mov.u64 	%rd386, %rd159;
	@%p75 bra 	$L__BB6_181;
	setp.lt.f64 	%p76, %fd246, %fd245;
	mov.f64 	%fd349, %fd348;
	mov.u64 	%rd386, %rd385;
	@%p76 bra 	$L__BB6_181;
	setp.lt.s64 	%p77, %rd385, %rd159;
	selp.f64 	%fd349, %fd348, %fd244, %p77;
	min.s64 	%rd386, %rd385, %rd159;
$L__BB6_181:
	mov.b64 	%rd266, %fd349;
	mov.b64 	{%r130, %r135}, %rd266;
	mov.b32 	%r146, 16;
	mov.b32 	%r147, 31;
	mov.b32 	%r148, -1;
	// begin inline asm
	shfl.sync.down.b32 %r129, %r130, %r146, %r147, %r148;
	// end inline asm
	// begin inline asm
	shfl.sync.down.b32 %r134, %r135, %r146, %r147, %r148;
	// end inline asm
	mov.b64 	%rd267, {%r129, %r134};
	mov.b64 	%fd249, %rd267;
	mov.b64 	{%r140, %r145}, %rd386;
	// begin inline asm
	shfl.sync.down.b32 %r139, %r140, %r146, %r147, %r148;
	// end inline asm
	// begin inline asm
	shfl.sync.down.b32 %r144, %r145, %r146, %r147, %r148;
	// end inline asm
	mov.b64 	%rd162, {%r139, %r144};
	setp.gt.s32 	%p78, %r48, 15;
	mov.f64 	%fd357, %fd349;
	mov.u64 	%rd394, %rd386;
	@%p78 bra 	$L__BB6_185;
	abs.f64 	%fd250, %fd349;
	abs.f64 	%fd251, %fd249;
	setp.lt.f64 	%p79, %fd250, %fd251;
	mov.f64 	%fd357, %fd249;
	mov.u64 	%rd394, %rd162;
	@%p79 bra 	$L__BB6_185;
	setp.lt.f64 	%p80, %fd251, %fd250;
	mov.f64 	%fd357, %fd349;
	mov.u64 	%rd394, %rd386;
	@%p80 bra 	$L__BB6_185;
	setp.lt.s64 	%p81, %rd386, %rd162;
	selp.f64 	%fd357, %fd349, %fd249, %p81;
	min.s64 	%rd394, %rd386, %rd162;
$L__BB6_185:
	setp.ne.s32 	%p82, %r48, 0;
	@%p82 bra 	$L__BB6_187;
	shr.u32 	%r149, %r16, 1;
	and.b32  	%r150, %r149, 496;
	mov.u32 	%r151, _ZN6thrust24THRUST_300001_SM_1000_NS8cuda_cub4core6detail5shmemE;
	add.s32 	%r152, %r151, %r150;
	st.shared.f64 	[%r152+8], %fd357;
	st.shared.u64 	[%r152+16], %rd394;
$L__BB6_187:
	bar.sync 	0;
	setp.ne.s32 	%p83, %r16, 0;
	@%p83 bra 	$L__BB6_209;
	ld.shared.f64 	%fd254, [_ZN6thrust24THRUST_300001_SM_1000_NS8cuda_cub4core6detail5shmemE+24];
	ld.shared.u64 	%rd165, [_ZN6thrust24THRUST_300001_SM_1000_NS8cuda_cub4core6detail5shmemE+32];
	abs.f64 	%fd255, %fd357;
	abs.f64 	%fd256, %fd254;
	setp.lt.f64 	%p84, %fd255, %fd256;
	mov.f64 	%fd351, %fd254;
	mov.u64 	%rd388, %rd165;
	@%p84 bra 	$L__BB6_191;
	setp.lt.f64 	%p85, %fd256, %fd255;
	mov.f64 	%fd351, %fd357;
	mov.u64 	%rd388, %rd394;
	@%p85 bra 	$L__BB6_191;
	setp.lt.s64 	%p86, %rd394, %rd165;
	selp.f64 	%fd351, %fd357, %fd254, %p86;
	min.s64 	%rd388, %rd394, %rd165;
$L__BB6_191:
	ld.shared.f64 	%fd259, [_ZN6thrust24THRUST_300001_SM_1000_NS8cuda_cub4core6detail5shmemE+40];
	ld.shared.u64 	%rd168, [_ZN6thrust24THRUST_300001_SM_1000_NS8cuda_cub4core6detail5shmemE+48];
	abs.f64 	%fd260, %fd351;
	abs.f64 	%fd261, %fd259;
	setp.lt.f64 	%p87, %fd260, %fd261;
	mov.f64 	%fd352, %fd259;
	mov.u64 	%rd389, %rd168;
	@%p87 bra 	$L__BB6_194;
	setp.lt.f64 	%p88, %fd261, %fd260;
	mov.f64 	%fd352, %fd351;
	mov.u64 	%rd389, %rd388;
	@%p88 bra 	$L__BB6_194;
	setp.lt.s64 	%p89, %rd388, %rd168;
	selp.f64 	%fd352, %fd351, %fd259, %p89;
	min.s64 	%rd389, %rd388, %rd168;
$L__BB6_194:
	ld.shared.f64 	%fd264, [_ZN6thrust24THRUST_300001_SM_1000_NS8cuda_cub4core6detail5shmemE+56];
	ld.shared.u64 	%rd171, [_ZN6thrust24THRUST_300001_SM_1000_NS8cuda_cub4core6detail5shmemE+64];
	abs.f64 	%fd265, %fd352;
	abs.f64 	%fd266, %fd264;
	setp.lt.f64 	%p90, %fd265, %fd266;
	mov.f64 	%fd353, %fd264;
	mov.u64 	%rd390, %rd171;
	@%p90 bra 	$L__BB6_197;
	setp.lt.f64 	%p91, %fd266, %fd265;
	mov.f64 	%fd353, %fd352;
	mov.u64 	%rd390, %rd389;
	@%p91 bra 	$L__BB6_197;
	setp.lt.s64 	%p92, %rd389, %rd171;
	selp.f64 	%fd353, %fd352, %fd264, %p92;
	min.s64 	%rd390, %rd389, %rd171;
$L__BB6_197:
	ld.shared.f64 	%fd269, [_ZN6thrust24THRUST_300001_SM_1000_NS8cuda_cub4core6detail5shmemE+72];
	ld.shared.u64 	%rd174, [_ZN6thrust24THRUST_300001_SM_1000_NS8cuda_cub4core6detail5shmemE+80];
	abs.f64 	%fd270, %fd353;
	abs.f64 	%fd271, %fd269;
	setp.lt.f64 	%p93, %fd270, %fd271;
	mov.f64 	%fd354, %fd269;
	mov.u64 	%rd391, %rd174;
	@%p93 bra 	$L__BB6_200;
	setp.lt.f64 	%p94, %fd271, %fd270;
	mov.f64 	%fd354, %fd353;
	mov.u64 	%rd391, %rd390;
	@%p94 bra 	$L__BB6_200;
	setp.lt.s64 	%p95, %rd390, %rd174;
	selp.f64 	%fd354, %fd353, %fd269, %p95;
	min.s64 	%rd391, %rd390, %rd174;
$L__BB6_200:
	ld.shared.f64 	%fd274, [_ZN6thrust24THRUST_300001_SM_1000_NS8cuda_cub4core6detail5shmemE+88];
	ld.shared.u64 	%rd177, [_ZN6thrust24THRUST_300001_SM_1000_NS8cuda_cub4core6detail5shmemE+96];
	abs.f64 	%fd275, %fd354;
	abs.f64 	%fd276, %fd274;
	setp.lt.f64 	%p96, %fd275, %fd276;
	mov.f64 	%fd355, %fd274;
	mov.u64 	%rd392, %rd177;
	@%p96 bra 	$L__BB6_203;
	setp.lt.f64 	%p97, %fd276, %fd275;
	mov.f64 	%fd355, %fd354;
	mov.u64 	%rd392, %rd391;
	@%p97 bra 	$L__BB6_203;
	setp.lt.s64 	%p98, %rd391, %rd177;
	selp.f64 	%fd355, %fd354, %fd274, %p98;
	min.s64 	%rd392, %rd391, %rd177;
$L__BB6_203:
	ld.shared.f64 	%fd279, [_ZN6thrust24THRUST_300001_SM_1000_NS8cuda_cub4core6detail5shmemE+104];
	ld.shared.u64 	%rd180, [_ZN6thrust24THRUST_300001_SM_1000_NS8cuda_cub4core6detail5shmemE+112];
	abs.f64 	%fd280, %fd355;
	abs.f64 	%fd281, %fd279;
	setp.lt.f64 	%p99, %fd280, %fd281;
	mov.f64 	%fd356, %fd279;
	mov.u64 	%rd393, %rd180;
	@%p99 bra 	$L__BB6_206;
	setp.lt.f64 	%p100, %fd281, %fd280;
	mov.f64 	%fd356, %fd355;
	mov.u64 	%rd393, %rd392;
	@%p100 bra 	$L__BB6_206;
	setp.lt.s64 	%p101, %rd392, %rd180;
	selp.f64 	%fd356, %fd355, %fd279, %p101;
	min.s64 	%rd393, %rd392, %rd180;
$L__BB6_206:
	ld.shared.f64 	%fd284, [_ZN6thrust24THRUST_300001_SM_1000_NS8cuda_cub4core6detail5shmemE+120];
	ld.shared.u64 	%rd183, [_ZN6thrust24THRUST_300001_SM_1000_NS8cuda_cub4core6detail5shmemE+128];
	abs.f64 	%fd285, %fd356;
	abs.f64 	%fd286, %fd284;
	setp.lt.f64 	%p102, %fd285, %fd286;
	mov.u64 	%rd394, %rd183;
	mov.f64 	%fd357, %fd284;
	@%p102 bra 	$L__BB6_209;
	setp.lt.f64 	%p103, %fd286, %fd285;
	mov.u64 	%rd394, %rd393;
	mov.f64 	%fd357, %fd356;
	@%p103 bra 	$L__BB6_209;
	setp.lt.s64 	%p104, %rd393, %rd183;
	selp.f64 	%fd357, %fd356, %fd284, %p104;
	min.s64 	%rd394, %rd393, %rd183;
$L__BB6_209:
	mov.u32 	%r376, %tid.x;
	setp.ne.s32 	%p221, %r376, 0;
	@%p221 bra 	$L__BB6_211;
	ld.param.u64 	%rd326, [_ZN6thrust24THRUST_300001_SM_1000_NS8cuda_cub4core6detail13_kernel_agentINS1_8__reduce11ReduceAgentIPN4cuda3std3__45tupleIJdlEEESC_SB_iNS1_9__extrema9arg_max_fIdl10comparatorEEEEJSC_SC_iSG_EEEvDpT0__param_1];
	cvta.to.global.u64 	%rd317, %rd326;
	st.global.f64 	[%rd317], %fd357;
	st.global.u64 	[%rd317+8], %rd394;
$L__BB6_211:
	ret;

}
	// .globl	_ZN6thrust24THRUST_300001_SM_1000_NS8cuda_cub4core6detail13_kernel_agentINS1_8__reduce11ReduceAgentINS0_12zip_iteratorIN4cuda3std3__45tupleIJNS0_10device_ptrIdEENS0_17counting_iteratorIlNS0_11use_defaultESF_SF_EEEEEEEPNSB_IJdlEEESJ_lNS1_9__extrema9arg_max_fIdl10comparatorEEEEJSI_SK_lSO_EEEvDpT0_
.visible .entry _ZN6thrust24THRUST_300001_SM_1000_NS8cuda_cub4core6detail13_kernel_agentINS1_8__reduce11ReduceAgentINS0_12zip_iteratorIN4cuda3std3__45tupleIJNS0_10device_ptrIdEENS0_17counting_iteratorIlNS0_11use_defaultESF_SF_EEEEEEEPNSB_IJdlEEESJ_lNS1_9__extrema9arg_max_fIdl10comparatorEEEEJSI_SK_lSO_EEEvDpT0_(
	.param .align 8 .b8 _ZN6thrust24THRUST_300001_SM_1000_NS8cuda_cub4core6detail13_kernel_agentINS1_8__reduce11ReduceAgentINS0_12zip_iteratorIN4cuda3std3__45tupleIJNS0_10device_ptrIdEENS0_17counting_iteratorIlNS0_11use_defaultESF_SF_EEEEEEEPNSB_IJdlEEESJ_lNS1_9__extrema9arg_max_fIdl10comparatorEEEEJSI_SK_lSO_EEEvDpT0__param_0[16],
	.param .u64 .ptr .align 1 _ZN6thrust24THRUST_300001_SM_1000_NS8cuda_cub4core6detail13_kernel_agentINS1_8__reduce11ReduceAgentINS0_12zip_iteratorIN4cuda3std3__45tupleIJNS0_10device_ptrIdEENS0_17counting_iteratorIlNS0_11use_defaultESF_SF_EEEEEEEPNSB_IJdlEEESJ_lNS1_9__extrema9arg_max_fIdl10comparatorEEEEJSI_SK_lSO_EEEvDpT0__param_1,
	.param .u64 _ZN6thrust24THRUST_300001_SM_1000_NS8cuda_cub4core6detail13_kernel_agentINS1_8__reduce11ReduceAgentINS0_12zip_iteratorIN4cuda3std3__45tupleIJNS0_10device_ptrIdEENS0_17counting_iteratorIlNS0_11use_defaultESF_SF_EEEEEEEPNSB_IJdlEEESJ_lNS1_9__extrema9arg_max_fIdl10comparatorEEEEJSI_SK_lSO_EEEvDpT0__param_2,
	.param .align 1 .b8 _ZN6thrust24THRUST_300001_SM_1000_NS8cuda_cub4core6detail13_kernel_agentINS1_8__reduce11ReduceAgentINS0_12zip_iteratorIN4cuda3std3__45tupleIJNS0_10device_ptrIdEENS0_17counting_iteratorIlNS0_11use_defaultESF_SF_EEEEEEEPNSB_IJdlEEESJ_lNS1_9__extrema9arg_max_fIdl10comparatorEEEEJSI_SK_lSO_EEEvDpT0__param_3[1]
)
.maxntid 256
{
	.reg .pred 	%p<213>;
	.reg .b32 	%r<391>;
	.reg .b64 	%rd<341>;
	.reg .b64 	%fd<352>;

	ld.param.u64 	%rd192, [_ZN6thrust24THRUST_300001_SM_1000_NS8cuda_cub4core6detail13_kernel_agentINS1_8__reduce11ReduceAgentINS0_12zip_iteratorIN4cuda3std3__45tupleIJNS0_10device_ptrIdEENS0_17counting_iteratorIlNS0_11use_defaultESF_SF_EEEEEEEPNSB_IJdlEEESJ_lNS1_9__extrema9arg_max_fIdl10comparatorEEEEJSI_SK_lSO_EEEvDpT0__param_0+8];
	ld.param.u64 	%rd191, [_ZN6thrust24THRUST_300001_SM_1000_NS8cuda_cub4core6detail13_kernel_agentINS1_8__reduce11ReduceAgentINS0_12zip_iteratorIN4cuda3std3__45tupleIJNS0_10device_ptrIdEENS0_17counting_iteratorIlNS0_11use_defaultESF_SF_EEEEEEEPNSB_IJdlEEESJ_lNS1_9__extrema9arg_max_fIdl10comparatorEEEEJSI_SK_lSO_EEEvDpT0__param_0];
	ld.param.u64 	%rd194, [_ZN6thrust24THRUST_300001_SM_1000_NS8cuda_cub4core6detail13_kernel_agentINS1_8__reduce11ReduceAgentINS0_12zip_iteratorIN4cuda3std3__45tupleIJNS0_10device_ptrIdEENS0_17counting_iteratorIlNS0_11use_defaultESF_SF_EEEEEEEPNSB_IJdlEEESJ_lNS1_9__extrema9arg_max_fIdl10comparatorEEEEJSI_SK_lSO_EEEvDpT0__param_2];
	setp.eq.s64 	%p1, %rd194, 0;
	@%p1 bra 	$L__BB7_206;
	cvta.to.global.u64 	%rd1, %rd191;
	setp.gt.s64 	%p2, %rd194, 1279;
	@%p2 bra 	$L__BB7_122;
	cvt.u32.u64 	%r1, %rd194;
	mov.u32 	%r2, %tid.x;
	setp.ge.s32 	%p96, %r2, %r1;
	mov.f64 	%fd298, 0d0000000000000000;
	mov.b64 	%rd283, 0;
	mov.u32 	%r385, %r2;
	@%p96 bra 	$L__BB7_4;
	cvt.u64.u32 	%rd239, %r2;
	mul.wide.u32 	%rd240, %r2, 8;
	add.s64 	%rd241, %rd1, %rd240;
	add.s64 	%rd283, %rd192, %rd239;
	ld.global.f64 	%fd298, [%rd241];
	add.s32 	%r385, %r2, 256;
$L__BB7_4:
	setp.ge.s32 	%p97, %r385, %r1;
	@%p97 bra 	$L__BB7_26;
	not.b32 	%r154, %r385;
	add.s32 	%r5, %r154, %r1;
	and.b32  	%r155, %r5, 768;
	setp.eq.s32 	%p98, %r155, 768;
	@%p98 bra 	$L__BB7_11;
	cvt.u64.u32 	%rd243, %r385;
	add.s64 	%rd274, %rd192, %rd243;
	mul.wide.u32 	%rd244, %r385, 8;
	add.s64 	%rd273, %rd1, %rd244;
	shr.u32 	%r156, %r5, 8;
	add.s32 	%r157, %r156, 1;
	and.b32  	%r158, %r157, 3;
	neg.s32 	%r383, %r158;
$L__BB7_7:
	.pragma "nounroll";
	mov.u64 	%rd9, %rd283;
	mov.f64 	%fd3, %fd298;
	ld.global.f64 	%fd4, [%rd273];
	abs.f64 	%fd5, %fd3;
	abs.f64 	%fd6, %fd4;
	setp.lt.f64 	%p99, %fd5, %fd6;
	mov.u64 	%rd283, %rd274;
	mov.f64 	%fd298, %fd4;
	@%p99 bra 	$L__BB7_10;
	setp.lt.f64 	%p100, %fd6, %fd5;
	mov.u64 	%rd283, %rd9;
	mov.f64 	%fd298, %fd3;
	@%p100 bra 	$L__BB7_10;
	setp.lt.s64 	%p101, %rd9, %rd274;
	min.s64 	%rd283, %rd9, %rd274;
	selp.f64 	%fd298, %fd3, %fd4, %p101;
$L__BB7_10:
	add.s32 	%r385, %r385, 256;
	add.s64 	%rd274, %rd274, 256;
	add.s64 	%rd273, %rd273, 2048;
	add.s32 	%r383, %r383, 1;
	setp.ne.s32 	%p102, %r383, 0;
	@%p102 bra 	$L__BB7_7;
$L__BB7_11:
	setp.lt.u32 	%p103, %r5, 768;
	@%p103 bra 	$L__BB7_26;
	add.s32 	%r386, %r385, 512;
$L__BB7_13:
	mov.u32 	%r13, %r386;
	add.s32 	%r159, %r13, -512;
	cvt.s64.s32 	%rd245, %r159;
	mul.wide.s32 	%rd246, %r159, 8;
	add.s64 	%rd17, %rd1, %rd246;
	add.s64 	%rd18, %rd192, %rd245;
	ld.global.f64 	%fd12, [%rd17];
	abs.f64 	%fd13, %fd298;
	abs.f64 	%fd14, %fd12;
	setp.lt.f64 	%p104, %fd13, %fd14;
	mov.u64 	%rd280, %rd18;
	mov.f64 	%fd295, %fd12;
	@%p104 bra 	$L__BB7_16;
	setp.lt.f64 	%p105, %fd14, %fd13;
	mov.u64 	%rd280, %rd283;
	mov.f64 	%fd295, %fd298;
	@%p105 bra 	$L__BB7_16;
	setp.lt.s64 	%p106, %rd283, %rd18;
	min.s64 	%rd280, %rd283, %rd18;
	selp.f64 	%fd295, %fd298, %fd12, %p106;
$L__BB7_16:
	add.s32 	%r160, %r13, -256;
	cvt.s64.s32 	%rd247, %r160;
	add.s64 	%rd21, %rd192, %rd247;
	ld.global.f64 	%fd17, [%rd17+2048];
	abs.f64 	%fd18, %fd295;
	abs.f64 	%fd19, %fd17;
	setp.lt.f64 	%p107, %fd18, %fd19;
	mov.u64 	%rd281, %rd21;
	mov.f64 	%fd296, %fd17;
	@%p107 bra 	$L__BB7_19;
	setp.lt.f64 	%p108, %fd19, %fd18;
	mov.u64 	%rd281, %rd280;
	mov.f64 	%fd296, %fd295;
	@%p108 bra 	$L__BB7_19;
	setp.lt.s64 	%p109, %rd280, %rd21;
	min.s64 	%rd281, %rd280, %rd21;
	selp.f64 	%fd296, %fd295, %fd17, %p109;
$L__BB7_19:
	cvt.s64.s32 	%rd248, %r13;
	add.s64 	%rd24, %rd192, %rd248;
	ld.global.f64 	%fd22, [%rd17+4096];
	abs.f64 	%fd23, %fd296;
	abs.f64 	%fd24, %fd22;
	setp.lt.f64 	%p110, %fd23, %fd24;
	mov.u64 	%rd282, %rd24;
	mov.f64 	%fd297, %fd22;
	@%p110 bra 	$L__BB7_22;
	setp.lt.f64 	%p111, %fd24, %fd23;
	mov.u64 	%rd282, %rd281;
	mov.f64 	%fd297, %fd296;
	@%p111 bra 	$L__BB7_22;
	setp.lt.s64 	%p112, %rd281, %rd24;
	min.s64 	%rd282, %rd281, %rd24;
	selp.f64 	%fd297, %fd296, %fd22, %p112;
$L__BB7_22:
	add.s32 	%r161, %r13, 256;
	cvt.s64.s32 	%rd249, %r161;
	add.s64 	%rd27, %rd192, %rd249;
	ld.global.f64 	%fd27, [%rd17+6144];
	abs.f64 	%fd28, %fd297;
	abs.f64 	%fd29, %fd27;
	setp.lt.f64 	%p113, %fd28, %fd29;
	mov.u64 	%rd283, %rd27;
	mov.f64 	%fd298, %fd27;
	@%p113 bra 	$L__BB7_25;
	setp.lt.f64 	%p114, %fd29, %fd28;
	mov.u64 	%rd283, %rd282;
	mov.f64 	%fd298, %fd297;
	@%p114 bra 	$L__BB7_25;
	setp.lt.s64 	%p115, %rd282, %rd27;
	min.s64 	%rd283, %rd282, %rd27;
	selp.f64 	%fd298, %fd297, %fd27, %p115;
$L__BB7_25:
	add.s32 	%r386, %r13, 1024;
	add.s32 	%r162, %r13, 512;
	setp.lt.s32 	%p116, %r162, %r1;
	@%p116 bra 	$L__BB7_13;
$L__BB7_26:
	setp.lt.s32 	%p117, %r1, 256;
	@%p117 bra 	$L__BB7_71;
	// begin inline asm
	mov.u32 %r276, %laneid;
	// end inline asm
	mov.b64 	%rd260, %fd298;
	mov.b64 	{%r278, %r283}, %rd260;
	mov.b32 	%r294, 1;
	mov.b32 	%r295, 31;
	mov.b32 	%r296, -1;
	// begin inline asm
	shfl.sync.down.b32 %r277, %r278, %r294, %r295, %r296;
	// end inline asm
	// begin inline asm
	shfl.sync.down.b32 %r282, %r283, %r294, %r295, %r296;
	// end inline asm
	mov.b64 	%rd261, {%r277, %r282};
	mov.b64 	%fd33, %rd261;
	mov.b64 	{%r288, %r293}, %rd283;
	// begin inline asm
	shfl.sync.down.b32 %r287, %r288, %r294, %r295, %r296;
	// end inline asm
	// begin inline asm
	shfl.sync.down.b32 %r292, %r293, %r294, %r295, %r296;
	// end inline asm
	mov.b64 	%rd31, {%r287, %r292};
	setp.gt.s32 	%p169, %r276, 30;
	mov.u64 	%rd285, %rd283;
	mov.f64 	%fd300, %fd298;
	@%p169 bra 	$L__BB7_31;
	abs.f64 	%fd34, %fd298;
	abs.f64 	%fd35, %fd33;
	setp.lt.f64 	%p170, %fd34, %fd35;
	mov.u64 	%rd285, %rd31;
	mov.f64 	%fd300, %fd33;
	@%p170 bra 	$L__BB7_31;
	setp.lt.f64 	%p171, %fd35, %fd34;
	mov.u64 	%rd285, %rd283;
	mov.f64 	%fd300, %fd298;
	@%p171 bra 	$L__BB7_31;
	setp.lt.s64 	%p172, %rd283, %rd31;
	min.s64 	%rd285, %rd283, %rd31;
	selp.f64 	%fd300, %fd298, %fd33, %p172;
$L__BB7_31:
	mov.b64 	%rd262, %fd300;
	mov.b64 	{%r298, %r303}, %rd262;
	mov.b32 	%r314, 2;
	mov.b32 	%r315, 31;
	mov.b32 	%r316, -1;
	// begin inline asm
	shfl.sync.down.b32 %r297, %r298, %r314, %r315, %r316;
	// end inline asm
	// begin inline asm
	shfl.sync.down.b32 %r302, %r303, %r314, %r315, %r316;
	// end inline asm
	mov.b64 	%rd263, {%r297, %r302};
	mov.b64 	%fd38, %rd263;
	mov.b64 	{%r308, %r313}, %rd285;
	// begin inline asm
	shfl.sync.down.b32 %r307, %r308, %r314, %r315, %r316;
	// end inline asm
	// begin inline asm
	shfl.sync.down.b32 %r312, %r313, %r314, %r315, %r316;
	// end inline asm
	mov.b64 	%rd34, {%r307, %r312};
	setp.gt.s32 	%p173, %r276, 29;
	mov.u64 	%rd286, %rd285;
	mov.f64 	%fd301, %fd300;
	@%p173 bra 	$L__BB7_35;
	abs.f64 	%fd39, %fd300;
	abs.f64 	%fd40, %fd38;
	setp.lt.f64 	%p174, %fd39, %fd40;
	mov.u64 	%rd286, %rd34;
	mov.f64 	%fd301, %fd38;
	@%p174 bra 	$L__BB7_35;
	setp.lt.f64 	%p175, %fd40, %fd39;
	mov.u64 	%rd286, %rd285;
	mov.f64 	%fd301, %fd300;
	@%p175 bra 	$L__BB7_35;
	setp.lt.s64 	%p176, %rd285, %rd34;
	min.s64 	%rd286, %rd285, %rd34;
	selp.f64 	%fd301, %fd300, %fd38, %p176;
$L__BB7_35:
	mov.b64 	%rd264, %fd301;
	mov.b64 	{%r318, %r323}, %rd264;
	mov.b32 	%r334, 4;
	mov.b32 	%r335, 31;
	mov.b32 	%r336, -1;
	// begin inline asm
	shfl.sync.down.b32 %r317, %r318, %r334, %r335, %r336;
	// end inline asm
	// begin inline asm
	shfl.sync.down.b32 %r322, %r323, %r334, %r335, %r336;
	// end inline asm
	mov.b64 	%rd265, {%r317, %r322};
	mov.b64 	%fd43, %rd265;
	mov.b64 	{%r328, %r333}, %rd286;
	// begin inline asm
	shfl.sync.down.b32 %r327, %r328, %r334, %r335, %r336;
	// end inline asm
	// begin inline asm
	shfl.sync.down.b32 %r332, %r333, %r334, %r335, %r336;
	// end inline asm
	mov.b64 	%rd37, {%r327, %r332};
	setp.gt.s32 	%p177, %r276, 27;
	mov.u64 	%rd287, %rd286;
	mov.f64 	%fd302, %fd301;
	@%p177 bra 	$L__BB7_39;
	abs.f64 	%fd44, %fd301;
	abs.f64 	%fd45, %fd43;
	setp.lt.f64 	%p178, %fd44, %fd45;
	mov.u64 	%rd287, %rd37;
	mov.f64 	%fd302, %fd43;
	@%p178 bra 	$L__BB7_39;
	setp.lt.f64 	%p179, %fd45, %fd44;
	mov.u64 	%rd287, %rd286;
	mov.f64 	%fd302, %fd301;
	@%p179 bra 	$L__BB7_39;
	setp.lt.s64 	%p180, %rd286, %rd37;
	min.s64 	%rd287, %rd286, %rd37;
	selp.f64 	%fd302, %fd301, %fd43, %p180;
$L__BB7_39:
	mov.b64 	%rd266, %fd302;
	mov.b64 	{%r338, %r343}, %rd266;
	mov.b32 	%r354, 8;
	mov.b32 	%r355, 31;
	mov.b32 	%r356, -1;
	// begin inline asm
	shfl.sync.down.b32 %r337, %r338, %r354, %r355, %r356;
	// end inline asm
	// begin inline asm
	shfl.sync.down.b32 %r342, %r343, %r354, %r355, %r356;
	// end inline asm
	mov.b64 	%rd267, {%r337, %r342};
	mov.b64 	%fd48, %rd267;
	mov.b64 	{%r348, %r353}, %rd287;
	// begin inline asm
	shfl.sync.down.b32 %r347, %r348, %r354, %r355, %r356;
	// end inline asm
	// begin inline asm
	shfl.sync.down.b32 %r352, %r353, %r354, %r355, %r356;
	// end inline asm
	mov.b64 	%rd40, {%r347, %r352};
	setp.gt.s32 	%p181, %r276, 23;
	mov.u64 	%rd288, %rd287;
	mov.f64 	%fd303, %fd302;
	@%p181 bra 	$L__BB7_43;
	abs.f64 	%fd49, %fd302;
	abs.f64 	%fd50, %fd48;
	setp.lt.f64 	%p182, %fd49, %fd50;
	mov.u64 	%rd288, %rd40;
	mov.f64 	%fd303, %fd48;
	@%p182 bra 	$L__BB7_43;
	setp.lt.f64 	%p183, %fd50, %fd49;
	mov.u64 	%rd288, %rd287;
	mov.f64 	%fd303, %fd302;
	@%p183 bra 	$L__BB7_43;
	setp.lt.s64 	%p184, %rd287, %rd40;
	min.s64 	%rd288, %rd287, %rd40;
	selp.f64 	%fd303, %fd302, %fd48, %p184;
$L__BB7_43:
	mov.b64 	%rd268, %fd303;
	mov.b64 	{%r358, %r363}, %rd268;
	mov.b32 	%r374, 16;
	mov.b32 	%r375, 31;
	mov.b32 	%r376, -1;
	// begin inline asm
	shfl.sync.down.b32 %r357, %r358, %r374, %r375, %r376;
	// end inline asm
	// begin inline asm
	shfl.sync.down.b32 %r362, %r363, %r374, %r375, %r376;
	// end inline asm
	mov.b64 	%rd269, {%r357, %r362};
	mov.b64 	%fd53, %rd269;
	mov.b64 	{%r368, %r373}, %rd288;
	// begin inline asm
	shfl.sync.down.b32 %r367, %r368, %r374, %r375, %r376;
	// end inline asm
	// begin inline asm
	shfl.sync.down.b32 %r372, %r373, %r374, %r375, %r376;
	// end inline asm
	mov.b64 	%rd43, {%r367, %r372};
	setp.gt.s32 	%p185, %r276, 15;
	mov.u64 	%rd340, %rd288;
	mov.f64 	%fd351, %fd303;
	@%p185 bra 	$L__BB7_47;
	abs.f64 	%fd54, %fd303;
	abs.f64 	%fd55, %fd53;
	setp.lt.f64 	%p186, %fd54, %fd55;
	mov.u64 	%rd340, %rd43;
	mov.f64 	%fd351, %fd53;
	@%p186 bra 	$L__BB7_47;
	setp.lt.f64 	%p187, %fd55, %fd54;
	mov.u64 	%rd340, %rd288;
	mov.f64 	%fd351, %fd303;
	@%p187 bra 	$L__BB7_47;
	setp.lt.s64 	%p188, %rd288, %rd43;
	min.s64 	%rd340, %rd288, %rd43;
	selp.f64 	%fd351, %fd303, %fd53, %p188;
$L__BB7_47:
	setp.ne.s32 	%p189, %r276, 0;
	@%p189 bra 	$L__BB7_49;
	shr.u32 	%r377, %r2, 1;
	and.b32  	%r378, %r377, 496;
	mov.u32 	%r379, _ZN6thrust24THRUST_300001_SM_1000_NS8cuda_cub4core6detail5shmemE;
	add.s32 	%r380, %r379, %r378;
	st.shared.f64 	[%r380+8], %fd351;
	st.shared.u64 	[%r380+16], %rd340;
$L__BB7_49:
	bar.sync 	0;
	setp.ne.s32 	%p190, %r2, 0;
	@%p190 bra 	$L__BB7_204;
	ld.shared.f64 	%fd58, [_ZN6thrust24THRUST_300001_SM_1000_NS8cuda_cub4core6detail5shmemE+24];
	ld.shared.u64 	%rd46, [_ZN6thrust24THRUST_300001_SM_1000_NS8cuda_cub4core6detail5shmemE+32];
	abs.f64 	%fd59, %fd351;
	abs.f64 	%fd60, %fd58;
	setp.lt.f64 	%p191, %fd59, %fd60;
	mov.u64 	%rd290, %rd46;
	mov.f64 	%fd305, %fd58;
	@%p191 bra 	$L__BB7_53;
	setp.lt.f64 	%p192, %fd60, %fd59;
	mov.u64 	%rd290, %rd340;
	mov.f64 	%fd305, %fd351;
	@%p192 bra 	$L__BB7_53;
	setp.lt.s64 	%p193, %rd340, %rd46;
	min.s64 	%rd290, %rd340, %rd46;
	selp.f64 	%fd305, %fd351, %fd58, %p193;
$L__BB7_53:
	ld.shared.f64 	%fd63, [_ZN6thrust24THRUST_300001_SM_1000_NS8cuda_cub4core6detail5shmemE+40];
	ld.shared.u64 	%rd49, [_ZN6thrust24THRUST_300001_SM_1000_NS8cuda_cub4core6detail5shmemE+48];
	abs.f64 	%fd64, %fd305;
	abs.f64 	%fd65, %fd63;
	setp.lt.f64 	%p194, %fd64, %fd65;
	mov.u64 	%rd291, %rd49;
	mov.f64 	%fd306, %fd63;
	@%p194 bra 	$L__BB7_56;
	setp.lt.f64 	%p195, %fd65, %fd64;
	mov.u64 	%rd291, %rd290;
	mov.f64 	%fd306, %fd305;
	@%p195 bra 	$L__BB7_56;
	setp.lt.s64 	%p196, %rd290, %rd49;
	min.s64 	%rd291, %rd290, %rd49;
	selp.f64 	%fd306, %fd305, %fd63, %p196;
$L__BB7_56:
	ld.shared.f64 	%fd68, [_ZN6thrust24THRUST_300001_SM_1000_NS8cuda_cub4core6detail5shmemE+56];
	ld.shared.u64 	%rd52, [_ZN6thrust24THRUST_300001_SM_1000_NS8cuda_cub4core6detail5shmemE+64];
	abs.f64 	%fd69, %fd306;
	abs.f64 	%fd70, %fd68;
	setp.lt.f64 	%p197, %fd69, %fd70;
	mov.u64 	%rd292, %rd52;
	mov.f64 	%fd307, %fd68;
	@%p197 bra 	$L__BB7_59;
	setp.lt.f64 	%p198, %fd70, %fd69;
	mov.u64 	%rd292, %rd291;
	mov.f64 	%fd307, %fd306;
	@%p198 bra 	$L__BB7_59;
	setp.lt.s64 	%p199, %rd291, %rd52;
	min.s64 	%rd292, %rd291, %rd52;
	selp.f64 	%fd307, %fd306, %fd68, %p199;
$L__BB7_59:
	ld.shared.f64 	%fd73, [_ZN6thrust24THRUST_300001_SM_1000_NS8cuda_cub4core6detail5shmemE+72];
	ld.shared.u64 	%rd55, [_ZN6thrust24THRUST_300001_SM_1000_NS8cuda_cub4core6detail5shmemE+80];
	abs.f64 	%fd74, %fd307;
	abs.f64 	%fd75, %fd73;
	setp.lt.f64 	%p200, %fd74, %fd75;
	mov.u64 	%rd293, %rd55;
	mov.f64 	%fd308, %fd73;
	@%p200 bra 	$L__BB7_62;
	setp.lt.f64 	%p201, %fd75, %fd74;
	mov.u64 	%rd293, %rd292;
	mov.f64 	%fd308, %fd307;
	@%p201 bra 	$L__BB7_62;
	setp.lt.s64 	%p202, %rd292, %rd55;
	min.s64 	%rd293, %rd292, %rd55;
	selp.f64 	%fd308, %fd307, %fd73, %p202;
$L__BB7_62:
	ld.shared.f64 	%fd78, [_ZN6thrust24THRUST_300001_SM_1000_NS8cuda_cub4core6detail5shmemE+88];
	ld.shared.u64 	%rd58, [_ZN6thrust24THRUST_300001_SM_1000_NS8cuda_cub4core6detail5shmemE+96];
	abs.f64 	%fd79, %fd308;
	abs.f64 	%fd80, %fd78;
	setp.lt.f64 	%p203, %fd79, %fd80;
	mov.u64 	%rd294, %rd58;
	mov.f64 	%fd309, %fd78;
	@%p203 bra 	$L__BB7_65;
	setp.lt.f64 	%p204, %fd80, %fd79;
	mov.u64 	%rd294, %rd293;
	mov.f64 	%fd309, %fd308;
	@%p204 bra 	$L__BB7_65;
	setp.lt.s64 	%p205, %rd293, %rd58;
	min.s64 	%rd294, %rd293, %rd58;
	selp.f64 	%fd309, %fd308, %fd78, %p205;
$L__BB7_65:
	ld.shared.f64 	%fd83, [_ZN6thrust24THRUST_300001_SM_1000_NS8cuda_cub4core6detail5shmemE+104];
	ld.shared.u64 	%rd61, [_ZN6thrust24THRUST_300001_SM_1000_NS8cuda_cub4core6detail5shmemE+112];
	abs.f64 	%fd84, %fd309;
	abs.f64 	%fd85, %fd83;
	setp.lt.f64 	%p206, %fd84, %fd85;
	mov.u64 	%rd295, %rd61;
	mov.f64 	%fd310, %fd83;
	@%p206 bra 	$L__BB7_68;
	setp.lt.f64 	%p207, %fd85, %fd84;
	mov.u64 	%rd295, %rd294;
	mov.f64 	%fd310, %fd309;
	@%p207 bra 	$L__BB7_68;
	setp.lt.s64 	%p208, %rd294, %rd61;
	min.s64 	%rd295, %rd294, %rd61;
	selp.f64 	%fd310, %fd309, %fd83, %p208;
$L__BB7_68:
	ld.shared.f64 	%fd88, [_ZN6thrust24THRUST_300001_SM_1000_NS8cuda_cub4core6detail5shmemE+120];
	ld.shared.u64 	%rd64, [_ZN6thrust24THRUST_300001_SM_1000_NS8cuda_cub4core6detail5shmemE+128];
	abs.f64 	%fd89, %fd310;
	abs.f64 	%fd90, %fd88;
	setp.lt.f64 	%p209, %fd89, %fd90;
	mov.u64 	%rd340, %rd64;
	mov.f64 	%fd351, %fd88;
	@%p209 bra 	$L__BB7_204;
	setp.lt.f64 	%p210, %fd90, %fd89;
	mov.u64 	%rd340, %rd295;
	mov.f64 	%fd351, %fd310;
	@%p210 bra 	$L__BB7_204;
	setp.lt.s64 	%p211, %rd295, %rd64;
	min.s64 	%rd340, %rd295, %rd64;
	selp.f64 	%fd351, %fd310, %fd88, %p211;
	bra.uni 	$L__BB7_204;
$L__BB7_71:
	// begin inline asm
	mov.u32 %r163, %laneid;
	// end inline asm
	and.b32  	%r184, %r2, 992;
	add.s32 	%r185, %r184, 32;
	setp.gt.s32 	%p118, %r185, %r1;
	not.b32 	%r186, %r184;
	add.s32 	%r187, %r1, %r186;
	selp.b32 	%r182, %r187, 31, %p118;
	mov.b64 	%rd250, %fd298;
	mov.b64 	{%r165, %r170}, %rd250;
	mov.b32 	%r181, 1;
	mov.b32 	%r183, -1;
	// begin inline asm
	shfl.sync.down.b32 %r164, %r165, %r181, %r182, %r183;
	// end inline asm
	// begin inline asm
	shfl.sync.down.b32 %r169, %r170, %r181, %r182, %r183;
	// end inline asm
	mov.b64 	%rd251, {%r164, %r169};
	mov.b64 	%fd92, %rd251;
	mov.b64 	{%r175, %r180}, %rd283;
	// begin inline asm
	shfl.sync.down.b32 %r174, %r175, %r181, %r182, %r183;
	// end inline asm
	// begin inline asm
	shfl.sync.down.b32 %r179, %r180, %r181, %r182, %r183;
	// end inline asm
	mov.b64 	%rd66, {%r174, %r179};
	setp.ge.s32 	%p119, %r163, %r182;
	mov.u64 	%rd296, %rd283;
	mov.f64 	%fd311, %fd298;
	@%p119 bra 	$L__BB7_75;
	abs.f64 	%fd93, %fd298;
	abs.f64 	%fd94, %fd92;
	setp.lt.f64 	%p120, %fd93, %fd94;
	mov.u64 	%rd296, %rd66;
	mov.f64 	%fd311, %fd92;
	@%p120 bra 	$L__BB7_75;
	setp.lt.f64 	%p121, %fd94, %fd93;
	mov.u64 	%rd296, %rd283;
	mov.f64 	%fd311, %fd298;
	@%p121 bra 	$L__BB7_75;
	setp.lt.s64 	%p122, %rd283, %rd66;
	min.s64 	%rd296, %rd283, %rd66;
	selp.f64 	%fd311, %fd298, %fd92, %p122;
$L__BB7_75:
	mov.b64 	%rd252, %fd311;
	mov.b64 	{%r189, %r194}, %rd252;
	mov.b32 	%r205, 2;
	mov.b32 	%r207, -1;
	// begin inline asm
	shfl.sync.down.b32 %r188, %r189, %r205, %r182, %r207;
	// end inline asm
	// begin inline asm
	shfl.sync.down.b32 %r193, %r194, %r205, %r182, %r207;
	// end inline asm
	mov.b64 	%rd253, {%r188, %r193};
	mov.b64 	%fd97, %rd253;
	mov.b64 	{%r199, %r204}, %rd296;
	// begin inline asm
	shfl.sync.down.b32 %r198, %r199, %r205, %r182, %r207;
	// end inline asm
	// begin inline asm
	shfl.sync.down.b32 %r203, %r204, %r205, %r182, %r207;
	// end inline asm
	mov.b64 	%rd69, {%r198, %r203};
	add.s32 	%r208, %r163, 2;
	setp.gt.s32 	%p123, %r208, %r182;
	mov.u64 	%rd297, %rd296;
	mov.f64 	%fd312, %fd311;
	@%p123 bra 	$L__BB7_79;
	abs.f64 	%fd98, %fd311;
	abs.f64 	%fd99, %fd97;
	setp.lt.f64 	%p124, %fd98, %fd99;
	mov.u64 	%rd297, %rd69;
	mov.f64 	%fd312, %fd97;
	@%p124 bra 	$L__BB7_79;
	setp.lt.f64 	%p125, %fd99, %fd98;
	mov.u64 	%rd297, %rd296;
	mov.f64 	%fd312, %fd311;
	@%p125 bra 	$L__BB7_79;
	setp.lt.s64 	%p126, %rd296, %rd69;
	min.s64 	%rd297, %rd296, %rd69;
	selp.f64 	%fd312, %fd311, %fd97, %p126;
$L__BB7_79:
	mov.b64 	%rd254, %fd312;
	mov.b64 	{%r210, %r215}, %rd254;
	mov.b32 	%r226, 4;
	mov.b32 	%r228, -1;
	// begin inline asm
	shfl.sync.down.b32 %r209, %r210, %r226, %r182, %r228;
	// end inline asm
	// begin inline asm
	shfl.sync.down.b32 %r214, %r215, %r226, %r182, %r228;
	// end inline asm
	mov.b64 	%rd255, {%r209, %r214};
	mov.b64 	%fd102, %rd255;
	mov.b64 	{%r220, %r225}, %rd297;
	// begin inline asm
	shfl.sync.down.b32 %r219, %r220, %r226, %r182, %r228;
	// end inline asm
	// begin inline asm
	shfl.sync.down.b32 %r224, %r225, %r226, %r182, %r228;
	// end inline asm
	mov.b64 	%rd72, {%r219, %r224};
	add.s32 	%r229, %r163, 4;
	setp.gt.s32 	%p127, %r229, %r182;
	mov.u64 	%rd298, %rd297;
	mov.f64 	%fd313, %fd312;
	@%p127 bra 	$L__BB7_83;
	abs.f64 	%fd103, %fd312;
	abs.f64 	%fd104, %fd102;
	setp.lt.f64 	%p128, %fd103, %fd104;
	mov.u64 	%rd298, %rd72;
	mov.f64 	%fd313, %fd102;
	@%p128 bra 	$L__BB7_83;
	setp.lt.f64 	%p129, %fd104, %fd103;
	mov.u64 	%rd298, %rd297;
	mov.f64 	%fd313, %fd312;
	@%p129 bra 	$L__BB7_83;
	setp.lt.s64 	%p130, %rd297, %rd72;
	min.s64 	%rd298, %rd297, %rd72;
	selp.f64 	%fd313, %fd312, %fd102, %p130;
$L__BB7_83:
	mov.b64 	%rd256, %fd313;
	mov.b64 	{%r231, %r236}, %rd256;
	mov.b32 	%r247, 8;
	mov.b32 	%r249, -1;
	// begin inline asm
	shfl.sync.down.b32 %r230, %r231, %r247, %r182, %r249;
	// end inline asm
	// begin inline asm
	shfl.sync.down.b32 %r235, %r236, %r247, %r182, %r249;
	// end inline asm
	mov.b64 	%rd257, {%r230, %r235};
	mov.b64 	%fd107, %rd257;
	mov.b64 	{%r241, %r246}, %rd298;
	// begin inline asm
	shfl.sync.down.b32 %r240, %r241, %r247, %r182, %r249;
	// end inline asm
	// begin inline asm
	shfl.sync.down.b32 %r245, %r246, %r247, %r182, %r249;
	// end inline asm
	mov.b64 	%rd75, {%r240, %r245};
	add.s32 	%r250, %r163, 8;
	setp.gt.s32 	%p131, %r250, %r182;
	mov.u64 	%rd299, %rd298;
	mov.f64 	%fd314, %fd313;
	@%p131 bra 	$L__BB7_87;
	abs.f64 	%fd108, %fd313;
	abs.f64 	%fd109, %fd107;
	setp.lt.f64 	%p132, %fd108, %fd109;
	mov.u64 	%rd299, %rd75;
	mov.f64 	%fd314, %fd107;
	@%p132 bra 	$L__BB7_87;
	setp.lt.f64 	%p133, %fd109, %fd108;
	mov.u64 	%rd299, %rd298;
	mov.f64 	%fd314, %fd313;
	@%p133 bra 	$L__BB7_87;
	setp.lt.s64 	%p134, %rd298, %rd75;
	min.s64 	%rd299, %rd298, %rd75;
	selp.f64 	%fd314, %fd313, %fd107, %p134;
$L__BB7_87:
	mov.b64 	%rd258, %fd314;
	mov.b64 	{%r252, %r257}, %rd258;
	mov.b32 	%r268, 16;
	mov.b32 	%r270, -1;
	// begin inline asm
	shfl.sync.down.b32 %r251, %r252, %r268, %r182, %r270;
	// end inline asm
	// begin inline asm
	shfl.sync.down.b32 %r256, %r257, %r268, %r182, %r270;
	// end inline asm
	mov.b64 	%rd259, {%r251, %r256};
	mov.b64 	%fd112, %rd259;
	mov.b64 	{%r262, %r267}, %rd299;
	// begin inline asm
	shfl.sync.down.b32 %r261, %r262, %r268, %r182, %r270;
	// end inline asm
	// begin inline asm
	shfl.sync.down.b32 %r266, %r267, %r268, %r182, %r270;
	// end inline asm
	mov.b64 	%rd78, {%r261, %r266};
	add.s32 	%r271, %r163, 16;
	setp.gt.s32 	%p135, %r271, %r182;
	mov.u64 	%rd340, %rd299;
	mov.f64 	%fd351, %fd314;
	@%p135 bra 	$L__BB7_91;
	abs.f64 	%fd113, %fd314;
	abs.f64 	%fd114, %fd112;
	setp.lt.f64 	%p136, %fd113, %fd114;
	mov.u64 	%rd340, %rd78;
	mov.f64 	%fd351, %fd112;
	@%p136 bra 	$L__BB7_91;
	setp.lt.f64 	%p137, %fd114, %fd113;
	mov.u64 	%rd340, %rd299;
	mov.f64 	%fd351, %fd314;
	@%p137 bra 	$L__BB7_91;
	setp.lt.s64 	%p138, %rd299, %rd78;
	min.s64 	%rd340, %rd299, %rd78;
	selp.f64 	%fd351, %fd314, %fd112, %p138;
$L__BB7_91:
	setp.ne.s32 	%p139, %r163, 0;
	@%p139 bra 	$L__BB7_93;
	shr.u32 	%r272, %r2, 1;
	and.b32  	%r273, %r272, 496;
	mov.u32 	%r274, _ZN6thrust24THRUST_300001_SM_1000_NS8cuda_cub4core6detail5shmemE;
	add.s32 	%r275, %r274, %r273;
	st.shared.f64 	[%r275+8], %fd351;
	st.shared.u64 	[%r275+16], %rd340;
$L__BB7_93:
	bar.sync 	0;
	setp.ne.s32 	%p140, %r2, 0;
	@%p140 bra 	$L__BB7_204;
	setp.lt.s32 	%p141, %r1, 33;
	mov.f64 	%fd316, %fd351;
	mov.u64 	%rd301, %rd340;
	@%p141 bra 	$L__BB7_98;
	ld.shared.f64 	%fd117, [_ZN6thrust24THRUST_300001_SM_1000_NS8cuda_cub4core6detail5shmemE+24];
	ld.shared.u64 	%rd81, [_ZN6thrust24THRUST_300001_SM_1000_NS8cuda_cub4core6detail5shmemE+32];
	abs.f64 	%fd118, %fd351;
	abs.f64 	%fd119, %fd117;
	setp.lt.f64 	%p142, %fd118, %fd119;
	mov.f64 	%fd316, %fd117;
	mov.u64 	%rd301, %rd81;
	@%p142 bra 	$L__BB7_98;
	setp.lt.f64 	%p143, %fd119, %fd118;
	mov.f64 	%fd316, %fd351;
	mov.u64 	%rd301, %rd340;
	@%p143 bra 	$L__BB7_98;
	setp.lt.s64 	%p144, %rd340, %rd81;
	min.s64 	%rd301, %rd340, %rd81;
	selp.f64 	%fd316, %fd351, %fd117, %p144;
$L__BB7_98:
	setp.lt.s32 	%p145, %r1, 65;
	mov.f64 	%fd317, %fd316;
	mov.u64 	%rd302, %rd301;
	@%p145 bra 	$L__BB7_102;
	ld.shared.f64 	%fd122, [_ZN6thrust24THRUST_300001_SM_1000_NS8cuda_cub4core6detail5shmemE+40];
	ld.shared.u64 	%rd84, [_ZN6thrust24THRUST_300001_SM_1000_NS8cuda_cub4core6detail5shmemE+48];
	abs.f64 	%fd123, %fd316;
	abs.f64 	%fd124, %fd122;
	setp.lt.f64 	%p146, %fd123, %fd124;
	mov.f64 	%fd317, %fd122;
	mov.u64 	%rd302, %rd84;
	@%p146 bra 	$L__BB7_102;
	setp.lt.f64 	%p147, %fd124, %fd123;
	mov.f64 	%fd317, %fd316;
	mov.u64 	%rd302, %rd301;
	@%p147 bra 	$L__BB7_102;
	setp.lt.s64 	%p148, %rd301, %rd84;
	min.s64 	%rd302, %rd301, %rd84;
	selp.f64 	%fd317, %fd316, %fd122, %p148;
$L__BB7_102:
	setp.lt.s32 	%p149, %r1, 97;
	mov.f64 	%fd318, %fd317;
	mov.u64 	%rd303, %rd302;
	@%p149 bra 	$L__BB7_106;
	ld.shared.f64 	%fd127, [_ZN6thrust24THRUST_300001_SM_1000_NS8cuda_cub4core6detail5shmemE+56];
	ld.shared.u64 	%rd87, [_ZN6thrust24THRUST_300001_SM_1000_NS8cuda_cub4core6detail5shmemE+64];
	abs.f64 	%fd128, %fd317;
	abs.f64 	%fd129, %fd127;
	setp.lt.f64 	%p150, %fd128, %fd129;
	mov.f64 	%fd318, %fd127;
	mov.u64 	%rd303, %rd87;
	@%p150 bra 	$L__BB7_106;
	setp.lt.f64 	%p151, %fd129, %fd128;
	mov.f64 	%fd318, %fd317;
	mov.u64 	%rd303, %rd302;
	@%p151 bra 	$L__BB7_106;
	setp.lt.s64 	%p152, %rd302, %rd87;
	min.s64 	%rd303, %rd302, %rd87;
	selp.f64 	%fd318, %fd317, %fd127, %p152;
$L__BB7_106:
	setp.lt.s32 	%p153, %r1, 129;
	mov.f64 	%fd319, %fd318;
	mov.u64 	%rd304, %rd303;
	@%p153 bra 	$L__BB7_110;
	ld.shared.f64 	%fd132, [_ZN6thrust24THRUST_300001_SM_1000_NS8cuda_cub4core6detail5shmemE+72];
	ld.shared.u64 	%rd90, [_ZN6thrust24THRUST_300001_SM_1000_NS8cuda_cub4core6detail5shmemE+80];
	abs.f64 	%fd133, %fd318;
	abs.f64 	%fd134, %fd132;
	setp.lt.f64 	%p154, %fd133, %fd134;
	mov.f64 	%fd319, %fd132;
	mov.u64 	%rd304, %rd90;
	@%p154 bra 	$L__BB7_110;
	setp.lt.f64 	%p155, %fd134, %fd133;
	mov.f64 	%fd319, %fd318;
	mov.u64 	%rd304, %rd303;
	@%p155 bra 	$L__BB7_110;
	setp.lt.s64 	%p156, %rd303, %rd90;
	min.s64 	%rd304, %rd303, %rd90;
	selp.f64 	%fd319, %fd318, %fd132, %p156;
$L__BB7_110:
	setp.lt.s32 	%p157, %r1, 161;
	mov.f64 	%fd320, %fd319;
	mov.u64 	%rd305, %rd304;
	@%p157 bra 	$L__BB7_114;
	ld.shared.f64 	%fd137, [_ZN6thrust24THRUST_300001_SM_1000_NS8cuda_cub4core6detail5shmemE+88];
	ld.shared.u64 	%rd93, [_ZN6thrust24THRUST_300001_SM_1000_NS8cuda_cub4core6detail5shmemE+96];
	abs.f64 	%fd138, %fd319;
	abs.f64 	%fd139, %fd137;
	setp.lt.f64 	%p158, %fd138, %fd139;
	mov.f64 	%fd320, %fd137;
	mov.u64 	%rd305, %rd93;
	@%p158 bra 	$L__BB7_114;
	setp.lt.f64 	%p159, %fd139, %fd138;
	mov.f64 	%fd320, %fd319;
	mov.u64 	%rd305, %rd304;
	@%p159 bra 	$L__BB7_114;
	setp.lt.s64 	%p160, %rd304, %rd93;
	min.s64 	%rd305, %rd304, %rd93;
	selp.f64 	%fd320, %fd319, %fd137, %p160;
$L__BB7_114:
	setp.lt.s32 	%p161, %r1, 193;
	mov.f64 	%fd321, %fd320;
	mov.u64 	%rd306, %rd305;
	@%p161 bra 	$L__BB7_118;
	ld.shared.f64 	%fd142, [_ZN6thrust24THRUST_300001_SM_1000_NS8cuda_cub4core6detail5shmemE+104];
	ld.shared.u64 	%rd96, [_ZN6thrust24THRUST_300001_SM_1000_NS8cuda_cub4core6detail5shmemE+112];
	abs.f64 	%fd143, %fd320;
	abs.f64 	%fd144, %fd142;
	setp.lt.f64 	%p162, %fd143, %fd144;
	mov.f64 	%fd321, %fd142;
	mov.u64 	%rd306, %rd96;
	@%p162 bra 	$L__BB7_118;
	setp.lt.f64 	%p163, %fd144, %fd143;
	mov.f64 	%fd321, %fd320;
	mov.u64 	%rd306, %rd305;
	@%p163 bra 	$L__BB7_118;
	setp.lt.s64 	%p164, %rd305, %rd96;
	min.s64 	%rd306, %rd305, %rd96;
	selp.f64 	%fd321, %fd320, %fd142, %p164;
$L__BB7_118:
	setp.lt.s32 	%p165, %r1, 225;
	mov.u64 	%rd340, %rd306;
	mov.f64 	%fd351, %fd321;
	@%p165 bra 	$L__BB7_204;
	ld.shared.f64 	%fd147, [_ZN6thrust24THRUST_300001_SM_1000_NS8cuda_cub4core6detail5shmemE+120];
	ld.shared.u64 	%rd99, [_ZN6thrust24THRUST_300001_SM_1000_NS8cuda_cub4core6detail5shmemE+128];
	abs.f64 	%fd148, %fd321;
	abs.f64 	%fd149, %fd147;
	setp.lt.f64 	%p166, %fd148, %fd149;
	mov.u64 	%rd340, %rd99;
	mov.f64 	%fd351, %fd147;
	@%p166 bra 	$L__BB7_204;
	setp.lt.f64 	%p167, %fd149, %fd148;
	mov.u64 	%rd340, %rd306;
	mov.f64 	%fd351, %fd321;
	@%p167 bra 	$L__BB7_204;
	setp.lt.s64 	%p168, %rd306, %rd99;
	min.s64 	%rd340, %rd306, %rd99;
	selp.f64 	%fd351, %fd321, %fd147, %p168;
	bra.uni 	$L__BB7_204;
$L__BB7_122:
	mov.u32 	%r18, %tid.x;
	cvt.u64.u32 	%rd101, %r18;
	mul.wide.u32 	%rd195, %r18, 8;
	add.s64 	%rd102, %rd1, %rd195;
	ld.global.f64 	%fd274, [%rd102];
	add.s32 	%r31, %r18, 256;
	cvt.u64.u32 	%rd196, %r31;
	ld.global.f64 	%fd275, [%rd102+2048];
	add.s32 	%r32, %r18, 512;
	cvt.u64.u32 	%rd197, %r32;
	ld.global.f64 	%fd276, [%rd102+4096];
	add.s32 	%r33, %r18, 768;
	cvt.u64.u32 	%rd198, %r33;
	ld.global.f64 	%fd277, [%rd102+6144];
	or.b32  	%r34, %r18, 1024;
	cvt.u64.u32 	%rd103, %r34;
	add.s64 	%rd327, %rd192, %rd103;
	ld.global.f64 	%fd338, [%rd102+8192];
	abs.f64 	%fd278, %fd274;
	abs.f64 	%fd279, %fd275;
	setp.geu.f64 	%p3, %fd278, %fd279;
	selp.f64 	%fd280, %fd274, %fd275, %p3;
	selp.b64 	%rd199, %rd101, %rd196, %p3;
	abs.f64 	%fd281, %fd280;
	abs.f64 	%fd282, %fd276;
	setp.geu.f64 	%p4, %fd281, %fd282;
	selp.f64 	%fd283, %fd280, %fd276, %p4;
	selp.b64 	%rd200, %rd199, %rd197, %p4;
	abs.f64 	%fd284, %fd283;
	abs.f64 	%fd285, %fd277;
	setp.geu.f64 	%p5, %fd284, %fd285;
	selp.f64 	%fd152, %fd283, %fd277, %p5;
	selp.b64 	%rd105, %rd200, %rd198, %p5;
	abs.f64 	%fd153, %fd152;
	abs.f64 	%fd154, %fd338;
	setp.lt.f64 	%p6, %fd153, %fd154;
	@%p6 bra 	$L__BB7_124;
	setp.lt.f64 	%p7, %fd154, %fd153;
	setp.lt.u64 	%p8, %rd105, %rd103;
	or.pred  	%p9, %p7, %p8;
	selp.f64 	%fd338, %fd152, %fd338, %p9;
	add.s64 	%rd203, %rd192, %rd105;
	selp.b64 	%rd327, %rd203, %rd327, %p9;
$L__BB7_124:
	setp.lt.u64 	%p10, %rd194, 2560;
	mov.b64 	%rd316, 1280;
	@%p10 bra 	$L__BB7_137;
	mov.b64 	%rd308, 1280;
	mov.f64 	%fd323, %fd338;
$L__BB7_126:
	add.s64 	%rd206, %rd308, %rd101;
	shl.b64 	%rd207, %rd308, 3;
	add.s64 	%rd208, %rd102, %rd207;
	add.s64 	%rd310, %rd206, %rd192;
	ld.global.f64 	%fd324, [%rd208];
	ld.global.f64 	%fd325, [%rd208+2048];
	ld.global.f64 	%fd326, [%rd208+4096];
	add.s64 	%rd313, %rd310, 768;
	ld.global.f64 	%fd327, [%rd208+6144];
	ld.global.f64 	%fd338, [%rd208+8192];
	abs.f64 	%fd163, %fd323;
	abs.f64 	%fd164, %fd324;
	setp.lt.f64 	%p11, %fd163, %fd164;
	@%p11 bra 	$L__BB7_128;
	setp.lt.f64 	%p12, %fd164, %fd163;
	setp.lt.s64 	%p13, %rd327, %rd310;
	or.pred  	%p14, %p12, %p13;
	selp.f64 	%fd324, %fd323, %fd324, %p14;
	selp.b64 	%rd310, %rd327, %rd310, %p14;
$L__BB7_128:
	add.s64 	%rd209, %rd308, %rd101;
	add.s64 	%rd210, %rd209, %rd192;
	add.s64 	%rd311, %rd210, 256;
	abs.f64 	%fd167, %fd324;
	abs.f64 	%fd168, %fd325;
	setp.lt.f64 	%p15, %fd167, %fd168;
	@%p15 bra 	$L__BB7_130;
	setp.lt.f64 	%p16, %fd168, %fd167;
	setp.lt.s64 	%p17, %rd310, %rd311;
	or.pred  	%p18, %p16, %p17;
	selp.f64 	%fd325, %fd324, %fd325, %p18;
	selp.b64 	%rd311, %rd310, %rd311, %p18;
$L__BB7_130:
	add.s64 	%rd211, %rd308, %rd101;
	add.s64 	%rd212, %rd211, %rd192;
	add.s64 	%rd312, %rd212, 512;
	abs.f64 	%fd171, %fd325;
	abs.f64 	%fd172, %fd326;
	setp.lt.f64 	%p19, %fd171, %fd172;
	@%p19 bra 	$L__BB7_132;
	setp.lt.f64 	%p20, %fd172, %fd171;
	setp.lt.s64 	%p21, %rd311, %rd312;
	or.pred  	%p22, %p20, %p21;
	selp.f64 	%fd326, %fd325, %fd326, %p22;
	selp.b64 	%rd312, %rd311, %rd312, %p22;
$L__BB7_132:
	abs.f64 	%fd175, %fd326;
	abs.f64 	%fd176, %fd327;
	setp.lt.f64 	%p23, %fd175, %fd176;
	@%p23 bra 	$L__BB7_134;
	setp.lt.f64 	%p24, %fd176, %fd175;
	setp.lt.s64 	%p25, %rd312, %rd313;
	or.pred  	%p26, %p24, %p25;
	selp.f64 	%fd327, %fd326, %fd327, %p26;
	selp.b64 	%rd313, %rd312, %rd313, %p26;
$L__BB7_134:
	add.s64 	%rd213, %rd308, %rd101;
	add.s64 	%rd214, %rd213, %rd192;
	add.s64 	%rd327, %rd214, 1024;
	abs.f64 	%fd179, %fd327;
	abs.f64 	%fd180, %fd338;
	setp.lt.f64 	%p27, %fd179, %fd180;
	@%p27 bra 	$L__BB7_136;
	setp.lt.f64 	%p28, %fd180, %fd179;
	setp.lt.s64 	%p29, %rd313, %rd327;
	or.pred  	%p30, %p28, %p29;
	selp.f64 	%fd338, %fd327, %fd338, %p30;
	selp.b64 	%rd327, %rd313, %rd327, %p30;
$L__BB7_136:
	add.s64 	%rd316, %rd308, 1280;
	add.s64 	%rd215, %rd308, 2560;
	setp.le.s64 	%p31, %rd215, %rd194;
	mov.u64 	%rd308, %rd316;
	mov.f64 	%fd323, %fd338;
	@%p31 bra 	$L__BB7_126;
$L__BB7_137:
	setp.le.s64 	%p32, %rd194, %rd316;
	@%p32 bra 	$L__BB7_160;
	cvt.u32.u64 	%r35, %rd316;
	cvt.u32.u64 	%r36, %rd194;
	sub.s32 	%r19, %r36, %r35;
	setp.ge.s32 	%p33, %r18, %r19;
	@%p33 bra 	$L__BB7_160;
	cvta.to.global.u64 	%rd128, %rd191;
	not.b32 	%r38, %r18;
	add.s32 	%r39, %r38, %r36;
	sub.s32 	%r20, %r39, %r35;
	and.b32  	%r41, %r20, 768;
	setp.eq.s32 	%p34, %r41, 768;
	mov.u32 	%r389, %r18;
	@%p34 bra 	$L__BB7_145;
	add.s64 	%rd217, %rd316, %rd101;
	add.s64 	%rd318, %rd217, %rd192;
	shl.b64 	%rd218, %rd217, 3;
	add.s64 	%rd317, %rd128, %rd218;
	shr.u32 	%r42, %r20, 8;
	add.s32 	%r43, %r42, 1;
	and.b32  	%r44, %r43, 3;
	neg.s32 	%r387, %r44;
	mov.u32 	%r389, %r18;
$L__BB7_141:
	.pragma "nounroll";
	mov.u64 	%rd133, %rd327;
	mov.f64 	%fd184, %fd338;
	ld.global.f64 	%fd185, [%rd317];
	abs.f64 	%fd186, %fd184;
	abs.f64 	%fd187, %fd185;
	setp.lt.f64 	%p35, %fd186, %fd187;
	mov.f64 	%fd338, %fd185;
	mov.u64 	%rd327, %rd318;
	@%p35 bra 	$L__BB7_144;
	setp.lt.f64 	%p36, %fd187, %fd186;
	mov.f64 	%fd338, %fd184;
	mov.u64 	%rd327, %rd133;
	@%p36 bra 	$L__BB7_144;
	setp.lt.s64 	%p37, %rd133, %rd318;
	selp.f64 	%fd338, %fd184, %fd185, %p37;
	min.s64 	%rd327, %rd133, %rd318;
$L__BB7_144:
	add.s32 	%r389, %r389, 256;
	add.s64 	%rd318, %rd318, 256;
	add.s64 	%rd317, %rd317, 2048;
	add.s32 	%r387, %r387, 1;
	setp.ne.s32 	%p38, %r387, 0;
	@%p38 bra 	$L__BB7_141;
$L__BB7_145:
	setp.lt.u32 	%p39, %r20, 768;
	@%p39 bra 	$L__BB7_160;
	add.s32 	%r390, %r389, 512;
$L__BB7_147:
	mov.u32 	%r28, %r390;
	add.s32 	%r45, %r28, -512;
	cvt.u64.u32 	%rd219, %r45;
	add.s64 	%rd220, %rd316, %rd219;
	shl.b64 	%rd221, %rd220, 3;
	add.s64 	%rd141, %rd128, %rd221;
	add.s64 	%rd142, %rd220, %rd192;
	ld.global.f64 	%fd193, [%rd141];
	abs.f64 	%fd194, %fd338;
	abs.f64 	%fd195, %fd193;
	setp.lt.f64 	%p40, %fd194, %fd195;
	mov.f64 	%fd335, %fd193;
	mov.u64 	%rd324, %rd142;
	@%p40 bra 	$L__BB7_150;
	setp.lt.f64 	%p41, %fd195, %fd194;
	mov.f64 	%fd335, %fd338;
	mov.u64 	%rd324, %rd327;
	@%p41 bra 	$L__BB7_150;
	setp.lt.s64 	%p42, %rd327, %rd142;
	selp.f64 	%fd335, %fd338, %fd193, %p42;
	min.s64 	%rd324, %rd327, %rd142;
$L__BB7_150:
	add.s32 	%r46, %r28, -256;
	cvt.u64.u32 	%rd222, %r46;
	add.s64 	%rd223, %rd316, %rd222;
	add.s64 	%rd145, %rd223, %rd192;
	ld.global.f64 	%fd198, [%rd141+2048];
	abs.f64 	%fd199, %fd335;
	abs.f64 	%fd200, %fd198;
	setp.lt.f64 	%p43, %fd199, %fd200;
	mov.f64 	%fd336, %fd198;
	mov.u64 	%rd325, %rd145;
	@%p43 bra 	$L__BB7_153;
	setp.lt.f64 	%p44, %fd200, %fd199;
	mov.f64 	%fd336, %fd335;
	mov.u64 	%rd325, %rd324;
	@%p44 bra 	$L__BB7_153;
	setp.lt.s64 	%p45, %rd324, %rd145;
	selp.f64 	%fd336, %fd335, %fd198, %p45;
	min.s64 	%rd325, %rd324, %rd145;
$L__BB7_153:
	cvt.u64.u32 	%rd224, %r28;
	add.s64 	%rd225, %rd316, %rd224;
	add.s64 	%rd148, %rd225, %rd192;
	ld.global.f64 	%fd203, [%rd141+4096];
	abs.f64 	%fd204, %fd336;
	abs.f64 	%fd205, %fd203;
	setp.lt.f64 	%p46, %fd204, %fd205;
	mov.f64 	%fd337, %fd203;
	mov.u64 	%rd326, %rd148;
	@%p46 bra 	$L__BB7_156;
	setp.lt.f64 	%p47, %fd205, %fd204;
	mov.f64 	%fd337, %fd336;
	mov.u64 	%rd326, %rd325;
	@%p47 bra 	$L__BB7_156;
	setp.lt.s64 	%p48, %rd325, %rd148;
	selp.f64 	%fd337, %fd336, %fd203, %p48;
	min.s64 	%rd326, %rd325, %rd148;
$L__BB7_156:
	add.s32 	%r47, %r28, 256;
	cvt.u64.u32 	%rd226, %r47;
	add.s64 	%rd227, %rd316, %rd226;
	add.s64 	%rd151, %rd227, %rd192;
	ld.global.f64 	%fd208, [%rd141+6144];
	abs.f64 	%fd209, %fd337;
	abs.f64 	%fd210, %fd208;
	setp.lt.f64 	%p49, %fd209, %fd210;
	mov.f64 	%fd338, %fd208;
	mov.u64 	%rd327, %rd151;
	@%p49 bra 	$L__BB7_159;
	setp.lt.f64 	%p50, %fd210, %fd209;
	mov.f64 	%fd338, %fd337;
	mov.u64 	%rd327, %rd326;
	@%p50 bra 	$L__BB7_159;
	setp.lt.s64 	%p51, %rd326, %rd151;
	selp.f64 	%fd338, %fd337, %fd208, %p51;
	min.s64 	%rd327, %rd326, %rd151;
$L__BB7_159:
	add.s32 	%r390, %r28, 1024;
	add.s32 	%r48, %r28, 512;
	setp.lt.s32 	%p52, %r48, %r19;
	@%p52 bra 	$L__BB7_147;
$L__BB7_160:
	// begin inline asm
	mov.u32 %r49, %laneid;
	// end inline asm
	mov.b64 	%rd228, %fd338;
	mov.b64 	{%r51, %r56}, %rd228;
	mov.b32 	%r67, 1;
	mov.b32 	%r68, 31;
	mov.b32 	%r69, -1;
	// begin inline asm
	shfl.sync.down.b32 %r50, %r51, %r67, %r68, %r69;
	// end inline asm
	// begin inline asm
	shfl.sync.down.b32 %r55, %r56, %r67, %r68, %r69;
	// end inline asm
	mov.b64 	%rd229, {%r50, %r55};
	mov.b64 	%fd214, %rd229;
	mov.b64 	{%r61, %r66}, %rd327;
	// begin inline asm
	shfl.sync.down.b32 %r60, %r61, %r67, %r68, %r69;
	// end inline asm
	// begin inline asm
	shfl.sync.down.b32 %r65, %r66, %r67, %r68, %r69;
	// end inline asm
	mov.b64 	%rd155, {%r60, %r65};
	setp.gt.s32 	%p53, %r49, 30;
	mov.f64 	%fd340, %fd338;
	mov.u64 	%rd329, %rd327;
	@%p53 bra 	$L__BB7_164;
	abs.f64 	%fd215, %fd338;
	abs.f64 	%fd216, %fd214;
	setp.lt.f64 	%p54, %fd215, %fd216;
	mov.f64 	%fd340, %fd214;
	mov.u64 	%rd329, %rd155;
	@%p54 bra 	$L__BB7_164;
	setp.lt.f64 	%p55, %fd216, %fd215;
	mov.f64 	%fd340, %fd338;
	mov.u64 	%rd329, %rd327;
	@%p55 bra 	$L__BB7_164;
	setp.lt.s64 	%p56, %rd327, %rd155;
	selp.f64 	%fd340, %fd338, %fd214, %p56;
	min.s64 	%rd329, %rd327, %rd155;
$L__BB7_164:
	mov.b64 	%rd230, %fd340;
	mov.b64 	{%r71, %r76}, %rd230;
	mov.b32 	%r87, 2;
	mov.b32 	%r88, 31;
	mov.b32 	%r89, -1;
	// begin inline asm
	shfl.sync.down.b32 %r70, %r71, %r87, %r88, %r89;
	// end inline asm
	// begin inline asm
	shfl.sync.down.b32 %r75, %r76, %r87, %r88, %r89;
	// end inline asm
	mov.b64 	%rd231, {%r70, %r75};
	mov.b64 	%fd219, %rd231;
	mov.b64 	{%r81, %r86}, %rd329;
	// begin inline asm
	shfl.sync.down.b32 %r80, %r81, %r87, %r88, %r89;
	// end inline asm
	// begin inline asm
	shfl.sync.down.b32 %r85, %r86, %r87, %r88, %r89;
	// end inline asm
	mov.b64 	%rd158, {%r80, %r85};
	setp.gt.s32 	%p57, %r49, 29;
	mov.f64 	%fd341, %fd340;
	mov.u64 	%rd330, %rd329;
	@%p57 bra 	$L__BB7_168;
	abs.f64 	%fd220, %fd340;
	abs.f64 	%fd221, %fd219;
	setp.lt.f64 	%p58, %fd220, %fd221;
	mov.f64 	%fd341, %fd219;
	mov.u64 	%rd330, %rd158;
	@%p58 bra 	$L__BB7_168;
	setp.lt.f64 	%p59, %fd221, %fd220;
	mov.f64 	%fd341, %fd340;
	mov.u64 	%rd330, %rd329;
	@%p59 bra 	$L__BB7_168;
	setp.lt.s64 	%p60, %rd329, %rd158;
	selp.f64 	%fd341, %fd340, %fd219, %p60;
	min.s64 	%rd330, %rd329, %rd158;
$L__BB7_168:
	mov.b64 	%rd232, %fd341;
	mov.b64 	{%r91, %r96}, %rd232;
	mov.b32 	%r107, 4;
	mov.b32 	%r108, 31;
	mov.b32 	%r109, -1;
	// begin inline asm
	shfl.sync.down.b32 %r90, %r91, %r107, %r108, %r109;
	// end inline asm
	// begin inline asm
	shfl.sync.down.b32 %r95, %r96, %r107, %r108, %r109;
	// end inline asm
	mov.b64 	%rd233, {%r90, %r95};
	mov.b64 	%fd224, %rd233;
	mov.b64 	{%r101, %r106}, %rd330;
	// begin inline asm
	shfl.sync.down.b32 %r100, %r101, %r107, %r108, %r109;
	// end inline asm
	// begin inline asm
	shfl.sync.down.b32 %r105, %r106, %r107, %r108, %r109;
	// end inline asm
	mov.b64 	%rd161, {%r100, %r105};
	setp.gt.s32 	%p61, %r49, 27;
	mov.f64 	%fd342, %fd341;
	mov.u64 	%rd331, %rd330;
	@%p61 bra 	$L__BB7_172;
	abs.f64 	%fd225, %fd341;
	abs.f64 	%fd226, %fd224;
	setp.lt.f64 	%p62, %fd225, %fd226;
	mov.f64 	%fd342, %fd224;
	mov.u64 	%rd331, %rd161;
	@%p62 bra 	$L__BB7_172;
	setp.lt.f64 	%p63, %fd226, %fd225;
	mov.f64 	%fd342, %fd341;
	mov.u64 	%rd331, %rd330;
	@%p63 bra 	$L__BB7_172;
	setp.lt.s64 	%p64, %rd330, %rd161;
	selp.f64 	%fd342, %fd341, %fd224, %p64;
	min.s64 	%rd331, %rd330, %rd161;
$L__BB7_172:
	mov.b64 	%rd234, %fd342;
	mov.b64 	{%r111, %r116}, %rd234;
	mov.b32 	%r127, 8;
	mov.b32 	%r128, 31;
	mov.b32 	%r129, -1;
	// begin inline asm
	shfl.sync.down.b32 %r110, %r111, %r127, %r128, %r129;
	// end inline asm
	// begin inline asm
	shfl.sync.down.b32 %r115, %r116, %r127, %r128, %r129;
	// end inline asm
	mov.b64 	%rd235, {%r110, %r115};
	mov.b64 	%fd229, %rd235;
	mov.b64 	{%r121, %r126}, %rd331;
	// begin inline asm
	shfl.sync.down.b32 %r120, %r121, %r127, %r128, %r129;
	// end inline asm
	// begin inline asm
	shfl.sync.down.b32 %r125, %r126, %r127, %r128, %r129;
	// end inline asm
	mov.b64 	%rd164, {%r120, %r125};
	setp.gt.s32 	%p65, %r49, 23;
	mov.f64 	%fd343, %fd342;
	mov.u64 	%rd332, %rd331;
	@%p65 bra 	$L__BB7_176;
	abs.f64 	%fd230, %fd342;
	abs.f64 	%fd231, %fd229;
	setp.lt.f64 	%p66, %fd230, %fd231;
	mov.f64 	%fd343, %fd229;
	mov.u64 	%rd332, %rd164;
	@%p66 bra 	$L__BB7_176;
	setp.lt.f64 	%p67, %fd231, %fd230;
	mov.f64 	%fd343, %fd342;
	mov.u64 	%rd332, %rd331;
	@%p67 bra 	$L__BB7_176;
	setp.lt.s64 	%p68, %rd331, %rd164;
	selp.f64 	%fd343, %fd342, %fd229, %p68;
	min.s64 	%rd332, %rd331, %rd164;
$L__BB7_176:
	mov.b64 	%rd236, %fd343;
	mov.b64 	{%r131, %r136}, %rd236;
	mov.b32 	%r147, 16;
	mov.b32 	%r148, 31;
	mov.b32 	%r149, -1;
	// begin inline asm
	shfl.sync.down.b32 %r130, %r131, %r147, %r148, %r149;
	// end inline asm
	// begin inline asm
	shfl.sync.down.b32 %r135, %r136, %r147, %r148, %r149;
	// end inline asm
	mov.b64 	%rd237, {%r130, %r135};
	mov.b64 	%fd234, %rd237;
	mov.b64 	{%r141, %r146}, %rd332;
	// begin inline asm
	shfl.sync.down.b32 %r140, %r141, %r147, %r148, %r149;
	// end inline asm
	// begin inline asm
	shfl.sync.down.b32 %r145, %r146, %r147, %r148, %r149;
	// end inline asm
	mov.b64 	%rd167, {%r140, %r145};
	setp.gt.s32 	%p69, %r49, 15;
	mov.f64 	%fd351, %fd343;
	mov.u64 	%rd340, %rd332;
	@%p69 bra 	$L__BB7_180;
	abs.f64 	%fd235, %fd343;
	abs.f64 	%fd236, %fd234;
	setp.lt.f64 	%p70, %fd235, %fd236;
	mov.f64 	%fd351, %fd234;
	mov.u64 	%rd340, %rd167;
	@%p70 bra 	$L__BB7_180;
	setp.lt.f64 	%p71, %fd236, %fd235;
	mov.f64 	%fd351, %fd343;
	mov.u64 	%rd340, %rd332;
	@%p71 bra 	$L__BB7_180;
	setp.lt.s64 	%p72, %rd332, %rd167;
	selp.f64 	%fd351, %fd343, %fd234, %p72;
	min.s64 	%rd340, %rd332, %rd167;
$L__BB7_180:
	setp.ne.s32 	%p73, %r49, 0;
	@%p73 bra 	$L__BB7_182;
	shr.u32 	%r150, %r18, 1;
	and.b32  	%r151, %r150, 496;
	mov.u32 	%r152, _ZN6thrust24THRUST_300001_SM_1000_NS8cuda_cub4core6detail5shmemE;
	add.s32 	%r153, %r152, %r151;
	st.shared.f64 	[%r153+8], %fd351;
	st.shared.u64 	[%r153+16], %rd340;
$L__BB7_182:
	bar.sync 	0;
	setp.ne.s32 	%p74, %r18, 0;
	@%p74 bra 	$L__BB7_204;
	ld.shared.f64 	%fd239, [_ZN6thrust24THRUST_300001_SM_1000_NS8cuda_cub4core6detail5shmemE+24];
	ld.shared.u64 	%rd170, [_ZN6thrust24THRUST_300001_SM_1000_NS8cuda_cub4core6detail5shmemE+32];
	abs.f64 	%fd240, %fd351;
	abs.f64 	%fd241, %fd239;
	setp.lt.f64 	%p75, %fd240, %fd241;
	mov.f64 	%fd345, %fd239;
	mov.u64 	%rd334, %rd170;
	@%p75 bra 	$L__BB7_186;
	setp.lt.f64 	%p76, %fd241, %fd240;
	mov.f64 	%fd345, %fd351;
	mov.u64 	%rd334, %rd340;
	@%p76 bra 	$L__BB7_186;
	setp.lt.s64 	%p77, %rd340, %rd170;
	selp.f64 	%fd345, %fd351, %fd239, %p77;
	min.s64 	%rd334, %rd340, %rd170;
$L__BB7_186:
	ld.shared.f64 	%fd244, [_ZN6thrust24THRUST_300001_SM_1000_NS8cuda_cub4core6detail5shmemE+40];
	ld.shared.u64 	%rd173, [_ZN6thrust24THRUST_300001_SM_1000_NS8cuda_cub4core6detail5shmemE+48];
	abs.f64 	%fd245, %fd345;
	abs.f64 	%fd246, %fd244;
	setp.lt.f64 	%p78, %fd245, %fd246;
	mov.f64 	%fd346, %fd244;
	mov.u64 	%rd335, %rd173;
	@%p78 bra 	$L__BB7_189;
	setp.lt.f64 	%p79, %fd246, %fd245;
	mov.f64 	%fd346, %fd345;
	mov.u64 	%rd335, %rd334;
	@%p79 bra 	$L__BB7_189;
	setp.lt.s64 	%p80, %rd334, %rd173;
	selp.f64 	%fd346, %fd345, %fd244, %p80;
	min.s64 	%rd335, %rd334, %rd173;
$L__BB7_189:
	ld.shared.f64 	%fd249, [_ZN6thrust24THRUST_300001_SM_1000_NS8cuda_cub4core6detail5shmemE+56];
	ld.shared.u64 	%rd176, [_ZN6thrust24THRUST_300001_SM_1000_NS8cuda_cub4core6detail5shmemE+64];
	abs.f64 	%fd250, %fd346;
	abs.f64 	%fd251, %fd249;
	setp.lt.f64 	%p81, %fd250, %fd251;
	mov.f64 	%fd347, %fd249;
	mov.u64 	%rd336, %rd176;
	@%p81 bra 	$L__BB7_192;
	setp.lt.f64 	%p82, %fd251, %fd250;
	mov.f64 	%fd347, %fd346;
	mov.u64 	%rd336, %rd335;
	@%p82 bra 	$L__BB7_192;
	setp.lt.s64 	%p83, %rd335, %rd176;
	selp.f64 	%fd347, %fd346, %fd249, %p83;
	min.s64 	%rd336, %rd335, %rd176;
$L__BB7_192:
	ld.shared.f64 	%fd254, [_ZN6thrust24THRUST_300001_SM_1000_NS8cuda_cub4core6detail5shmemE+72];
	ld.shared.u64 	%rd179, [_ZN6thrust24THRUST_300001_SM_1000_NS8cuda_cub4core6detail5shmemE+80];
	abs.f64 	%fd255, %fd347;
	abs.f64 	%fd256, %fd254;
	setp.lt.f64 	%p84, %fd255, %fd256;
	mov.f64 	%fd348, %fd254;
	mov.u64 	%rd337, %rd179;
	@%p84 bra 	$L__BB7_195;
	setp.lt.f64 	%p85, %fd256, %fd255;
	mov.f64 	%fd348, %fd347;
	mov.u64 	%rd337, %rd336;
	@%p85 bra 	$L__BB7_195;
	setp.lt.s64 	%p86, %rd336, %rd179;
	selp.f64 	%fd348, %fd347, %fd254, %p86;
	min.s64 	%rd337, %rd336, %rd179;
$L__BB7_195:
	ld.shared.f64 	%fd259, [_ZN6thrust24THRUST_300001_SM_1000_NS8cuda_cub4core6detail5shmemE+88];
	ld.shared.u64 	%rd182, [_ZN6thrust24THRUST_300001_SM_1000_NS8cuda_cub4core6detail5shmemE+96];
	abs.f64 	%fd260, %fd348;
	abs.f64 	%fd261, %fd259;
	setp.lt.f64 	%p87, %fd260, %fd261;
	mov.f64 	%fd349, %fd259;
	mov.u64 	%rd338, %rd182;
	@%p87 bra 	$L__BB7_198;
	setp.lt.f64 	%p88, %fd261, %fd260;
	mov.f64 	%fd349, %fd348;
	mov.u64 	%rd338, %rd337;
	@%p88 bra 	$L__BB7_198;
	setp.lt.s64 	%p89, %rd337, %rd182;
	selp.f64 	%fd349, %fd348, %fd259, %p89;
	min.s64 	%rd338, %rd337, %rd182;
$L__BB7_198:
	ld.shared.f64 	%fd264, [_ZN6thrust24THRUST_300001_SM_1000_NS8cuda_cub4core6detail5shmemE+104];
	ld.shared.u64 	%rd185, [_ZN6thrust24THRUST_300001_SM_1000_NS8cuda_cub4core6detail5shmemE+112];
	abs.f64 	%fd265, %fd349;
	abs.f64 	%fd266, %fd264;
	setp.lt.f64 	%p90, %fd265, %fd266;
	mov.f64 	%fd350, %fd264;
	mov.u64 	%rd339, %rd185;
	@%p90 bra 	$L__BB7_201;
	setp.lt.f64 	%p91, %fd266, %fd265;
	mov.f64 	%fd350, %fd349;
	mov.u64 	%rd339, %rd338;
	@%p91 bra 	$L__BB7_201;
	setp.lt.s64 	%p92, %rd338, %rd185;
	selp.f64 	%fd350, %fd349, %fd264, %p92;
	min.s64 	%rd339, %rd338, %rd185;
$L__BB7_201:
	ld.shared.f64 	%fd269, [_ZN6thrust24THRUST_300001_SM_1000_NS8cuda_cub4core6detail5shmemE+120];
	ld.shared.u64 	%rd188, [_ZN6thrust24THRUST_300001_SM_1000_NS8cuda_cub4core6detail5shmemE+128];
	abs.f64 	%fd270, %fd350;
	abs.f64 	%fd271, %fd269;
	setp.lt.f64 	%p93, %fd270, %fd271;
	mov.u64 	%rd340, %rd188;
	mov.f64 	%fd351, %fd269;
	@%p93 bra 	$L__BB7_204;
	setp.lt.f64 	%p94, %fd271, %fd270;
	mov.u64 	%rd340, %rd339;
	mov.f64 	%fd351, %fd350;
	@%p94 bra 	$L__BB7_204;
	setp.lt.s64 	%p95, %rd339, %rd188;
	selp.f64 	%fd351, %fd350, %fd269, %p95;
	min.s64 	%rd340, %rd339, %rd188;
$L__BB7_204:
	mov.u32 	%r381, %tid.x;
	setp.ne.s32 	%p212, %r381, 0;
	@%p212 bra 	$L__BB7_206;
	ld.param.u64 	%rd271, [_ZN6thrust24THRUST_300001_SM_1000_NS8cuda_cub4core6detail13_kernel_agentINS1_8__reduce11ReduceAgentINS0_12zip_iteratorIN4cuda3std3__45tupleIJNS0_10device_ptrIdEENS0_17counting_iteratorIlNS0_11use_defaultESF_SF_EEEEEEEPNSB_IJdlEEESJ_lNS1_9__extrema9arg_max_fIdl10comparatorEEEEJSI_SK_lSO_EEEvDpT0__param_1];
	cvta.to.global.u64 	%rd270, %rd271;
	st.global.f64 	[%rd270], %fd351;
	st.global.u64 	[%rd270+8], %rd340;
$L__BB7_206:
	ret;

}
	// .globl	_ZN6thrust24THRUST_300001_SM_1000_NS8cuda_cub4core6detail13_kernel_agentINS1_8__reduce11ReduceAgentINS0_12zip_iteratorIN4cuda3std3__45tupleIJNS0_10device_ptrIdEENS0_17counting_iteratorIlNS0_11use_defaultESF_SF_EEEEEEEPNSB_IJdlEEESJ_lNS1_9__extrema9arg_max_fIdl10comparatorEEEEJSI_SK_lN3cub18CUB_300001_SM_100013GridEvenShareIlEENSR_9GridQueueIyEESO_EEEvDpT0_
.visible .entry _ZN6thrust24THRUST_300001_SM_1000_NS8cuda_cub4core6detail13_kernel_agentINS1_8__reduce11ReduceAgentINS0_12zip_iteratorIN4cuda3std3__45tupleIJNS0_10device_ptrIdEENS0_17counting_iteratorIlNS0_11use_defaultESF_SF_EEEEEEEPNSB_IJdlEEESJ_lNS1_9__extrema9arg_max_fIdl10comparatorEEEEJSI_SK_lN3cub18CUB_300001_SM_100013GridEvenShareIlEENSR_9GridQueueIyEESO_EEEvDpT0_(
	.param .align 8 .b8 _ZN6thrust24THRUST_300001_SM_1000_NS8cuda_cub4core6detail13_kernel_agentINS1_8__reduce11ReduceAgentINS0_12zip_iteratorIN4cuda3std3__45tupleIJNS0_10device_ptrIdEENS0_17counting_iteratorIlNS0_11use_defaultESF_SF_EEEEEEEPNSB_IJdlEEESJ_lNS1_9__extrema9arg_max_fIdl10comparatorEEEEJSI_SK_lN3cub18CUB_300001_SM_100013GridEvenShareIlEENSR_9GridQueueIyEESO_EEEvDpT0__param_0[16],
	.param .u64 .ptr .align 1 _ZN6thrust24THRUST_300001_SM_1000_NS8cuda_cub4core6detail13_kernel_agentINS1_8__reduce11ReduceAgentINS0_12zip_iteratorIN4cuda3std3__45tupleIJNS0_10device_ptrIdEENS0_17counting_iteratorIlNS0_11use_defaultESF_SF_EEEEEEEPNSB_IJdlEEESJ_lNS1_9__extrema9arg_max_fIdl10comparatorEEEEJSI_SK_lN3cub18CUB_300001_SM_100013GridEvenShareIlEENSR_9GridQueueIyEESO_EEEvDpT0__param_1,
	.param .u64 _ZN6thrust24THRUST_300001_SM_1000_NS8cuda_cub4core6detail13_kernel_agentINS1_8__reduce11ReduceAgentINS0_12zip_iteratorIN4cuda3std3__45tupleIJNS0_10device_ptrIdEENS0_17counting_iteratorIlNS0_11use_defaultESF_SF_EEEEEEEPNSB_IJdlEEESJ_lNS1_9__extrema9arg_max_fIdl10comparatorEEEEJSI_SK_lN3cub18CUB_300001_SM_100013GridEvenShareIlEENSR_9GridQueueIyEESO_EEEvDpT0__param_2,
	.param .align 8 .b8 _ZN6thrust24THRUST_300001_SM_1000_NS8cuda_cub4core6detail13_kernel_agentINS1_8__reduce11ReduceAgentINS0_12zip_iteratorIN4cuda3std3__45tupleIJNS0_10device_ptrIdEENS0_17counting_iteratorIlNS0_11use_defaultESF_SF_EEEEEEEPNSB_IJdlEEESJ_lNS1_9__extrema9arg_max_fIdl10comparatorEEEEJSI_SK_lN3cub18CUB_300001_SM_100013GridEvenShareIlEENSR_9GridQueueIyEESO_EEEvDpT0__param_3[72],
	.param .align 8 .b8 _ZN6thrust24THRUST_300001_SM_1000_NS8cuda_cub4core6detail13_kernel_agentINS1_8__reduce11ReduceAgentINS0_12zip_iteratorIN4cuda3std3__45tupleIJNS0_10device_ptrIdEENS0_17counting_iteratorIlNS0_11use_defaultESF_SF_EEEEEEEPNSB_IJdlEEESJ_lNS1_9__extrema9arg_max_fIdl10comparatorEEEEJSI_SK_lN3cub18CUB_300001_SM_100013GridEvenShareIlEENSR_9GridQueueIyEESO_EEEvDpT0__param_4[8],
	.param .align 1 .b8 _ZN6thrust24THRUST_300001_SM_1000_NS8cuda_cub4core6detail13_kernel_agentINS1_8__reduce11ReduceAgentINS0_12zip_iteratorIN4cuda3std3__45tupleIJNS0_10device_ptrIdEENS0_17counting_iteratorIlNS0_11use_defaultESF_SF_EEEEEEEPNSB_IJdlEEESJ_lNS1_9__extrema9arg_max_fIdl10comparatorEEEEJSI_SK_lN3cub18CUB_300001_SM_100013GridEvenShareIlEENSR_9GridQueueIyEESO_EEEvDpT0__param_5[1]
)
.maxntid 256
{
	.reg .pred 	%p<215>;
	.reg .b32 	%r<399>;
	.reg .b64 	%rd<356>;
	.reg .b64 	%fd<352>;

	ld.param.u64 	%rd196, [_ZN6thrust24THRUST_300001_SM_1000_NS8cuda_cub4core6detail13_kernel_agentINS1_8__reduce11ReduceAgentINS0_12zip_iteratorIN4cuda3std3__45tupleIJNS0_10device_ptrIdEENS0_17counting_iteratorIlNS0_11use_defaultESF_SF_EEEEEEEPNSB_IJdlEEESJ_lNS1_9__extrema9arg_max_fIdl10comparatorEEEEJSI_SK_lN3cub18CUB_300001_SM_100013GridEvenShareIlEENSR_9GridQueueIyEESO_EEEvDpT0__param_0+8];
	ld.param.u64 	%rd195, [_ZN6thrust24THRUST_300001_SM_1000_NS8cuda_cub4core6detail13_kernel_agentINS1_8__reduce11ReduceAgentINS0_12zip_iteratorIN4cuda3std3__45tupleIJNS0_10device_ptrIdEENS0_17counting_iteratorIlNS0_11use_defaultESF_SF_EEEEEEEPNSB_IJdlEEESJ_lNS1_9__extrema9arg_max_fIdl10comparatorEEEEJSI_SK_lN3cub18CUB_300001_SM_100013GridEvenShareIlEENSR_9GridQueueIyEESO_EEEvDpT0__param_0];
	ld.param.u64 	%rd199, [_ZN6thrust24THRUST_300001_SM_1000_NS8cuda_cub4core6detail13_kernel_agentINS1_8__reduce11ReduceAgentINS0_12zip_iteratorIN4cuda3std3__45tupleIJNS0_10device_ptrIdEENS0_17counting_iteratorIlNS0_11use_defaultESF_SF_EEEEEEEPNSB_IJdlEEESJ_lNS1_9__extrema9arg_max_fIdl10comparatorEEEEJSI_SK_lN3cub18CUB_300001_SM_100013GridEvenShareIlEENSR_9GridQueueIyEESO_EEEvDpT0__param_4];
	ld.param.u64 	%rd198, [_ZN6thrust24THRUST_300001_SM_1000_NS8cuda_cub4core6detail13_kernel_agentINS1_8__reduce11ReduceAgentINS0_12zip_iteratorIN4cuda3std3__45tupleIJNS0_10device_ptrIdEENS0_17counting_iteratorIlNS0_11use_defaultESF_SF_EEEEEEEPNSB_IJdlEEESJ_lNS1_9__extrema9arg_max_fIdl10comparatorEEEEJSI_SK_lN3cub18CUB_300001_SM_100013GridEvenShareIlEENSR_9GridQueueIyEESO_EEEvDpT0__param_2];
	cvta.to.global.u64 	%rd1, %rd199;
	cvta.to.global.u64 	%rd2, %rd195;
	mov.u32 	%r1, %ctaid.x;
	mul.lo.s32 	%r33, %r1, 1280;
	cvt.u64.u32 	%rd4, %r33;
	mov.u32 	%r34, %nctaid.x;
	mul.lo.s32 	%r35, %r34, 1280;
	cvt.u64.u32 	%rd5, %r35;
	add.s64 	%rd200, %rd4, 1280;
	setp.le.s64 	%p1, %rd200, %rd198;
	@%p1 bra 	$L__BB8_121;
	cvt.u32.u64 	%r159, %rd4;
	cvt.u32.u64 	%r2, %rd198;
	sub.s32 	%r3, %r2, %r159;
	mov.u32 	%r4, %tid.x;
	setp.ge.s32 	%p98, %r4, %r3;
	mov.f64 	%fd298, 0d0000000000000000;
	mov.b64 	%rd298, 0;
	mov.u32 	%r393, %r4;
	@%p98 bra 	$L__BB8_3;
	cvt.u64.u32 	%rd246, %r4;
	add.s64 	%rd247, %rd4, %rd246;
	shl.b64 	%rd248, %rd247, 3;
	add.s64 	%rd249, %rd2, %rd248;
	add.s64 	%rd298, %rd196, %rd247;
	ld.global.f64 	%fd298, [%rd249];
	add.s32 	%r393, %r4, 256;
$L__BB8_3:
	setp.ge.s32 	%p99, %r393, %r3;
	@%p99 bra 	$L__BB8_25;
	not.b32 	%r161, %r393;
	add.s32 	%r162, %r161, %r2;
	sub.s32 	%r7, %r162, %r159;
	and.b32  	%r163, %r7, 768;
	setp.eq.s32 	%p100, %r163, 768;
	@%p100 bra 	$L__BB8_10;
	cvt.u64.u32 	%rd251, %r393;
	add.s64 	%rd252, %rd251, %rd4;
	add.s64 	%rd289, %rd252, %rd196;
	shl.b64 	%rd253, %rd252, 3;
	add.s64 	%rd288, %rd2, %rd253;
	shr.u32 	%r164, %r7, 8;
	add.s32 	%r165, %r164, 1;
	and.b32  	%r166, %r165, 3;
	neg.s32 	%r391, %r166;
$L__BB8_6:
	.pragma "nounroll";
	mov.u64 	%rd12, %rd298;
	mov.f64 	%fd3, %fd298;
	ld.global.f64 	%fd4, [%rd288];
	abs.f64 	%fd5, %fd3;
	abs.f64 	%fd6, %fd4;
	setp.lt.f64 	%p101, %fd5, %fd6;
	mov.u64 	%rd298, %rd289;
	mov.f64 	%fd298, %fd4;
	@%p101 bra 	$L__BB8_9;
	setp.lt.f64 	%p102, %fd6, %fd5;
	mov.u64 	%rd298, %rd12;
	mov.f64 	%fd298, %fd3;
	@%p102 bra 	$L__BB8_9;
	setp.lt.s64 	%p103, %rd12, %rd289;
	min.s64 	%rd298, %rd12, %rd289;
	selp.f64 	%fd298, %fd3, %fd4, %p103;
$L__BB8_9:
	add.s32 	%r393, %r393, 256;
	add.s64 	%rd289, %rd289, 256;
	add.s64 	%rd288, %rd288, 2048;
	add.s32 	%r391, %r391, 1;
	setp.ne.s32 	%p104, %r391, 0;
	@%p104 bra 	$L__BB8_6;
$L__BB8_10:
	setp.lt.u32 	%p105, %r7, 768;
	@%p105 bra 	$L__BB8_25;
	add.s32 	%r394, %r393, 512;
$L__BB8_12:
	mov.u32 	%r15, %r394;
	add.s32 	%r167, %r15, -512;
	cvt.s64.s32 	%rd254, %r167;
	add.s64 	%rd255, %rd254, %rd4;
	shl.b64 	%rd256, %rd255, 3;
	add.s64 	%rd20, %rd2, %rd256;
	add.s64 	%rd21, %rd255, %rd196;
	ld.global.f64 	%fd12, [%rd20];
	abs.f64 	%fd13, %fd298;
	abs.f64 	%fd14, %fd12;
	setp.lt.f64 	%p106, %fd13, %fd14;
	mov.u64 	%rd295, %rd21;
	mov.f64 	%fd295, %fd12;
	@%p106 bra 	$L__BB8_15;
	setp.lt.f64 	%p107, %fd14, %fd13;
	mov.u64 	%rd295, %rd298;
	mov.f64 	%fd295, %fd298;
	@%p107 bra 	$L__BB8_15;
	setp.lt.s64 	%p108, %rd298, %rd21;
	min.s64 	%rd295, %rd298, %rd21;
	selp.f64 	%fd295, %fd298, %fd12, %p108;
$L__BB8_15:
	add.s32 	%r168, %r15, -256;
	cvt.s64.s32 	%rd257, %r168;
	add.s64 	%rd258, %rd257, %rd4;
	add.s64 	%rd24, %rd258, %rd196;
	ld.global.f64 	%fd17, [%rd20+2048];
	abs.f64 	%fd18, %fd295;
	abs.f64 	%fd19, %fd17;
	setp.lt.f64 	%p109, %fd18, %fd19;
	mov.u64 	%rd296, %rd24;
	mov.f64 	%fd296, %fd17;
	@%p109 bra 	$L__BB8_18;
	setp.lt.f64 	%p110, %fd19, %fd18;
	mov.u64 	%rd296, %rd295;
	mov.f64 	%fd296, %fd295;
	@%p110 bra 	$L__BB8_18;
	setp.lt.s64 	%p111, %rd295, %rd24;
	min.s64 	%rd296, %rd295, %rd24;
	selp.f64 	%fd296, %fd295, %fd17, %p111;
$L__BB8_18:
	cvt.s64.s32 	%rd259, %r15;
	add.s64 	%rd260, %rd259, %rd4;
	add.s64 	%rd27, %rd260, %rd196;
	ld.global.f64 	%fd22, [%rd20+4096];
	abs.f64 	%fd23, %fd296;
	abs.f64 	%fd24, %fd22;
	setp.lt.f64 	%p112, %fd23, %fd24;
	mov.u64 	%rd297, %rd27;
	mov.f64 	%fd297, %fd22;
	@%p112 bra 	$L__BB8_21;
	setp.lt.f64 	%p113, %fd24, %fd23;
	mov.u64 	%rd297, %rd296;
	mov.f64 	%fd297, %fd296;
	@%p113 bra 	$L__BB8_21;
	setp.lt.s64 	%p114, %rd296, %rd27;
	min.s64 	%rd297, %rd296, %rd27;
	selp.f64 	%fd297, %fd296, %fd22, %p114;
$L__BB8_21:
	add.s32 	%r169, %r15, 256;
	cvt.s64.s32 	%rd261, %r169;
	add.s64 	%rd262, %rd261, %rd4;
	add.s64 	%rd30, %rd262, %rd196;
	ld.global.f64 	%fd27, [%rd20+6144];
	abs.f64 	%fd28, %fd297;
	abs.f64 	%fd29, %fd27;
	setp.lt.f64 	%p115, %fd28, %fd29;
	mov.u64 	%rd298, %rd30;
	mov.f64 	%fd298, %fd27;
	@%p115 bra 	$L__BB8_24;
	setp.lt.f64 	%p116, %fd29, %fd28;
	mov.u64 	%rd298, %rd297;
	mov.f64 	%fd298, %fd297;
	@%p116 bra 	$L__BB8_24;
	setp.lt.s64 	%p117, %rd297, %rd30;
	min.s64 	%rd298, %rd297, %rd30;
	selp.f64 	%fd298, %fd297, %fd27, %p117;
$L__BB8_24:
	add.s32 	%r394, %r15, 1024;
	add.s32 	%r170, %r15, 512;
	setp.lt.s32 	%p118, %r170, %r3;
	@%p118 bra 	$L__BB8_12;
$L__BB8_25:
	setp.lt.s32 	%p119, %r3, 256;
	@%p119 bra 	$L__BB8_70;
	// begin inline asm
	mov.u32 %r284, %laneid;
	// end inline asm
	mov.b64 	%rd273, %fd298;
	mov.b64 	{%r286, %r291}, %rd273;
	mov.b32 	%r302, 1;
	mov.b32 	%r303, 31;
	mov.b32 	%r304, -1;
	// begin inline asm
	shfl.sync.down.b32 %r285, %r286, %r302, %r303, %r304;
	// end inline asm
	// begin inline asm
	shfl.sync.down.b32 %r290, %r291, %r302, %r303, %r304;
	// end inline asm
	mov.b64 	%rd274, {%r285, %r290};
	mov.b64 	%fd33, %rd274;
	mov.b64 	{%r296, %r301}, %rd298;
	// begin inline asm
	shfl.sync.down.b32 %r295, %r296, %r302, %r303, %r304;
	// end inline asm
	// begin inline asm
	shfl.sync.down.b32 %r300, %r301, %r302, %r303, %r304;
	// end inline asm
	mov.b64 	%rd34, {%r295, %r300};
	setp.gt.s32 	%p171, %r284, 30;
	mov.u64 	%rd300, %rd298;
	mov.f64 	%fd300, %fd298;
	@%p171 bra 	$L__BB8_30;
	abs.f64 	%fd34, %fd298;
	abs.f64 	%fd35, %fd33;
	setp.lt.f64 	%p172, %fd34, %fd35;
	mov.u64 	%rd300, %rd34;
	mov.f64 	%fd300, %fd33;
	@%p172 bra 	$L__BB8_30;
	setp.lt.f64 	%p173, %fd35, %fd34;
	mov.u64 	%rd300, %rd298;
	mov.f64 	%fd300, %fd298;
	@%p173 bra 	$L__BB8_30;
	setp.lt.s64 	%p174, %rd298, %rd34;
	min.s64 	%rd300, %rd298, %rd34;
	selp.f64 	%fd300, %fd298, %fd33, %p174;
$L__BB8_30:
	mov.b64 	%rd275, %fd300;
	mov.b64 	{%r306, %r311}, %rd275;
	mov.b32 	%r322, 2;
	mov.b32 	%r323, 31;
	mov.b32 	%r324, -1;
	// begin inline asm
	shfl.sync.down.b32 %r305, %r306, %r322, %r323, %r324;
	// end inline asm
	// begin inline asm
	shfl.sync.down.b32 %r310, %r311, %r322, %r323, %r324;
	// end inline asm
	mov.b64 	%rd276, {%r305, %r310};
	mov.b64 	%fd38, %rd276;
	mov.b64 	{%r316, %r321}, %rd300;
	// begin inline asm
	shfl.sync.down.b32 %r315, %r316, %r322, %r323, %r324;
	// end inline asm
	// begin inline asm
	shfl.sync.down.b32 %r320, %r321, %r322, %r323, %r324;
	// end inline asm
	mov.b64 	%rd37, {%r315, %r320};
	setp.gt.s32 	%p175, %r284, 29;
	mov.u64 	%rd301, %rd300;
	mov.f64 	%fd301, %fd300;
	@%p175 bra 	$L__BB8_34;
	abs.f64 	%fd39, %fd300;
	abs.f64 	%fd40, %fd38;
	setp.lt.f64 	%p176, %fd39, %fd40;
	mov.u64 	%rd301, %rd37;
	mov.f64 	%fd301, %fd38;
	@%p176 bra 	$L__BB8_34;
	setp.lt.f64 	%p177, %fd40, %fd39;
	mov.u64 	%rd301, %rd300;
	mov.f64 	%fd301, %fd300;
	@%p177 bra 	$L__BB8_34;
	setp.lt.s64 	%p178, %rd300, %rd37;
	min.s64 	%rd301, %rd300, %rd37;
	selp.f64 	%fd301, %fd300, %fd38, %p178;
$L__BB8_34:
	mov.b64 	%rd277, %fd301;
	mov.b64 	{%r326, %r331}, %rd277;
	mov.b32 	%r342, 4;
	mov.b32 	%r343, 31;
	mov.b32 	%r344, -1;
	// begin inline asm
	shfl.sync.down.b32 %r325, %r326, %r342, %r343, %r344;
	// end inline asm
	// begin inline asm
	shfl.sync.down.b32 %r330, %r331, %r342, %r343, %r344;
	// end inline asm
	mov.b64 	%rd278, {%r325, %r330};
	mov.b64 	%fd43, %rd278;
	mov.b64 	{%r336, %r341}, %rd301;
	// begin inline asm
	shfl.sync.down.b32 %r335, %r336, %r342, %r343, %r344;
	// end inline asm
	// begin inline asm
	shfl.sync.down.b32 %r340, %r341, %r342, %r343, %r344;
	// end inline asm
	mov.b64 	%rd40, {%r335, %r340};
	setp.gt.s32 	%p179, %r284, 27;
	mov.u64 	%rd302, %rd301;
	mov.f64 	%fd302, %fd301;
	@%p179 bra 	$L__BB8_38;
	abs.f64 	%fd44, %fd301;
	abs.f64 	%fd45, %fd43;
	setp.lt.f64 	%p180, %fd44, %fd45;
	mov.u64 	%rd302, %rd40;
	mov.f64 	%fd302, %fd43;
	@%p180 bra 	$L__BB8_38;
	setp.lt.f64 	%p181, %fd45, %fd44;
	mov.u64 	%rd302, %rd301;
	mov.f64 	%fd302, %fd301;
	@%p181 bra 	$L__BB8_38;
	setp.lt.s64 	%p182, %rd301, %rd40;
	min.s64 	%rd302, %rd301, %rd40;
	selp.f64 	%fd302, %fd301, %fd43, %p182;
$L__BB8_38:
	mov.b64 	%rd279, %fd302;
	mov.b64 	{%r346, %r351}, %rd279;
	mov.b32 	%r362, 8;
	mov.b32 	%r363, 31;
	mov.b32 	%r364, -1;
	// begin inline asm
	shfl.sync.down.b32 %r345, %r346, %r362, %r363, %r364;
	// end inline asm
	// begin inline asm
	shfl.sync.down.b32 %r350, %r351, %r362, %r363, %r364;
	// end inline asm
	mov.b64 	%rd280, {%r345, %r350};
	mov.b64 	%fd48, %rd280;
	mov.b64 	{%r356, %r361}, %rd302;
	// begin inline asm
	shfl.sync.down.b32 %r355, %r356, %r362, %r363, %r364;
	// end inline asm
	// begin inline asm
	shfl.sync.down.b32 %r360, %r361, %r362, %r363, %r364;
	// end inline asm
	mov.b64 	%rd43, {%r355, %r360};
	setp.gt.s32 	%p183, %r284, 23;
	mov.u64 	%rd303, %rd302;
	mov.f64 	%fd303, %fd302;
	@%p183 bra 	$L__BB8_42;
	abs.f64 	%fd49, %fd302;
	abs.f64 	%fd50, %fd48;
	setp.lt.f64 	%p184, %fd49, %fd50;
	mov.u64 	%rd303, %rd43;
	mov.f64 	%fd303, %fd48;
	@%p184 bra 	$L__BB8_42;
	setp.lt.f64 	%p185, %fd50, %fd49;
	mov.u64 	%rd303, %rd302;
	mov.f64 	%fd303, %fd302;
	@%p185 bra 	$L__BB8_42;
	setp.lt.s64 	%p186, %rd302, %rd43;
	min.s64 	%rd303, %rd302, %rd43;
	selp.f64 	%fd303, %fd302, %fd48, %p186;
$L__BB8_42:
	mov.b64 	%rd281, %fd303;
	mov.b64 	{%r366, %r371}, %rd281;
	mov.b32 	%r382, 16;
	mov.b32 	%r383, 31;
	mov.b32 	%r384, -1;
	// begin inline asm
	shfl.sync.down.b32 %r365, %r366, %r382, %r383, %r384;
	// end inline asm
	// begin inline asm
	shfl.sync.down.b32 %r370, %r371, %r382, %r383, %r384;
	// end inline asm
	mov.b64 	%rd282, {%r365, %r370};
	mov.b64 	%fd53, %rd282;
	mov.b64 	{%r376, %r381}, %rd303;
	// begin inline asm
	shfl.sync.down.b32 %r375, %r376, %r382, %r383, %r384;
	// end inline asm
	// begin inline asm
	shfl.sync.down.b32 %r380, %r381, %r382, %r383, %r384;
	// end inline asm
	mov.b64 	%rd46, {%r375, %r380};
	setp.gt.s32 	%p187, %r284, 15;
	mov.u64 	%rd355, %rd303;
	mov.f64 	%fd351, %fd303;
	@%p187 bra 	$L__BB8_46;
	abs.f64 	%fd54, %fd303;
	abs.f64 	%fd55, %fd53;
	setp.lt.f64 	%p188, %fd54, %fd55;
	mov.u64 	%rd355, %rd46;
	mov.f64 	%fd351, %fd53;
	@%p188 bra 	$L__BB8_46;
	setp.lt.f64 	%p189, %fd55, %fd54;
	mov.u64 	%rd355, %rd303;
	mov.f64 	%fd351, %fd303;
	@%p189 bra 	$L__BB8_46;
	setp.lt.s64 	%p190, %rd303, %rd46;
	min.s64 	%rd355, %rd303, %rd46;
	selp.f64 	%fd351, %fd303, %fd53, %p190;
$L__BB8_46:
	setp.ne.s32 	%p191, %r284, 0;
	@%p191 bra 	$L__BB8_48;
	shr.u32 	%r385, %r4, 1;
	and.b32  	%r386, %r385, 496;
	mov.u32 	%r387, _ZN6thrust24THRUST_300001_SM_1000_NS8cuda_cub4core6detail5shmemE;
	add.s32 	%r388, %r387, %r386;
	st.shared.f64 	[%r388+8], %fd351;
	st.shared.u64 	[%r388+16], %rd355;
$L__BB8_48:
	bar.sync 	0;
	setp.ne.s32 	%p192, %r4, 0;
	@%p192 bra 	$L__BB8_208;
	ld.shared.f64 	%fd58, [_ZN6thrust24THRUST_300001_SM_1000_NS8cuda_cub4core6detail5shmemE+24];
	ld.shared.u64 	%rd49, [_ZN6thrust24THRUST_300001_SM_1000_NS8cuda_cub4core6detail5shmemE+32];
	abs.f64 	%fd59, %fd351;
	abs.f64 	%fd60, %fd58;
	setp.lt.f64 	%p193, %fd59, %fd60;
	mov.u64 	%rd305, %rd49;
	mov.f64 	%fd305, %fd58;
	@%p193 bra 	$L__BB8_52;
	setp.lt.f64 	%p194, %fd60, %fd59;
	mov.u64 	%rd305, %rd355;
	mov.f64 	%fd305, %fd351;
	@%p194 bra 	$L__BB8_52;
	setp.lt.s64 	%p195, %rd355, %rd49;
	min.s64 	%rd305, %rd355, %rd49;
	selp.f64 	%fd305, %fd351, %fd58, %p195;
$L__BB8_52:
	ld.shared.f64 	%fd63, [_ZN6thrust24THRUST_300001_SM_1000_NS8cuda_cub4core6detail5shmemE+40];
	ld.shared.u64 	%rd52, [_ZN6thrust24THRUST_300001_SM_1000_NS8cuda_cub4core6detail5shmemE+48];
	abs.f64 	%fd64, %fd305;
	abs.f64 	%fd65, %fd63;
	setp.lt.f64 	%p196, %fd64, %fd65;
	mov.u64 	%rd306, %rd52;
	mov.f64 	%fd306, %fd63;
	@%p196 bra 	$L__BB8_55;
	setp.lt.f64 	%p197, %fd65, %fd64;
	mov.u64 	%rd306, %rd305;
	mov.f64 	%fd306, %fd305;
	@%p197 bra 	$L__BB8_55;
	setp.lt.s64 	%p198, %rd305, %rd52;
	min.s64 	%rd306, %rd305, %rd52;
	selp.f64 	%fd306, %fd305, %fd63, %p198;
$L__BB8_55:
	ld.shared.f64 	%fd68, [_ZN6thrust24THRUST_300001_SM_1000_NS8cuda_cub4core6detail5shmemE+56];
	ld.shared.u64 	%rd55, [_ZN6thrust24THRUST_300001_SM_1000_NS8cuda_cub4core6detail5shmemE+64];
	abs.f64 	%fd69, %fd306;
	abs.f64 	%fd70, %fd68;
	setp.lt.f64 	%p199, %fd69, %fd70;
	mov.u64 	%rd307, %rd55;
	mov.f64 	%fd307, %fd68;
	@%p199 bra 	$L__BB8_58;
	setp.lt.f64 	%p200, %fd70, %fd69;
	mov.u64 	%rd307, %rd306;
	mov.f64 	%fd307, %fd306;
	@%p200 bra 	$L__BB8_58;
	setp.lt.s64 	%p201, %rd306, %rd55;
	min.s64 	%rd307, %rd306, %rd55;
	selp.f64 	%fd307, %fd306, %fd68, %p201;
$L__BB8_58:
	ld.shared.f64 	%fd73, [_ZN6thrust24THRUST_300001_SM_1000_NS8cuda_cub4core6detail5shmemE+72];
	ld.shared.u64 	%rd58, [_ZN6thrust24THRUST_300001_SM_1000_NS8cuda_cub4core6detail5shmemE+80];
	abs.f64 	%fd74, %fd307;
	abs.f64 	%fd75, %fd73;
	setp.lt.f64 	%p202, %fd74, %fd75;
	mov.u64 	%rd308, %rd58;
	mov.f64 	%fd308, %fd73;
	@%p202 bra 	$L__BB8_61;
	setp.lt.f64 	%p203, %fd75, %fd74;
	mov.u64 	%rd308, %rd307;
	mov.f64 	%fd308, %fd307;
	@%p203 bra 	$L__BB8_61;
	setp.lt.s64 	%p204, %rd307, %rd58;
	min.s64 	%rd308, %rd307, %rd58;
	selp.f64 	%fd308, %fd307, %fd73, %p204;
$L__BB8_61:
	ld.shared.f64 	%fd78, [_ZN6thrust24THRUST_300001_SM_1000_NS8cuda_cub4core6detail5shmemE+88];
	ld.shared.u64 	%rd61, [_ZN6thrust24THRUST_300001_SM_1000_NS8cuda_cub4core6detail5shmemE+96];
	abs.f64 	%fd79, %fd308;
	abs.f64 	%fd80, %fd78;
	setp.lt.f64 	%p205, %fd79, %fd80;
	mov.u64 	%rd309, %rd61;
	mov.f64 	%fd309, %fd78;
	@%p205 bra 	$L__BB8_64;
	setp.lt.f64 	%p206, %fd80, %fd79;
	mov.u64 	%rd309, %rd308;
	mov.f64 	%fd309, %fd308;
	@%p206 bra 	$L__BB8_64;
	setp.lt.s64 	%p207, %rd308, %rd61;
	min.s64 	%rd309, %rd308, %rd61;
	selp.f64 	%fd309, %fd308, %fd78, %p207;
$L__BB8_64:
	ld.shared.f64 	%fd83, [_ZN6thrust24THRUST_300001_SM_1000_NS8cuda_cub4core6detail5shmemE+104];
	ld.shared.u64 	%rd64, [_ZN6thrust24THRUST_300001_SM_1000_NS8cuda_cub4core6detail5shmemE+112];
	abs.f64 	%fd84, %fd309;
	abs.f64 	%fd85, %fd83;
	setp.lt.f64 	%p208, %fd84, %fd85;
	mov.u64 	%rd310, %rd64;
	mov.f64 	%fd310, %fd83;
	@%p208 bra 	$L__BB8_67;
	setp.lt.f64 	%p209, %fd85, %fd84;
	mov.u64 	%rd310, %rd309;
	mov.f64 	%fd310, %fd309;
	@%p209 bra 	$L__BB8_67;
	setp.lt.s64 	%p210, %rd309, %rd64;
	min.s64 	%rd310, %rd309, %rd64;
	selp.f64 	%fd310, %fd309, %fd83, %p210;
$L__BB8_67:
	ld.shared.f64 	%fd88, [_ZN6thrust24THRUST_300001_SM_1000_NS8cuda_cub4core6detail5shmemE+120];
	ld.shared.u64 	%rd67, [_ZN6thrust24THRUST_300001_SM_1000_NS8cuda_cub4core6detail5shmemE+128];
	abs.f64 	%fd89, %fd310;
	abs.f64 	%fd90, %fd88;
	setp.lt.f64 	%p211, %fd89, %fd90;
	mov.u64 	%rd355, %rd67;
	mov.f64 	%fd351, %fd88;
	@%p211 bra 	$L__BB8_208;
	setp.lt.f64 	%p212, %fd90, %fd89;
	mov.u64 	%rd355, %rd310;
	mov.f64 	%fd351, %fd310;
	@%p212 bra 	$L__BB8_208;
	setp.lt.s64 	%p213, %rd310, %rd67;
	min.s64 	%rd355, %rd310, %rd67;
	selp.f64 	%fd351, %fd310, %fd88, %p213;
	bra.uni 	$L__BB8_208;
$L__BB8_70:
	// begin inline asm
	mov.u32 %r171, %laneid;
	// end inline asm
	and.b32  	%r192, %r4, 992;
	add.s32 	%r193, %r192, 32;
	setp.gt.s32 	%p120, %r193, %r3;
	not.b32 	%r194, %r192;
	add.s32 	%r195, %r3, %r194;
	selp.b32 	%r190, %r195, 31, %p120;
	mov.b64 	%rd263, %fd298;
	mov.b64 	{%r173, %r178}, %rd263;
	mov.b32 	%r189, 1;
	mov.b32 	%r191, -1;
	// begin inline asm
	shfl.sync.down.b32 %r172, %r173, %r189, %r190, %r191;
	// end inline asm
	// begin inline asm
	shfl.sync.down.b32 %r177, %r178, %r189, %r190, %r191;
	// end inline asm
	mov.b64 	%rd264, {%r172, %r177};
	mov.b64 	%fd92, %rd264;
	mov.b64 	{%r183, %r188}, %rd298;
	// begin inline asm
	shfl.sync.down.b32 %r182, %r183, %r189, %r190, %r191;
	// end inline asm
	// begin inline asm
	shfl.sync.down.b32 %r187, %r188, %r189, %r190, %r191;
	// end inline asm
	mov.b64 	%rd69, {%r182, %r187};
	setp.ge.s32 	%p121, %r171, %r190;
	mov.u64 	%rd311, %rd298;
	mov.f64 	%fd311, %fd298;
	@%p121 bra 	$L__BB8_74;
	abs.f64 	%fd93, %fd298;
	abs.f64 	%fd94, %fd92;
	setp.lt.f64 	%p122, %fd93, %fd94;
	mov.u64 	%rd311, %rd69;
	mov.f64 	%fd311, %fd92;
	@%p122 bra 	$L__BB8_74;
	setp.lt.f64 	%p123, %fd94, %fd93;
	mov.u64 	%rd311, %rd298;
	mov.f64 	%fd311, %fd298;
	@%p123 bra 	$L__BB8_74;
	setp.lt.s64 	%p124, %rd298, %rd69;
	min.s64 	%rd311, %rd298, %rd69;
	selp.f64 	%fd311, %fd298, %fd92, %p124;
$L__BB8_74:
	mov.b64 	%rd265, %fd311;
	mov.b64 	{%r197, %r202}, %rd265;
	mov.b32 	%r213, 2;
	mov.b32 	%r215, -1;
	// begin inline asm
	shfl.sync.down.b32 %r196, %r197, %r213, %r190, %r215;
	// end inline asm
	// begin inline asm
	shfl.sync.down.b32 %r201, %r202, %r213, %r190, %r215;
	// end inline asm
	mov.b64 	%rd266, {%r196, %r201};
	mov.b64 	%fd97, %rd266;
	mov.b64 	{%r207, %r212}, %rd311;
	// begin inline asm
	shfl.sync.down.b32 %r206, %r207, %r213, %r190, %r215;
	// end inline asm
	// begin inline asm
	shfl.sync.down.b32 %r211, %r212, %r213, %r190, %r215;
	// end inline asm
	mov.b64 	%rd72, {%r206, %r211};
	add.s32 	%r216, %r171, 2;
	setp.gt.s32 	%p125, %r216, %r190;
	mov.u64 	%rd312, %rd311;
	mov.f64 	%fd312, %fd311;
	@%p125 bra 	$L__BB8_78;
	abs.f64 	%fd98, %fd311;
	abs.f64 	%fd99, %fd97;
	setp.lt.f64 	%p126, %fd98, %fd99;
	mov.u64 	%rd312, %rd72;
	mov.f64 	%fd312, %fd97;
	@%p126 bra 	$L__BB8_78;
	setp.lt.f64 	%p127, %fd99, %fd98;
	mov.u64 	%rd312, %rd311;
	mov.f64 	%fd312, %fd311;
	@%p127 bra 	$L__BB8_78;
	setp.lt.s64 	%p128, %rd311, %rd72;
	min.s64 	%rd312, %rd311, %rd72;
	selp.f64 	%fd312, %fd311, %fd97, %p128;
$L__BB8_78:
	mov.b64 	%rd267, %fd312;
	mov.b64 	{%r218, %r223}, %rd267;
	mov.b32 	%r234, 4;
	mov.b32 	%r236, -1;
	// begin inline asm
	shfl.sync.down.b32 %r217, %r218, %r234, %r190, %r236;
	// end inline asm
	// begin inline asm
	shfl.sync.down.b32 %r222, %r223, %r234, %r190, %r236;
	// end inline asm
	mov.b64 	%rd268, {%r217, %r222};
	mov.b64 	%fd102, %rd268;
	mov.b64 	{%r228, %r233}, %rd312;
	// begin inline asm
	shfl.sync.down.b32 %r227, %r228, %r234, %r190, %r236;
	// end inline asm
	// begin inline asm
	shfl.sync.down.b32 %r232, %r233, %r234, %r190, %r236;
	// end inline asm
	mov.b64 	%rd75, {%r227, %r232};
	add.s32 	%r237, %r171, 4;
	setp.gt.s32 	%p129, %r237, %r190;
	mov.u64 	%rd313, %rd312;
	mov.f64 	%fd313, %fd312;
	@%p129 bra 	$L__BB8_82;
	abs.f64 	%fd103, %fd312;
	abs.f64 	%fd104, %fd102;
	setp.lt.f64 	%p130, %fd103, %fd104;
	mov.u64 	%rd313, %rd75;
	mov.f64 	%fd313, %fd102;
	@%p130 bra 	$L__BB8_82;
	setp.lt.f64 	%p131, %fd104, %fd103;
	mov.u64 	%rd313, %rd312;
	mov.f64 	%fd313, %fd312;
	@%p131 bra 	$L__BB8_82;
	setp.lt.s64 	%p132, %rd312, %rd75;
	min.s64 	%rd313, %rd312, %rd75;
	selp.f64 	%fd313, %fd312, %fd102, %p132;
$L__BB8_82:
	mov.b64 	%rd269, %fd313;
	mov.b64 	{%r239, %r244}, %rd269;
	mov.b32 	%r255, 8;
	mov.b32 	%r257, -1;
	// begin inline asm
	shfl.sync.down.b32 %r238, %r239, %r255, %r190, %r257;
	// end inline asm
	// begin inline asm
	shfl.sync.down.b32 %r243, %r244, %r255, %r190, %r257;
	// end inline asm
	mov.b64 	%rd270, {%r238, %r243};
	mov.b64 	%fd107, %rd270;
	mov.b64 	{%r249, %r254}, %rd313;
	// begin inline asm
	shfl.sync.down.b32 %r248, %r249, %r255, %r190, %r257;
	// end inline asm
	// begin inline asm
	shfl.sync.down.b32 %r253, %r254, %r255, %r190, %r257;
	// end inline asm
	mov.b64 	%rd78, {%r248, %r253};
	add.s32 	%r258, %r171, 8;
	setp.gt.s32 	%p133, %r258, %r190;
	mov.u64 	%rd314, %rd313;
	mov.f64 	%fd314, %fd313;
	@%p133 bra 	$L__BB8_86;
	abs.f64 	%fd108, %fd313;
	abs.f64 	%fd109, %fd107;
	setp.lt.f64 	%p134, %fd108, %fd109;
	mov.u64 	%rd314, %rd78;
	mov.f64 	%fd314, %fd107;
	@%p134 bra 	$L__BB8_86;
	setp.lt.f64 	%p135, %fd109, %fd108;
	mov.u64 	%rd314, %rd313;
	mov.f64 	%fd314, %fd313;
	@%p135 bra 	$L__BB8_86;
	setp.lt.s64 	%p136, %rd313, %rd78;
	min.s64 	%rd314, %rd313, %rd78;
	selp.f64 	%fd314, %fd313, %fd107, %p136;
$L__BB8_86:
	mov.b64 	%rd271, %fd314;
	mov.b64 	{%r260, %r265}, %rd271;
	mov.b32 	%r276, 16;
	mov.b32 	%r278, -1;
	// begin inline asm
	shfl.sync.down.b32 %r259, %r260, %r276, %r190, %r278;
	// end inline asm
	// begin inline asm
	shfl.sync.down.b32 %r264, %r265, %r276, %r190, %r278;
	// end inline asm
	mov.b64 	%rd272, {%r259, %r264};
	mov.b64 	%fd112, %rd272;
	mov.b64 	{%r270, %r275}, %rd314;
	// begin inline asm
	shfl.sync.down.b32 %r269, %r270, %r276, %r190, %r278;
	// end inline asm
	// begin inline asm
	shfl.sync.down.b32 %r274, %r275, %r276, %r190, %r278;
	// end inline asm
	mov.b64 	%rd81, {%r269, %r274};
	add.s32 	%r279, %r171, 16;
	setp.gt.s32 	%p137, %r279, %r190;
	mov.u64 	%rd355, %rd314;
	mov.f64 	%fd351, %fd314;
	@%p137 bra 	$L__BB8_90;
	abs.f64 	%fd113, %fd314;
	abs.f64 	%fd114, %fd112;
	setp.lt.f64 	%p138, %fd113, %fd114;
	mov.u64 	%rd355, %rd81;
	mov.f64 	%fd351, %fd112;
	@%p138 bra 	$L__BB8_90;
	setp.lt.f64 	%p139, %fd114, %fd113;
	mov.u64 	%rd355, %rd314;
	mov.f64 	%fd351, %fd314;
	@%p139 bra 	$L__BB8_90;
	setp.lt.s64 	%p140, %rd314, %rd81;
	min.s64 	%rd355, %rd314, %rd81;
	selp.f64 	%fd351, %fd314, %fd112, %p140;
$L__BB8_90:
	setp.ne.s32 	%p141, %r171, 0;
	@%p141 bra 	$L__BB8_92;
	shr.u32 	%r280, %r4, 1;
	and.b32  	%r281, %r280, 496;
	mov.u32 	%r282, _ZN6thrust24THRUST_300001_SM_1000_NS8cuda_cub4core6detail5shmemE;
	add.s32 	%r283, %r282, %r281;
	st.shared.f64 	[%r283+8], %fd351;
	st.shared.u64 	[%r283+16], %rd355;
$L__BB8_92:
	bar.sync 	0;
	setp.ne.s32 	%p142, %r4, 0;
	@%p142 bra 	$L__BB8_208;
	setp.lt.s32 	%p143, %r3, 33;
	mov.f64 	%fd316, %fd351;
	mov.u64 	%rd316, %rd355;
	@%p143 bra 	$L__BB8_97;
	ld.shared.f64 	%fd117, [_ZN6thrust24THRUST_300001_SM_1000_NS8cuda_cub4core6detail5shmemE+24];
	ld.shared.u64 	%rd84, [_ZN6thrust24THRUST_300001_SM_1000_NS8cuda_cub4core6detail5shmemE+32];
	abs.f64 	%fd118, %fd351;
	abs.f64 	%fd119, %fd117;
	setp.lt.f64 	%p144, %fd118, %fd119;
	mov.f64 	%fd316, %fd117;
	mov.u64 	%rd316, %rd84;
	@%p144 bra 	$L__BB8_97;
	setp.lt.f64 	%p145, %fd119, %fd118;
	mov.f64 	%fd316, %fd351;
	mov.u64 	%rd316, %rd355;
	@%p145 bra 	$L__BB8_97;
	setp.lt.s64 	%p146, %rd355, %rd84;
	selp.f64 	%fd316, %fd351, %fd117, %p146;
	min.s64 	%rd316, %rd355, %rd84;
$L__BB8_97:
	setp.lt.s32 	%p147, %r3, 65;
	mov.f64 	%fd317, %fd316;
	mov.u64 	%rd317, %rd316;
	@%p147 bra 	$L__BB8_101;
	ld.shared.f64 	%fd122, [_ZN6thrust24THRUST_300001_SM_1000_NS8cuda_cub4core6detail5shmemE+40];
	ld.shared.u64 	%rd87, [_ZN6thrust24THRUST_300001_SM_1000_NS8cuda_cub4core6detail5shmemE+48];
	abs.f64 	%fd123, %fd316;
	abs.f64 	%fd124, %fd122;
	setp.lt.f64 	%p148, %fd123, %fd124;
	mov.f64 	%fd317, %fd122;
	mov.u64 	%rd317, %rd87;
	@%p148 bra 	$L__BB8_101;
	setp.lt.f64 	%p149, %fd124, %fd123;
	mov.f64 	%fd317, %fd316;
	mov.u64 	%rd317, %rd316;
	@%p149 bra 	$L__BB8_101;
	setp.lt.s64 	%p150, %rd316, %rd87;
	selp.f64 	%fd317, %fd316, %fd122, %p150;
	min.s64 	%rd317, %rd316, %rd87;
$L__BB8_101:
	setp.lt.s32 	%p151, %r3, 97;
	mov.f64 	%fd318, %fd317;
	mov.u64 	%rd318, %rd317;
	@%p151 bra 	$L__BB8_105;
	ld.shared.f64 	%fd127, [_ZN6thrust24THRUST_300001_SM_1000_NS8cuda_cub4core6detail5shmemE+56];
	ld.shared.u64 	%rd90, [_ZN6thrust24THRUST_300001_SM_1000_NS8cuda_cub4core6detail5shmemE+64];
	abs.f64 	%fd128, %fd317;
	abs.f64 	%fd129, %fd127;
	setp.lt.f64 	%p152, %fd128, %fd129;
	mov.f64 	%fd318, %fd127;
	mov.u64 	%rd318, %rd90;
	@%p152 bra 	$L__BB8_105;
	setp.lt.f64 	%p153, %fd129, %fd128;
	mov.f64 	%fd318, %fd317;
	mov.u64 	%rd318, %rd317;
	@%p153 bra 	$L__BB8_105;
	setp.lt.s64 	%p154, %rd317, %rd90;
	selp.f64 	%fd318, %fd317, %fd127, %p154;
	min.s64 	%rd318, %rd317, %rd90;
$L__BB8_105:
	setp.lt.s32 	%p155, %r3, 129;
	mov.f64 	%fd319, %fd318;
	mov.u64 	%rd319, %rd318;
	@%p155 bra 	$L__BB8_109;
	ld.shared.f64 	%fd132, [_ZN6thrust24THRUST_300001_SM_1000_NS8cuda_cub4core6detail5shmemE+72];
	ld.shared.u64 	%rd93, [_ZN6thrust24THRUST_300001_SM_1000_NS8cuda_cub4core6detail5shmemE+80];
	abs.f64 	%fd133, %fd318;
	abs.f64 	%fd134, %fd132;
	setp.lt.f64 	%p156, %fd133, %fd134;
	mov.f64 	%fd319, %fd132;
	mov.u64 	%rd319, %rd93;
	@%p156 bra 	$L__BB8_109;
	setp.lt.f64 	%p157, %fd134, %fd133;
	mov.f64 	%fd319, %fd318;
	mov.u64 	%rd319, %rd318;
	@%p157 bra 	$L__BB8_109;
	setp.lt.s64 	%p158, %rd318, %rd93;
	selp.f64 	%fd319, %fd318, %fd132, %p158;
	min.s64 	%rd319, %rd318, %rd93;
$L__BB8_109:
	setp.lt.s32 	%p159, %r3, 161;
	mov.f64 	%fd320, %fd319;
	mov.u64 	%rd320, %rd319;
	@%p159 bra 	$L__BB8_113;
	ld.shared.f64 	%fd137, [_ZN6thrust24THRUST_300001_SM_1000_NS8cuda_cub4core6detail5shmemE+88];
	ld.shared.u64 	%rd96, [_ZN6thrust24THRUST_300001_SM_1000_NS8cuda_cub4core6detail5shmemE+96];
	abs.f64 	%fd138, %fd319;
	abs.f64 	%fd139, %fd137;
	setp.lt.f64 	%p160, %fd138, %fd139;
	mov.f64 	%fd320, %fd137;
	mov.u64 	%rd320, %rd96;
	@%p160 bra 	$L__BB8_113;
	setp.lt.f64 	%p161, %fd139, %fd138;
	mov.f64 	%fd320, %fd319;
	mov.u64 	%rd320, %rd319;
	@%p161 bra 	$L__BB8_113;
	setp.lt.s64 	%p162, %rd319, %rd96;
	selp.f64 	%fd320, %fd319, %fd137, %p162;
	min.s64 	%rd320, %rd319, %rd96;
$L__BB8_113:
	setp.lt.s32 	%p163, %r3, 193;
	mov.f64 	%fd321, %fd320;
	mov.u64 	%rd321, %rd320;
	@%p163 bra 	$L__BB8_117;
	ld.shared.f64 	%fd142, [_ZN6thrust24THRUST_300001_SM_1000_NS8cuda_cub4core6detail5shmemE+104];
	ld.shared.u64 	%rd99, [_ZN6thrust24THRUST_300001_SM_1000_NS8cuda_cub4core6detail5shmemE+112];
	abs.f64 	%fd143, %fd320;
	abs.f64 	%fd144, %fd142;
	setp.lt.f64 	%p164, %fd143, %fd144;
	mov.f64 	%fd321, %fd142;
	mov.u64 	%rd321, %rd99;
	@%p164 bra 	$L__BB8_117;
	setp.lt.f64 	%p165, %fd144, %fd143;
	mov.f64 	%fd321, %fd320;
	mov.u64 	%rd321, %rd320;
	@%p165 bra 	$L__BB8_117;
	setp.lt.s64 	%p166, %rd320, %rd99;
	selp.f64 	%fd321, %fd320, %fd142, %p166;
	min.s64 	%rd321, %rd320, %rd99;
$L__BB8_117:
	setp.lt.s32 	%p167, %r3, 225;
	mov.u64 	%rd355, %rd321;
	mov.f64 	%fd351, %fd321;
	@%p167 bra 	$L__BB8_208;
	ld.shared.f64 	%fd147, [_ZN6thrust24THRUST_300001_SM_1000_NS8cuda_cub4core6detail5shmemE+120];
	ld.shared.u64 	%rd102, [_ZN6thrust24THRUST_300001_SM_1000_NS8cuda_cub4core6detail5shmemE+128];
	abs.f64 	%fd148, %fd321;
	abs.f64 	%fd149, %fd147;
	setp.lt.f64 	%p168, %fd148, %fd149;
	mov.u64 	%rd355, %rd102;
	mov.f64 	%fd351, %fd147;
	@%p168 bra 	$L__BB8_208;
	setp.lt.f64 	%p169, %fd149, %fd148;
	mov.u64 	%rd355, %rd321;
	mov.f64 	%fd351, %fd321;
	@%p169 bra 	$L__BB8_208;
	setp.lt.s64 	%p170, %rd321, %rd102;
	selp.f64 	%fd351, %fd321, %fd147, %p170;
	min.s64 	%rd355, %rd321, %rd102;
	bra.uni 	$L__BB8_208;
$L__BB8_121:
	mov.u32 	%r20, %tid.x;
	add.s64 	%rd104, %rd196, %rd4;
	cvt.u64.u32 	%rd105, %r20;
	add.s64 	%rd201, %rd105, %rd4;
	cvta.to.global.u64 	%rd202, %rd195;
	shl.b64 	%rd203, %rd201, 3;
	add.s64 	%rd204, %rd202, %rd203;
	ld.global.f64 	%fd274, [%rd204];
	add.s32 	%r36, %r20, 256;
	cvt.u64.u32 	%rd205, %r36;
	ld.global.f64 	%fd275, [%rd204+2048];
	add.s32 	%r37, %r20, 512;
	cvt.u64.u32 	%rd206, %r37;
	ld.global.f64 	%fd276, [%rd204+4096];
	add.s32 	%r38, %r20, 768;
	cvt.u64.u32 	%rd207, %r38;
	ld.global.f64 	%fd277, [%rd204+6144];
	or.b32  	%r39, %r20, 1024;
	cvt.u64.u32 	%rd106, %r39;
	add.s64 	%rd343, %rd104, %rd106;
	ld.global.f64 	%fd339, [%rd204+8192];
	abs.f64 	%fd278, %fd274;
	abs.f64 	%fd279, %fd275;
	setp.geu.f64 	%p2, %fd278, %fd279;
	selp.f64 	%fd280, %fd274, %fd275, %p2;
	selp.b64 	%rd208, %rd105, %rd205, %p2;
	abs.f64 	%fd281, %fd280;
	abs.f64 	%fd282, %fd276;
	setp.geu.f64 	%p3, %fd281, %fd282;
	selp.f64 	%fd283, %fd280, %fd276, %p3;
	selp.b64 	%rd209, %rd208, %rd206, %p3;
	abs.f64 	%fd284, %fd283;
	abs.f64 	%fd285, %fd277;
	setp.geu.f64 	%p4, %fd284, %fd285;
	selp.f64 	%fd152, %fd283, %fd277, %p4;
	selp.b64 	%rd108, %rd209, %rd207, %p4;
	abs.f64 	%fd153, %fd152;
	abs.f64 	%fd154, %fd339;
	setp.lt.f64 	%p5, %fd153, %fd154;
	@%p5 bra 	$L__BB8_123;
	setp.lt.f64 	%p6, %fd154, %fd153;
	setp.lt.u64 	%p7, %rd108, %rd106;
	or.pred  	%p8, %p6, %p7;
	selp.f64 	%fd339, %fd152, %fd339, %p8;
	add.s64 	%rd212, %rd104, %rd108;
	selp.b64 	%rd343, %rd212, %rd343, %p8;
$L__BB8_123:
	setp.le.u64 	%p9, %rd198, %rd5;
	@%p9 bra 	$L__BB8_164;
	setp.ne.s32 	%p10, %r20, 0;
	@%p10 bra 	$L__BB8_126;
	atom.global.add.u64 	%rd213, [%rd1+8], 1280;
	add.s64 	%rd214, %rd213, %rd5;
	st.shared.u64 	[_ZN6thrust24THRUST_300001_SM_1000_NS8cuda_cub4core6detail5shmemE+152], %rd214;
$L__BB8_126:
	bar.sync 	0;
	ld.shared.u64 	%rd331, [_ZN6thrust24THRUST_300001_SM_1000_NS8cuda_cub4core6detail5shmemE+152];
	add.s64 	%rd215, %rd331, 1280;
	setp.gt.s64 	%p11, %rd215, %rd198;
	@%p11 bra 	$L__BB8_141;
	mov.f64 	%fd323, %fd339;
	mov.u64 	%rd324, %rd343;
$L__BB8_128:
	add.s64 	%rd216, %rd331, %rd105;
	cvta.to.global.u64 	%rd217, %rd195;
	shl.b64 	%rd218, %rd216, 3;
	add.s64 	%rd219, %rd217, %rd218;
	add.s64 	%rd325, %rd216, %rd196;
	ld.global.f64 	%fd324, [%rd219];
	add.s64 	%rd326, %rd325, 256;
	ld.global.f64 	%fd325, [%rd219+2048];
	add.s64 	%rd327, %rd325, 512;
	ld.global.f64 	%fd326, [%rd219+4096];
	add.s64 	%rd328, %rd325, 768;
	ld.global.f64 	%fd327, [%rd219+6144];
	add.s64 	%rd343, %rd325, 1024;
	ld.global.f64 	%fd339, [%rd219+8192];
	abs.f64 	%fd163, %fd323;
	abs.f64 	%fd164, %fd324;
	setp.lt.f64 	%p12, %fd163, %fd164;
	@%p12 bra 	$L__BB8_130;
	setp.lt.f64 	%p13, %fd164, %fd163;
	setp.lt.s64 	%p14, %rd324, %rd325;
	or.pred  	%p15, %p13, %p14;
	selp.f64 	%fd324, %fd323, %fd324, %p15;
	selp.b64 	%rd325, %rd324, %rd325, %p15;
$L__BB8_130:
	abs.f64 	%fd167, %fd324;
	abs.f64 	%fd168, %fd325;
	setp.lt.f64 	%p16, %fd167, %fd168;
	@%p16 bra 	$L__BB8_132;
	setp.lt.f64 	%p17, %fd168, %fd167;
	setp.lt.s64 	%p18, %rd325, %rd326;
	or.pred  	%p19, %p17, %p18;
	selp.f64 	%fd325, %fd324, %fd325, %p19;
	selp.b64 	%rd326, %rd325, %rd326, %p19;
$L__BB8_132:
	abs.f64 	%fd171, %fd325;
	abs.f64 	%fd172, %fd326;
	setp.lt.f64 	%p20, %fd171, %fd172;
	@%p20 bra 	$L__BB8_134;
	setp.lt.f64 	%p21, %fd172, %fd171;
	setp.lt.s64 	%p22, %rd326, %rd327;
	or.pred  	%p23, %p21, %p22;
	selp.f64 	%fd326, %fd325, %fd326, %p23;
	selp.b64 	%rd327, %rd326, %rd327, %p23;
$L__BB8_134:
	abs.f64 	%fd175, %fd326;
	abs.f64 	%fd176, %fd327;
	setp.lt.f64 	%p24, %fd175, %fd176;
	@%p24 bra 	$L__BB8_136;
	setp.lt.f64 	%p25, %fd176, %fd175;
	setp.lt.s64 	%p26, %rd327, %rd328;
	or.pred  	%p27, %p25, %p26;
	selp.f64 	%fd327, %fd326, %fd327, %p27;
	selp.b64 	%rd328, %rd327, %rd328, %p27;
$L__BB8_136:
	abs.f64 	%fd179, %fd327;
	abs.f64 	%fd180, %fd339;
	setp.lt.f64 	%p28, %fd179, %fd180;
	@%p28 bra 	$L__BB8_138;
	setp.lt.f64 	%p29, %fd180, %fd179;
	setp.lt.s64 	%p30, %rd328, %rd343;
	or.pred  	%p31, %p29, %p30;
	selp.f64 	%fd339, %fd327, %fd339, %p31;
	selp.b64 	%rd343, %rd328, %rd343, %p31;
$L__BB8_138:
	setp.ne.s32 	%p32, %r20, 0;
	bar.sync 	0;
	@%p32 bra 	$L__BB8_140;
	atom.global.add.u64 	%rd220, [%rd1+8], 1280;
	add.s64 	%rd221, %rd220, %rd5;
	st.shared.u64 	[_ZN6thrust24THRUST_300001_SM_1000_NS8cuda_cub4core6detail5shmemE+152], %rd221;
$L__BB8_140:
	bar.sync 	0;
	ld.shared.u64 	%rd331, [_ZN6thrust24THRUST_300001_SM_1000_NS8cuda_cub4core6detail5shmemE+152];
	add.s64 	%rd222, %rd331, 1280;
	setp.le.s64 	%p33, %rd222, %rd198;
	mov.f64 	%fd323, %fd339;
	mov.u64 	%rd324, %rd343;
	@%p33 bra 	$L__BB8_128;
$L__BB8_141:
	setp.le.s64 	%p34, %rd198, %rd331;
	@%p34 bra 	$L__BB8_164;
	cvt.u32.u64 	%r40, %rd331;
	cvt.u32.u64 	%r41, %rd198;
	sub.s32 	%r21, %r41, %r40;
	setp.ge.s32 	%p35, %r20, %r21;
	@%p35 bra 	$L__BB8_164;
	cvta.to.global.u64 	%rd132, %rd195;
	not.b32 	%r43, %r20;
	add.s32 	%r44, %r43, %r41;
	sub.s32 	%r22, %r44, %r40;
	and.b32  	%r46, %r22, 768;
	setp.eq.s32 	%p36, %r46, 768;
	mov.u32 	%r397, %r20;
	@%p36 bra 	$L__BB8_149;
	add.s64 	%rd224, %rd331, %rd105;
	add.s64 	%rd333, %rd224, %rd196;
	shl.b64 	%rd225, %rd224, 3;
	add.s64 	%rd332, %rd132, %rd225;
	shr.u32 	%r47, %r22, 8;
	add.s32 	%r48, %r47, 1;
	and.b32  	%r49, %r48, 3;
	neg.s32 	%r395, %r49;
	mov.u32 	%r397, %r20;
$L__BB8_145:
	.pragma "nounroll";
	mov.u64 	%rd137, %rd343;
	mov.f64 	%fd184, %fd339;
	ld.global.f64 	%fd185, [%rd332];
	abs.f64 	%fd186, %fd184;
	abs.f64 	%fd187, %fd185;
	setp.lt.f64 	%p37, %fd186, %fd187;
	mov.f64 	%fd339, %fd185;
	mov.u64 	%rd343, %rd333;
	@%p37 bra 	$L__BB8_148;
	setp.lt.f64 	%p38, %fd187, %fd186;
	mov.f64 	%fd339, %fd184;
	mov.u64 	%rd343, %rd137;
	@%p38 bra 	$L__BB8_148;
	setp.lt.s64 	%p39, %rd137, %rd333;
	selp.f64 	%fd339, %fd184, %fd185, %p39;
	min.s64 	%rd343, %rd137, %rd333;
$L__BB8_148:
	add.s32 	%r397, %r397, 256;
	add.s64 	%rd333, %rd333, 256;
	add.s64 	%rd332, %rd332, 2048;
	add.s32 	%r395, %r395, 1;
	setp.ne.s32 	%p40, %r395, 0;
	@%p40 bra 	$L__BB8_145;
$L__BB8_149:
	setp.lt.u32 	%p41, %r22, 768;
	@%p41 bra 	$L__BB8_164;
	add.s32 	%r398, %r397, 512;
$L__BB8_151:
	mov.u32 	%r30, %r398;
	add.s32 	%r50, %r30, -512;
	cvt.u64.u32 	%rd226, %r50;
	add.s64 	%rd227, %rd331, %rd226;
	shl.b64 	%rd228, %rd227, 3;
	add.s64 	%rd145, %rd132, %rd228;
	add.s64 	%rd146, %rd227, %rd196;
	ld.global.f64 	%fd193, [%rd145];
	abs.f64 	%fd194, %fd339;
	abs.f64 	%fd195, %fd193;
	setp.lt.f64 	%p42, %fd194, %fd195;
	mov.f64 	%fd335, %fd193;
	mov.u64 	%rd339, %rd146;
	@%p42 bra 	$L__BB8_154;
	setp.lt.f64 	%p43, %fd195, %fd194;
	mov.f64 	%fd335, %fd339;
	mov.u64 	%rd339, %rd343;
	@%p43 bra 	$L__BB8_154;
	setp.lt.s64 	%p44, %rd343, %rd146;
	selp.f64 	%fd335, %fd339, %fd193, %p44;
	min.s64 	%rd339, %rd343, %rd146;
$L__BB8_154:
	add.s32 	%r51, %r30, -256;
	cvt.u64.u32 	%rd229, %r51;
	add.s64 	%rd230, %rd331, %rd229;
	add.s64 	%rd149, %rd230, %rd196;
	ld.global.f64 	%fd198, [%rd145+2048];
	abs.f64 	%fd199, %fd335;
	abs.f64 	%fd200, %fd198;
	setp.lt.f64 	%p45, %fd199, %fd200;
	mov.f64 	%fd336, %fd198;
	mov.u64 	%rd340, %rd149;
	@%p45 bra 	$L__BB8_157;
	setp.lt.f64 	%p46, %fd200, %fd199;
	mov.f64 	%fd336, %fd335;
	mov.u64 	%rd340, %rd339;
	@%p46 bra 	$L__BB8_157;
	setp.lt.s64 	%p47, %rd339, %rd149;
	selp.f64 	%fd336, %fd335, %fd198, %p47;
	min.s64 	%rd340, %rd339, %rd149;
$L__BB8_157:
	cvt.u64.u32 	%rd231, %r30;
	add.s64 	%rd232, %rd331, %rd231;
	add.s64 	%rd152, %rd232, %rd196;
	ld.global.f64 	%fd203, [%rd145+4096];
	abs.f64 	%fd204, %fd336;
	abs.f64 	%fd205, %fd203;
	setp.lt.f64 	%p48, %fd204, %fd205;
	mov.f64 	%fd337, %fd203;
	mov.u64 	%rd341, %rd152;
	@%p48 bra 	$L__BB8_160;
	setp.lt.f64 	%p49, %fd205, %fd204;
	mov.f64 	%fd337, %fd336;
	mov.u64 	%rd341, %rd340;
	@%p49 bra 	$L__BB8_160;
	setp.lt.s64 	%p50, %rd340, %rd152;
	selp.f64 	%fd337, %fd336, %fd203, %p50;
	min.s64 	%rd341, %rd340, %rd152;
$L__BB8_160:
	add.s32 	%r52, %r30, 256;
	cvt.u64.u32 	%rd233, %r52;
	add.s64 	%rd234, %rd331, %rd233;
	add.s64 	%rd155, %rd234, %rd196;
	ld.global.f64 	%fd208, [%rd145+6144];
	abs.f64 	%fd209, %fd337;
	abs.f64 	%fd210, %fd208;
	setp.lt.f64 	%p51, %fd209, %fd210;
	mov.f64 	%fd339, %fd208;
	mov.u64 	%rd343, %rd155;
	@%p51 bra 	$L__BB8_163;
	setp.lt.f64 	%p52, %fd210, %fd209;
	mov.f64 	%fd339, %fd337;
	mov.u64 	%rd343, %rd341;
	@%p52 bra 	$L__BB8_163;
	setp.lt.s64 	%p53, %rd341, %rd155;
	selp.f64 	%fd339, %fd337, %fd208, %p53;
	min.s64 	%rd343, %rd341, %rd155;
$L__BB8_163:
	add.s32 	%r398, %r30, 1024;
	add.s32 	%r53, %r30, 512;
	setp.lt.s32 	%p54, %r53, %r21;
	@%p54 bra 	$L__BB8_151;
$L__BB8_164:
	// begin inline asm
	mov.u32 %r54, %laneid;
	// end inline asm
	mov.b64 	%rd235, %fd339;
	mov.b64 	{%r56, %r61}, %rd235;
	mov.b32 	%r72, 1;
	mov.b32 	%r73, 31;
	mov.b32 	%r74, -1;
	// begin inline asm
	shfl.sync.down.b32 %r55, %r56, %r72, %r73, %r74;
	// end inline asm
	// begin inline asm
	shfl.sync.down.b32 %r60, %r61, %r72, %r73, %r74;
	// end inline asm
	mov.b64 	%rd236, {%r55, %r60};
	mov.b64 	%fd214, %rd236;
	mov.b64 	{%r66, %r71}, %rd343;
	// begin inline asm
	shfl.sync.down.b32 %r65, %r66, %r72, %r73, %r74;
	// end inline asm
	// begin inline asm
	shfl.sync.down.b32 %r70, %r71, %r72, %r73, %r74;
	// end inline asm
	mov.b64 	%rd159, {%r65, %r70};
	setp.gt.s32 	%p55, %r54, 30;
	mov.f64 	%fd340, %fd339;
	mov.u64 	%rd344, %rd343;
	@%p55 bra 	$L__BB8_168;
	abs.f64 	%fd215, %fd339;
	abs.f64 	%fd216, %fd214;
	setp.lt.f64 	%p56, %fd215, %fd216;
	mov.f64 	%fd340, %fd214;
	mov.u64 	%rd344, %rd159;
	@%p56 bra 	$L__BB8_168;
	setp.lt.f64 	%p57, %fd216, %fd215;
	mov.f64 	%fd340, %fd339;
	mov.u64 	%rd344, %rd343;
	@%p57 bra 	$L__BB8_168;
	setp.lt.s64 	%p58, %rd343, %rd159;
	selp.f64 	%fd340, %fd339, %fd214, %p58;
	min.s64 	%rd344, %rd343, %rd159;
$L__BB8_168:
	mov.b64 	%rd237, %fd340;
	mov.b64 	{%r76, %r81}, %rd237;
	mov.b32 	%r92, 2;
	mov.b32 	%r93, 31;
	mov.b32 	%r94, -1;
	// begin inline asm
	shfl.sync.down.b32 %r75, %r76, %r92, %r93, %r94;
	// end inline asm
	// begin inline asm
	shfl.sync.down.b32 %r80, %r81, %r92, %r93, %r94;
	// end inline asm
	mov.b64 	%rd238, {%r75, %r80};
	mov.b64 	%fd219, %rd238;
	mov.b64 	{%r86, %r91}, %rd344;
	// begin inline asm
	shfl.sync.down.b32 %r85, %r86, %r92, %r93, %r94;
	// end inline asm
	// begin inline asm
	shfl.sync.down.b32 %r90, %r91, %r92, %r93, %r94;
	// end inline asm
	mov.b64 	%rd162, {%r85, %r90};
	setp.gt.s32 	%p59, %r54, 29;
	mov.f64 	%fd341, %fd340;
	mov.u64 	%rd345, %rd344;
	@%p59 bra 	$L__BB8_172;
	abs.f64 	%fd220, %fd340;
	abs.f64 	%fd221, %fd219;
	setp.lt.f64 	%p60, %fd220, %fd221;
	mov.f64 	%fd341, %fd219;
	mov.u64 	%rd345, %rd162;
	@%p60 bra 	$L__BB8_172;
	setp.lt.f64 	%p61, %fd221, %fd220;
	mov.f64 	%fd341, %fd340;
	mov.u64 	%rd345, %rd344;
	@%p61 bra 	$L__BB8_172;
	setp.lt.s64 	%p62, %rd344, %rd162;
	selp.f64 	%fd341, %fd340, %fd219, %p62;
	min.s64 	%rd345, %rd344, %rd162;
$L__BB8_172:
	mov.b64 	%rd239, %fd341;
	mov.b64 	{%r96, %r101}, %rd239;
	mov.b32 	%r112, 4;
	mov.b32 	%r113, 31;
	mov.b32 	%r114, -1;
	// begin inline asm
	shfl.sync.down.b32 %r95, %r96, %r112, %r113, %r114;
	// end inline asm
	// begin inline asm
	shfl.sync.down.b32 %r100, %r101, %r112, %r113, %r114;
	// end inline asm
	mov.b64 	%rd240, {%r95, %r100};
	mov.b64 	%fd224, %rd240;
	mov.b64 	{%r106, %r111}, %rd345;
	// begin inline asm
	shfl.sync.down.b32 %r105, %r106, %r112, %r113, %r114;
	// end inline asm
	// begin inline asm
	shfl.sync.down.b32 %r110, %r111, %r112, %r113, %r114;
	// end inline asm
	mov.b64 	%rd165, {%r105, %r110};
	setp.gt.s32 	%p63, %r54, 27;
	mov.f64 	%fd342, %fd341;
	mov.u64 	%rd346, %rd345;
	@%p63 bra 	$L__BB8_176;
	abs.f64 	%fd225, %fd341;
	abs.f64 	%fd226, %fd224;
	setp.lt.f64 	%p64, %fd225, %fd226;
	mov.f64 	%fd342, %fd224;
	mov.u64 	%rd346, %rd165;
	@%p64 bra 	$L__BB8_176;
	setp.lt.f64 	%p65, %fd226, %fd225;
	mov.f64 	%fd342, %fd341;
	mov.u64 	%rd346, %rd345;
	@%p65 bra 	$L__BB8_176;
	setp.lt.s64 	%p66, %rd345, %rd165;
	selp.f64 	%fd342, %fd341, %fd224, %p66;
	min.s64 	%rd346, %rd345, %rd165;
$L__BB8_176:
	mov.b64 	%rd241, %fd342;
	mov.b64 	{%r116, %r121}, %rd241;
	mov.b32 	%r132, 8;
	mov.b32 	%r133, 31;
	mov.b32 	%r134, -1;
	// begin inline asm
	shfl.sync.down.b32 %r115, %r116, %r132, %r133, %r134;
	// end inline asm
	// begin inline asm
	shfl.sync.down.b32 %r120, %r121, %r132, %r133, %r134;
	// end inline asm
	mov.b64 	%rd242, {%r115, %r120};
	mov.b64 	%fd229, %rd242;
	mov.b64 	{%r126, %r131}, %rd346;
	// begin inline asm
	shfl.sync.down.b32 %r125, %r126, %r132, %r133, %r134;
	// end inline asm
	// begin inline asm
	shfl.sync.down.b32 %r130, %r131, %r132, %r133, %r134;
	// end inline asm
	mov.b64 	%rd168, {%r125, %r130};
	setp.gt.s32 	%p67, %r54, 23;
	mov.f64 	%fd343, %fd342;
	mov.u64 	%rd347, %rd346;
	@%p67 bra 	$L__BB8_180;
	abs.f64 	%fd230, %fd342;
	abs.f64 	%fd231, %fd229;
	setp.lt.f64 	%p68, %fd230, %fd231;
	mov.f64 	%fd343, %fd229;
	mov.u64 	%rd347, %rd168;
	@%p68 bra 	$L__BB8_180;
	setp.lt.f64 	%p69, %fd231, %fd230;
	mov.f64 	%fd343, %fd342;
	mov.u64 	%rd347, %rd346;
	@%p69 bra 	$L__BB8_180;
	setp.lt.s64 	%p70, %rd346, %rd168;
	selp.f64 	%fd343, %fd342, %fd229, %p70;
	min.s64 	%rd347, %rd346, %rd168;
$L__BB8_180:
	mov.b64 	%rd243, %fd343;
	mov.b64 	{%r136, %r141}, %rd243;
	mov.b32 	%r152, 16;
	mov.b32 	%r153, 31;
	mov.b32 	%r154, -1;
	// begin inline asm
	shfl.sync.down.b32 %r135, %r136, %r152, %r153, %r154;
	// end inline asm
	// begin inline asm
	shfl.sync.down.b32 %r140, %r141, %r152, %r153, %r154;
	// end inline asm
	mov.b64 	%rd244, {%r135, %r140};
	mov.b64 	%fd234, %rd244;
	mov.b64 	{%r146, %r151}, %rd347;
	// begin inline asm
	shfl.sync.down.b32 %r145, %r146, %r152, %r153, %r154;
	// end inline asm
	// begin inline asm
	shfl.sync.down.b32 %r150, %r151, %r152, %r153, %r154;
	// end inline asm
	mov.b64 	%rd171, {%r145, %r150};
	setp.gt.s32 	%p71, %r54, 15;
	mov.f64 	%fd351, %fd343;
	mov.u64 	%rd355, %rd347;
	@%p71 bra 	$L__BB8_184;
	abs.f64 	%fd235, %fd343;
	abs.f64 	%fd236, %fd234;
	setp.lt.f64 	%p72, %fd235, %fd236;
	mov.f64 	%fd351, %fd234;
	mov.u64 	%rd355, %rd171;
	@%p72 bra 	$L__BB8_184;
	setp.lt.f64 	%p73, %fd236, %fd235;
	mov.f64 	%fd351, %fd343;
	mov.u64 	%rd355, %rd347;
	@%p73 bra 	$L__BB8_184;
	setp.lt.s64 	%p74, %rd347, %rd171;
	selp.f64 	%fd351, %fd343, %fd234, %p74;
	min.s64 	%rd355, %rd347, %rd171;
$L__BB8_184:
	setp.ne.s32 	%p75, %r54, 0;
	@%p75 bra 	$L__BB8_186;
	shr.u32 	%r155, %r20, 1;
	and.b32  	%r156, %r155, 496;
	mov.u32 	%r157, _ZN6thrust24THRUST_300001_SM_1000_NS8cuda_cub4core6detail5shmemE;
	add.s32 	%r158, %r157, %r156;
	st.shared.f64 	[%r158+8], %fd351;
	st.shared.u64 	[%r158+16], %rd355;
$L__BB8_186:
	bar.sync 	0;
	setp.ne.s32 	%p76, %r20, 0;
	@%p76 bra 	$L__BB8_208;
	ld.shared.f64 	%fd239, [_ZN6thrust24THRUST_300001_SM_1000_NS8cuda_cub4core6detail5shmemE+24];
	ld.shared.u64 	%rd174, [_ZN6thrust24THRUST_300001_SM_1000_NS8cuda_cub4core6detail5shmemE+32];
	abs.f64 	%fd240, %fd351;
	abs.f64 	%fd241, %fd239;
	setp.lt.f64 	%p77, %fd240, %fd241;
	mov.f64 	%fd345, %fd239;
	mov.u64 	%rd349, %rd174;
	@%p77 bra 	$L__BB8_190;
	setp.lt.f64 	%p78, %fd241, %fd240;
	mov.f64 	%fd345, %fd351;
	mov.u64 	%rd349, %rd355;
	@%p78 bra 	$L__BB8_190;
	setp.lt.s64 	%p79, %rd355, %rd174;
	selp.f64 	%fd345, %fd351, %fd239, %p79;
	min.s64 	%rd349, %rd355, %rd174;
$L__BB8_190:
	ld.shared.f64 	%fd244, [_ZN6thrust24THRUST_300001_SM_1000_NS8cuda_cub4core6detail5shmemE+40];
	ld.shared.u64 	%rd177, [_ZN6thrust24THRUST_300001_SM_1000_NS8cuda_cub4core6detail5shmemE+48];
	abs.f64 	%fd245, %fd345;
	abs.f64 	%fd246, %fd244;
	setp.lt.f64 	%p80, %fd245, %fd246;
	mov.f64 	%fd346, %fd244;
	mov.u64 	%rd350, %rd177;
	@%p80 bra 	$L__BB8_193;
	setp.lt.f64 	%p81, %fd246, %fd245;
	mov.f64 	%fd346, %fd345;
	mov.u64 	%rd350, %rd349;
	@%p81 bra 	$L__BB8_193;
	setp.lt.s64 	%p82, %rd349, %rd177;
	selp.f64 	%fd346, %fd345, %fd244, %p82;
	min.s64 	%rd350, %rd349, %rd177;
$L__BB8_193:
	ld.shared.f64 	%fd249, [_ZN6thrust24THRUST_300001_SM_1000_NS8cuda_cub4core6detail5shmemE+56];
	ld.shared.u64 	%rd180, [_ZN6thrust24THRUST_300001_SM_1000_NS8cuda_cub4core6detail5shmemE+64];
	abs.f64 	%fd250, %fd346;
	abs.f64 	%fd251, %fd249;
	setp.lt.f64 	%p83, %fd250, %fd251;
	mov.f64 	%fd347, %fd249;
	mov.u64 	%rd351, %rd180;
	@%p83 bra 	$L__BB8_196;
	setp.lt.f64 	%p84, %fd251, %fd250;
	mov.f64 	%fd347, %fd346;
	mov.u64 	%rd351, %rd350;
	@%p84 bra 	$L__BB8_196;
	setp.lt.s64 	%p85, %rd350, %rd180;
	selp.f64 	%fd347, %fd346, %fd249, %p85;
	min.s64 	%rd351, %rd350, %rd180;
$L__BB8_196:
	ld.shared.f64 	%fd254, [_ZN6thrust24THRUST_300001_SM_1000_NS8cuda_cub4core6detail5shmemE+72];
	ld.shared.u64 	%rd183, [_ZN6thrust24THRUST_300001_SM_1000_NS8cuda_cub4core6detail5shmemE+80];
	abs.f64 	%fd255, %fd347;
	abs.f64 	%fd256, %fd254;
	setp.lt.f64 	%p86, %fd255, %fd256;
	mov.f64 	%fd348, %fd254;
	mov.u64 	%rd352, %rd183;
	@%p86 bra 	$L__BB8_199;
	setp.lt.f64 	%p87, %fd256, %fd255;
	mov.f64 	%fd348, %fd347;
	mov.u64 	%rd352, %rd351;
	@%p87 bra 	$L__BB8_199;
	setp.lt.s64 	%p88, %rd351, %rd183;
	selp.f64 	%fd348, %fd347, %fd254, %p88;
	min.s64 	%rd352, %rd351, %rd183;
$L__BB8_199:
	ld.shared.f64 	%fd259, [_ZN6thrust24THRUST_300001_SM_1000_NS8cuda_cub4core6detail5shmemE+88];
	ld.shared.u64 	%rd186, [_ZN6thrust24THRUST_300001_SM_1000_NS8cuda_cub4core6detail5shmemE+96];
	abs.f64 	%fd260, %fd348;
	abs.f64 	%fd261, %fd259;
	setp.lt.f64 	%p89, %fd260, %fd261;
	mov.f64 	%fd349, %fd259;
	mov.u64 	%rd353, %rd186;
	@%p89 bra 	$L__BB8_202;
	setp.lt.f64 	%p90, %fd261, %fd260;
	mov.f64 	%fd349, %fd348;
	mov.u64 	%rd353, %rd352;
	@%p90 bra 	$L__BB8_202;
	setp.lt.s64 	%p91, %rd352, %rd186;
	selp.f64 	%fd349, %fd348, %fd259, %p91;
	min.s64 	%rd353, %rd352, %rd186;
$L__BB8_202:
	ld.shared.f64 	%fd264, [_ZN6thrust24THRUST_300001_SM_1000_NS8cuda_cub4core6detail5shmemE+104];
	ld.shared.u64 	%rd189, [_ZN6thrust24THRUST_300001_SM_1000_NS8cuda_cub4core6detail5shmemE+112];
	abs.f64 	%fd265, %fd349;
	abs.f64 	%fd266, %fd264;
	setp.lt.f64 	%p92, %fd265, %fd266;
	mov.f64 	%fd350, %fd264;
	mov.u64 	%rd354, %rd189;
	@%p92 bra 	$L__BB8_205;
	setp.lt.f64 	%p93, %fd266, %fd265;
	mov.f64 	%fd350, %fd349;
	mov.u64 	%rd354, %rd353;
	@%p93 bra 	$L__BB8_205;
	setp.lt.s64 	%p94, %rd353, %rd189;
	selp.f64 	%fd350, %fd349, %fd264, %p94;
	min.s64 	%rd354, %rd353, %rd189;
$L__BB8_205:
	ld.shared.f64 	%fd269, [_ZN6thrust24THRUST_300001_SM_1000_NS8cuda_cub4core6detail5shmemE+120];
	ld.shared.u64 	%rd192, [_ZN6thrust24THRUST_300001_SM_1000_NS8cuda_cub4core6detail5shmemE+128];
	abs.f64 	%fd270, %fd350;
	abs.f64 	%fd271, %fd269;
	setp.lt.f64 	%p95, %fd270, %fd271;
	mov.u64 	%rd355, %rd192;
	mov.f64 	%fd351, %fd269;
	@%p95 bra 	$L__BB8_208;
	setp.lt.f64 	%p96, %fd271, %fd270;
	mov.u64 	%rd355, %rd354;
	mov.f64 	%fd351, %fd350;
	@%p96 bra 	$L__BB8_208;
	setp.lt.s64 	%p97, %rd354, %rd192;
	selp.f64 	%fd351, %fd350, %fd269, %p97;
	min.s64 	%rd355, %rd354, %rd192;
$L__BB8_208:
	mov.u32 	%r389, %tid.x;
	setp.ne.s32 	%p214, %r389, 0;
	@%p214 bra 	$L__BB8_210;
	ld.param.u64 	%rd286, [_ZN6thrust24THRUST_300001_SM_1000_NS8cuda_cub4core6detail13_kernel_agentINS1_8__reduce11ReduceAgentINS0_12zip_iteratorIN4cuda3std3__45tupleIJNS0_10device_ptrIdEENS0_17counting_iteratorIlNS0_11use_defaultESF_SF_EEEEEEEPNSB_IJdlEEESJ_lNS1_9__extrema9arg_max_fIdl10comparatorEEEEJSI_SK_lN3cub18CUB_300001_SM_100013GridEvenShareIlEENSR_9GridQueueIyEESO_EEEvDpT0__param_1];
	cvta.to.global.u64 	%rd283, %rd286;
	mul.wide.u32 	%rd284, %r1, 16;
	add.s64 	%rd285, %rd283, %rd284;
	st.global.f64 	[%rd285], %fd351;
	st.global.u64 	[%rd285+8], %rd355;
$L__BB8_210:
	ret;

}
	// .globl	_ZN6thrust24THRUST_300001_SM_1000_NS8cuda_cub4core6detail13_kernel_agentINS1_8__reduce10DrainAgentIlEEJN3cub18CUB_300001_SM_10009GridQueueIyEElEEEvDpT0_
.visible .entry _ZN6thrust24THRUST_300001_SM_1000_NS8cuda_cub4core6detail13_kernel_agentINS1_8__reduce10DrainAgentIlEEJN3cub18CUB_300001_SM_10009GridQueueIyEElEEEvDpT0_(
	.param .align 8 .b8 _ZN6thrust24THRUST_300001_SM_1000_NS8cuda_cub4core6detail13_kernel_agentINS1_8__reduce10DrainAgentIlEEJN3cub18CUB_300001_SM_10009GridQueueIyEElEEEvDpT0__param_0[8],
	.param .u64 _ZN6thrust24THRUST_300001_SM_1000_NS8cuda_cub4core6detail13_kernel_agentINS1_8__reduce10DrainAgentIlEEJN3cub18CUB_300001_SM_10009GridQueueIyEElEEEvDpT0__param_1
)
.maxntid 1
{
	.reg .b64 	%rd<5>;

	ld.param.u64 	%rd1, [_ZN6thrust24THRUST_300001_SM_1000_NS8cuda_cub4core6detail13_kernel_agentINS1_8__reduce10DrainAgentIlEEJN3cub18CUB_300001_SM_10009GridQueueIyEElEEEvDpT0__param_0];
	ld.param.u64 	%rd2, [_ZN6thrust24THRUST_300001_SM_1000_NS8cuda_cub4core6detail13_kernel_agentINS1_8__reduce10DrainAgentIlEEJN3cub18CUB_300001_SM_10009GridQueueIyEElEEEvDpT0__param_1];
	cvta.to.global.u64 	%rd3, %rd1;
	st.global.u64 	[%rd3], %rd2;
	mov.b64 	%rd4, 0;
	st.global.u64 	[%rd3+8], %rd4;
	ret;

}
	// .globl	_ZN6thrust24THRUST_300001_SM_1000_NS8cuda_cub4core6detail13_kernel_agentINS1_8__reduce11ReduceAgentIPN4cuda3std3__45tupleIJdlEEESC_SB_lNS1_9__extrema9arg_max_fIdl10comparatorEEEEJSC_SC_iSG_EEEvDpT0_
.visible .entry _ZN6thrust24THRUST_300001_SM_1000_NS8cuda_cub4core6detail13_kernel_agentINS1_8__reduce11ReduceAgentIPN4cuda3std3__45tupleIJdlEEESC_SB_lNS1_9__extrema9arg_max_fIdl10comparatorEEEEJSC_SC_iSG_EEEvDpT0_(
	.param .u64 .ptr .align 1 _ZN6thrust24THRUST_300001_SM_1000_NS8cuda_cub4core6detail13_kernel_agentINS1_8__reduce11ReduceAgentIPN4cuda3std3__45tupleIJdlEEESC_SB_lNS1_9__extrema9arg_max_fIdl10comparatorEEEEJSC_SC_iSG_EEEvDpT0__param_0,
	.param .u64 .ptr .align 1 _ZN6thrust24THRUST_300001_SM_1000_NS8cuda_cub4core6detail13_kernel_agentINS1_8__reduce11ReduceAgentIPN4cuda3std3__45tupleIJdlEEESC_SB_lNS1_9__extrema9arg_max_fIdl10comparatorEEEEJSC_SC_iSG_EEEvDpT0__param_1,
	.param .u32 _ZN6thrust24THRUST_300001_SM_1000_NS8cuda_cub4core6detail13_kernel_agentINS1_8__reduce11ReduceAgentIPN4cuda3std3__45tupleIJdlEEESC_SB_lNS1_9__extrema9arg_max_fIdl10comparatorEEEEJSC_SC_iSG_EEEvDpT0__param_2,
	.param .align 1 .b8 _ZN6thrust24THRUST_300001_SM_1000_NS8cuda_cub4core6detail13_kernel_agentINS1_8__reduce11ReduceAgentIPN4cuda3std3__45tupleIJdlEEESC_SB_lNS1_9__extrema9arg_max_fIdl10comparatorEEEEJSC_SC_iSG_EEEvDpT0__param_3[1]
)
.maxntid 256
{
	.reg .pred 	%p<264>;
	.reg .b32 	%r<374>;
	.reg .b64 	%rd<509>;
	.reg .b64 	%fd<423>;

	ld.param.u64 	%rd236, [_ZN6thrust24THRUST_300001_SM_1000_NS8cuda_cub4core6detail13_kernel_agentINS1_8__reduce11ReduceAgentIPN4cuda3std3__45tupleIJdlEEESC_SB_lNS1_9__extrema9arg_max_fIdl10comparatorEEEEJSC_SC_iSG_EEEvDpT0__param_0];
	ld.param.u32 	%r29, [_ZN6thrust24THRUST_300001_SM_1000_NS8cuda_cub4core6detail13_kernel_agentINS1_8__reduce11ReduceAgentIPN4cuda3std3__45tupleIJdlEEESC_SB_lNS1_9__extrema9arg_max_fIdl10comparatorEEEEJSC_SC_iSG_EEEvDpT0__param_2];
	cvt.s64.s32 	%rd1, %r29;
	setp.eq.s32 	%p1, %r29, 0;
	@%p1 bra 	$L__BB10_234;
	setp.gt.s32 	%p2, %r29, 1279;
	@%p2 bra 	$L__BB10_121;
	mov.u32 	%r1, %tid.x;
	setp.ge.s32 	%p147, %r1, %r29;
	mov.f64 	%fd354, 0d0000000000000000;
	mov.b64 	%rd432, 0;
	mov.u32 	%r368, %r1;
	@%p147 bra 	$L__BB10_4;
	mul.wide.u32 	%rd376, %r1, 16;
	add.s64 	%rd373, %rd236, %rd376;
	// begin inline asm
	ld.global.nc.u64 %rd372, [%rd373];
	// end inline asm
	add.s64 	%rd375, %rd373, 8;
	// begin inline asm
	ld.global.nc.u64 %rd432, [%rd375];
	// end inline asm
	mov.b64 	%fd354, %rd372;
	add.s32 	%r368, %r1, 256;
$L__BB10_4:
	setp.ge.s32 	%p148, %r368, %r29;
	@%p148 bra 	$L__BB10_25;
	not.b32 	%r141, %r368;
	add.s32 	%r4, %r29, %r141;
	and.b32  	%r142, %r4, 768;
	setp.eq.s32 	%p149, %r142, 768;
	@%p149 bra 	$L__BB10_11;
	mul.wide.u32 	%rd378, %r368, 16;
	add.s64 	%rd423, %rd236, %rd378;
	shr.u32 	%r143, %r4, 8;
	add.s32 	%r144, %r143, 1;
	and.b32  	%r145, %r144, 3;
	neg.s32 	%r366, %r145;
$L__BB10_7:
	.pragma "nounroll";
	mov.u64 	%rd6, %rd432;
	mov.f64 	%fd3, %fd354;
	// begin inline asm
	ld.global.nc.u64 %rd379, [%rd423];
	// end inline asm
	add.s64 	%rd382, %rd423, 8;
	// begin inline asm
	ld.global.nc.u64 %rd381, [%rd382];
	// end inline asm
	mov.b64 	%fd4, %rd379;
	abs.f64 	%fd5, %fd3;
	abs.f64 	%fd6, %fd4;
	setp.lt.f64 	%p150, %fd5, %fd6;
	mov.u64 	%rd432, %rd381;
	mov.f64 	%fd354, %fd4;
	@%p150 bra 	$L__BB10_10;
	setp.lt.f64 	%p151, %fd6, %fd5;
	mov.u64 	%rd432, %rd6;
	mov.f64 	%fd354, %fd3;
	@%p151 bra 	$L__BB10_10;
	setp.lt.s64 	%p152, %rd6, %rd381;
	min.s64 	%rd432, %rd6, %rd381;
	selp.f64 	%fd354, %fd3, %fd4, %p152;
$L__BB10_10:
	add.s32 	%r368, %r368, 256;
	add.s64 	%rd423, %rd423, 4096;
	add.s32 	%r366, %r366, 1;
	setp.ne.s32 	%p153, %r366, 0;
	@%p153 bra 	$L__BB10_7;
$L__BB10_11:
	setp.lt.u32 	%p154, %r4, 768;
	@%p154 bra 	$L__BB10_25;
$L__BB10_12:
	mul.wide.s32 	%rd387, %r368, 16;
	add.s64 	%rd384, %rd236, %rd387;
	// begin inline asm
	ld.global.nc.u64 %rd383, [%rd384];
	// end inline asm
	add.s64 	%rd386, %rd384, 8;
	// begin inline asm
	ld.global.nc.u64 %rd385, [%rd386];
	// end inline asm
	mov.b64 	%fd12, %rd383;
	abs.f64 	%fd13, %fd354;
	abs.f64 	%fd14, %fd12;
	setp.lt.f64 	%p155, %fd13, %fd14;
	mov.u64 	%rd429, %rd385;
	mov.f64 	%fd351, %fd12;
	@%p155 bra 	$L__BB10_15;
	setp.lt.f64 	%p156, %fd14, %fd13;
	mov.u64 	%rd429, %rd432;
	mov.f64 	%fd351, %fd354;
	@%p156 bra 	$L__BB10_15;
	setp.lt.s64 	%p157, %rd432, %rd385;
	min.s64 	%rd429, %rd432, %rd385;
	selp.f64 	%fd351, %fd354, %fd12, %p157;
$L__BB10_15:
	add.s64 	%rd389, %rd384, 4096;
	// begin inline asm
	ld.global.nc.u64 %rd388, [%rd389];
	// end inline asm
	add.s64 	%rd391, %rd384, 4104;
	// begin inline asm
	ld.global.nc.u64 %rd390, [%rd391];
	// end inline asm
	mov.b64 	%fd17, %rd388;
	abs.f64 	%fd18, %fd351;
	abs.f64 	%fd19, %fd17;
	setp.lt.f64 	%p158, %fd18, %fd19;
	mov.u64 	%rd430, %rd390;
	mov.f64 	%fd352, %fd17;
	@%p158 bra 	$L__BB10_18;
	setp.lt.f64 	%p159, %fd19, %fd18;
	mov.u64 	%rd430, %rd429;
	mov.f64 	%fd352, %fd351;
	@%p159 bra 	$L__BB10_18;
	setp.lt.s64 	%p160, %rd429, %rd390;
	min.s64 	%rd430, %rd429, %rd390;
	selp.f64 	%fd352, %fd351, %fd17, %p160;
$L__BB10_18:
	add.s64 	%rd393, %rd384, 8192;
	// begin inline asm
	ld.global.nc.u64 %rd392, [%rd393];
	// end inline asm
	add.s64 	%rd395, %rd384, 8200;
	// begin inline asm
	ld.global.nc.u64 %rd394, [%rd395];
	// end inline asm
	mov.b64 	%fd22, %rd392;
	abs.f64 	%fd23, %fd352;
	abs.f64 	%fd24, %fd22;
	setp.lt.f64 	%p161, %fd23, %fd24;
	mov.u64 	%rd431, %rd394;
	mov.f64 	%fd353, %fd22;
	@%p161 bra 	$L__BB10_21;
	setp.lt.f64 	%p162, %fd24, %fd23;
	mov.u64 	%rd431, %rd430;
	mov.f64 	%fd353, %fd352;
	@%p162 bra 	$L__BB10_21;
	setp.lt.s64 	%p163, %rd430, %rd394;
	min.s64 	%rd431, %rd430, %rd394;
	selp.f64 	%fd353, %fd352, %fd22, %p163;
$L__BB10_21:
	add.s64 	%rd397, %rd384, 12288;
	// begin inline asm
	ld.global.nc.u64 %rd396, [%rd397];
	// end inline asm
	add.s64 	%rd399, %rd384, 12296;
	// begin inline asm
	ld.global.nc.u64 %rd398, [%rd399];
	// end inline asm
	mov.b64 	%fd27, %rd396;
	abs.f64 	%fd28, %fd353;
	abs.f64 	%fd29, %fd27;
	setp.lt.f64 	%p164, %fd28, %fd29;
	mov.u64 	%rd432, %rd398;
	mov.f64 	%fd354, %fd27;
	@%p164 bra 	$L__BB10_24;
	setp.lt.f64 	%p165, %fd29, %fd28;
	mov.u64 	%rd432, %rd431;
	mov.f64 	%fd354, %fd353;
	@%p165 bra 	$L__BB10_24;
	setp.lt.s64 	%p166, %rd431, %rd398;
	min.s64 	%rd432, %rd431, %rd398;
	selp.f64 	%fd354, %fd353, %fd27, %p166;
$L__BB10_24:
	add.s32 	%r368, %r368, 1024;
	setp.lt.s32 	%p167, %r368, %r29;
	@%p167 bra 	$L__BB10_12;
$L__BB10_25:
	setp.lt.s32 	%p168, %r29, 256;
	@%p168 bra 	$L__BB10_70;
	// begin inline asm
	mov.u32 %r259, %laneid;
	// end inline asm
	mov.b64 	%rd410, %fd354;
	mov.b64 	{%r261, %r266}, %rd410;
	mov.b32 	%r277, 1;
	mov.b32 	%r278, 31;
	mov.b32 	%r279, -1;
	// begin inline asm
	shfl.sync.down.b32 %r260, %r261, %r277, %r278, %r279;
	// end inline asm
	// begin inline asm
	shfl.sync.down.b32 %r265, %r266, %r277, %r278, %r279;
	// end inline asm
	mov.b64 	%rd411, {%r260, %r265};
	mov.b64 	%fd33, %rd411;
	mov.b64 	{%r271, %r276}, %rd432;
	// begin inline asm
	shfl.sync.down.b32 %r270, %r271, %r277, %r278, %r279;
	// end inline asm
	// begin inline asm
	shfl.sync.down.b32 %r275, %r276, %r277, %r278, %r279;
	// end inline asm
	mov.b64 	%rd28, {%r270, %r275};
	setp.gt.s32 	%p220, %r259, 30;
	mov.u64 	%rd434, %rd432;
	mov.f64 	%fd356, %fd354;
	@%p220 bra 	$L__BB10_30;
	abs.f64 	%fd34, %fd354;
	abs.f64 	%fd35, %fd33;
	setp.lt.f64 	%p221, %fd34, %fd35;
	mov.u64 	%rd434, %rd28;
	mov.f64 	%fd356, %fd33;
	@%p221 bra 	$L__BB10_30;
	setp.lt.f64 	%p222, %fd35, %fd34;
	mov.u64 	%rd434, %rd432;
	mov.f64 	%fd356, %fd354;
	@%p222 bra 	$L__BB10_30;
	setp.lt.s64 	%p223, %rd432, %rd28;
	min.s64 	%rd434, %rd432, %rd28;
	selp.f64 	%fd356, %fd354, %fd33, %p223;
$L__BB10_30:
	mov.b64 	%rd412, %fd356;
	mov.b64 	{%r281, %r286}, %rd412;
	mov.b32 	%r297, 2;
	mov.b32 	%r298, 31;
	mov.b32 	%r299, -1;
	// begin inline asm
	shfl.sync.down.b32 %r280, %r281, %r297, %r298, %r299;
	// end inline asm
	// begin inline asm
	shfl.sync.down.b32 %r285, %r286, %r297, %r298, %r299;
	// end inline asm
	mov.b64 	%rd413, {%r280, %r285};
	mov.b64 	%fd38, %rd413;
	mov.b64 	{%r291, %r296}, %rd434;
	// begin inline asm
	shfl.sync.down.b32 %r290, %r291, %r297, %r298, %r299;
	// end inline asm
	// begin inline asm
	shfl.sync.down.b32 %r295, %r296, %r297, %r298, %r299;
	// end inline asm
	mov.b64 	%rd31, {%r290, %r295};
	setp.gt.s32 	%p224, %r259, 29;
	mov.u64 	%rd435, %rd434;
	mov.f64 	%fd357, %fd356;
	@%p224 bra 	$L__BB10_34;
	abs.f64 	%fd39, %fd356;
	abs.f64 	%fd40, %fd38;
	setp.lt.f64 	%p225, %fd39, %fd40;
	mov.u64 	%rd435, %rd31;
	mov.f64 	%fd357, %fd38;
	@%p225 bra 	$L__BB10_34;
	setp.lt.f64 	%p226, %fd40, %fd39;
	mov.u64 	%rd435, %rd434;
	mov.f64 	%fd357, %fd356;
	@%p226 bra 	$L__BB10_34;
	setp.lt.s64 	%p227, %rd434, %rd31;
	min.s64 	%rd435, %rd434, %rd31;
	selp.f64 	%fd357, %fd356, %fd38, %p227;
$L__BB10_34:
	mov.b64 	%rd414, %fd357;
	mov.b64 	{%r301, %r306}, %rd414;
	mov.b32 	%r317, 4;
	mov.b32 	%r318, 31;
	mov.b32 	%r319, -1;
	// begin inline asm
	shfl.sync.down.b32 %r300, %r301, %r317, %r318, %r319;
	// end inline asm
	// begin inline asm
	shfl.sync.down.b32 %r305, %r306, %r317, %r318, %r319;
	// end inline asm
	mov.b64 	%rd415, {%r300, %r305};
	mov.b64 	%fd43, %rd415;
	mov.b64 	{%r311, %r316}, %rd435;
	// begin inline asm
	shfl.sync.down.b32 %r310, %r311, %r317, %r318, %r319;
	// end inline asm
	// begin inline asm
	shfl.sync.down.b32 %r315, %r316, %r317, %r318, %r319;
	// end inline asm
	mov.b64 	%rd34, {%r310, %r315};
	setp.gt.s32 	%p228, %r259, 27;
	mov.u64 	%rd436, %rd435;
	mov.f64 	%fd358, %fd357;
	@%p228 bra 	$L__BB10_38;
	abs.f64 	%fd44, %fd357;
	abs.f64 	%fd45, %fd43;
	setp.lt.f64 	%p229, %fd44, %fd45;
	mov.u64 	%rd436, %rd34;
	mov.f64 	%fd358, %fd43;
	@%p229 bra 	$L__BB10_38;
	setp.lt.f64 	%p230, %fd45, %fd44;
	mov.u64 	%rd436, %rd435;
	mov.f64 	%fd358, %fd357;
	@%p230 bra 	$L__BB10_38;
	setp.lt.s64 	%p231, %rd435, %rd34;
	min.s64 	%rd436, %rd435, %rd34;
	selp.f64 	%fd358, %fd357, %fd43, %p231;
$L__BB10_38:
	mov.b64 	%rd416, %fd358;
	mov.b64 	{%r321, %r326}, %rd416;
	mov.b32 	%r337, 8;
	mov.b32 	%r338, 31;
	mov.b32 	%r339, -1;
	// begin inline asm
	shfl.sync.down.b32 %r320, %r321, %r337, %r338, %r339;
	// end inline asm
	// begin inline asm
	shfl.sync.down.b32 %r325, %r326, %r337, %r338, %r339;
	// end inline asm
	mov.b64 	%rd417, {%r320, %r325};
	mov.b64 	%fd48, %rd417;
	mov.b64 	{%r331, %r336}, %rd436;
	// begin inline asm
	shfl.sync.down.b32 %r330, %r331, %r337, %r338, %r339;
	// end inline asm
	// begin inline asm
	shfl.sync.down.b32 %r335, %r336, %r337, %r338, %r339;
	// end inline asm
	mov.b64 	%rd37, {%r330, %r335};
	setp.gt.s32 	%p232, %r259, 23;
	mov.u64 	%rd437, %rd436;
	mov.f64 	%fd359, %fd358;
	@%p232 bra 	$L__BB10_42;
	abs.f64 	%fd49, %fd358;
	abs.f64 	%fd50, %fd48;
	setp.lt.f64 	%p233, %fd49, %fd50;
	mov.u64 	%rd437, %rd37;
	mov.f64 	%fd359, %fd48;
	@%p233 bra 	$L__BB10_42;
	setp.lt.f64 	%p234, %fd50, %fd49;
	mov.u64 	%rd437, %rd436;
	mov.f64 	%fd359, %fd358;
	@%p234 bra 	$L__BB10_42;
	setp.lt.s64 	%p235, %rd436, %rd37;
	min.s64 	%rd437, %rd436, %rd37;
	selp.f64 	%fd359, %fd358, %fd48, %p235;
$L__BB10_42:
	mov.b64 	%rd418, %fd359;
	mov.b64 	{%r341, %r346}, %rd418;
	mov.b32 	%r357, 16;
	mov.b32 	%r358, 31;
	mov.b32 	%r359, -1;
	// begin inline asm
	shfl.sync.down.b32 %r340, %r341, %r357, %r358, %r359;
	// end inline asm
	// begin inline asm
	shfl.sync.down.b32 %r345, %r346, %r357, %r358, %r359;
	// end inline asm
	mov.b64 	%rd419, {%r340, %r345};
	mov.b64 	%fd53, %rd419;
	mov.b64 	{%r351, %r356}, %rd437;
	// begin inline asm
	shfl.sync.down.b32 %r350, %r351, %r357, %r358, %r359;
	// end inline asm
	// begin inline asm
	shfl.sync.down.b32 %r355, %r356, %r357, %r358, %r359;
	// end inline asm
	mov.b64 	%rd40, {%r350, %r355};
	setp.gt.s32 	%p236, %r259, 15;
	mov.u64 	%rd508, %rd437;
	mov.f64 	%fd422, %fd359;
	@%p236 bra 	$L__BB10_46;
	abs.f64 	%fd54, %fd359;
	abs.f64 	%fd55, %fd53;
	setp.lt.f64 	%p237, %fd54, %fd55;
	mov.u64 	%rd508, %rd40;
	mov.f64 	%fd422, %fd53;
	@%p237 bra 	$L__BB10_46;
	setp.lt.f64 	%p238, %fd55, %fd54;
	mov.u64 	%rd508, %rd437;
	mov.f64 	%fd422, %fd359;
	@%p238 bra 	$L__BB10_46;
	setp.lt.s64 	%p239, %rd437, %rd40;
	min.s64 	%rd508, %rd437, %rd40;
	selp.f64 	%fd422, %fd359, %fd53, %p239;
$L__BB10_46:
	setp.ne.s32 	%p240, %r259, 0;
	@%p240 bra 	$L__BB10_48;
	shr.u32 	%r360, %r1, 1;
	and.b32  	%r361, %r360, 496;
	mov.u32 	%r362, _ZN6thrust24THRUST_300001_SM_1000_NS8cuda_cub4core6detail5shmemE;
	add.s32 	%r363, %r362, %r361;
	st.shared.f64 	[%r363+8], %fd422;
	st.shared.u64 	[%r363+16], %rd508;
$L__BB10_48:
	bar.sync 	0;
	setp.ne.s32 	%p241, %r1, 0;
	@%p241 bra 	$L__BB10_232;
	ld.shared.f64 	%fd58, [_ZN6thrust24THRUST_300001_SM_1000_NS8cuda_cub4core6detail5shmemE+24];
	ld.shared.u64 	%rd43, [_ZN6thrust24THRUST_300001_SM_1000_NS8cuda_cub4core6detail5shmemE+32];
	abs.f64 	%fd59, %fd422;
	abs.f64 	%fd60, %fd58;
	setp.lt.f64 	%p242, %fd59, %fd60;
	mov.u64 	%rd439, %rd43;
	mov.f64 	%fd361, %fd58;
	@%p242 bra 	$L__BB10_52;
	setp.lt.f64 	%p243, %fd60, %fd59;
	mov.u64 	%rd439, %rd508;
	mov.f64 	%fd361, %fd422;
	@%p243 bra 	$L__BB10_52;
	setp.lt.s64 	%p244, %rd508, %rd43;
	min.s64 	%rd439, %rd508, %rd43;
	selp.f64 	%fd361, %fd422, %fd58, %p244;
$L__BB10_52:
	ld.shared.f64 	%fd63, [_ZN6thrust24THRUST_300001_SM_1000_NS8cuda_cub4core6detail5shmemE+40];
	ld.shared.u64 	%rd46, [_ZN6thrust24THRUST_300001_SM_1000_NS8cuda_cub4core6detail5shmemE+48];
	abs.f64 	%fd64, %fd361;
	abs.f64 	%fd65, %fd63;
	setp.lt.f64 	%p245, %fd64, %fd65;
	mov.u64 	%rd440, %rd46;
	mov.f64 	%fd362, %fd63;
	@%p245 bra 	$L__BB10_55;
	setp.lt.f64 	%p246, %fd65, %fd64;
	mov.u64 	%rd440, %rd439;
	mov.f64 	%fd362, %fd361;
	@%p246 bra 	$L__BB10_55;
	setp.lt.s64 	%p247, %rd439, %rd46;
	min.s64 	%rd440, %rd439, %rd46;
	selp.f64 	%fd362, %fd361, %fd63, %p247;
$L__BB10_55:
	ld.shared.f64 	%fd68, [_ZN6thrust24THRUST_300001_SM_1000_NS8cuda_cub4core6detail5shmemE+56];
	ld.shared.u64 	%rd49, [_ZN6thrust24THRUST_300001_SM_1000_NS8cuda_cub4core6detail5shmemE+64];
	abs.f64 	%fd69, %fd362;
	abs.f64 	%fd70, %fd68;
	setp.lt.f64 	%p248, %fd69, %fd70;
	mov.u64 	%rd441, %rd49;
	mov.f64 	%fd363, %fd68;
	@%p248 bra 	$L__BB10_58;
	setp.lt.f64 	%p249, %fd70, %fd69;
	mov.u64 	%rd441, %rd440;
	mov.f64 	%fd363, %fd362;
	@%p249 bra 	$L__BB10_58;
	setp.lt.s64 	%p250, %rd440, %rd49;
	min.s64 	%rd441, %rd440, %rd49;
	selp.f64 	%fd363, %fd362, %fd68, %p250;
$L__BB10_58:
	ld.shared.f64 	%fd73, [_ZN6thrust24THRUST_300001_SM_1000_NS8cuda_cub4core6detail5shmemE+72];
	ld.shared.u64 	%rd52, [_ZN6thrust24THRUST_300001_SM_1000_NS8cuda_cub4core6detail5shmemE+80];
	abs.f64 	%fd74, %fd363;
	abs.f64 	%fd75, %fd73;
	setp.lt.f64 	%p251, %fd74, %fd75;
	mov.u64 	%rd442, %rd52;
	mov.f64 	%fd364, %fd73;
	@%p251 bra 	$L__BB10_61;
	setp.lt.f64 	%p252, %fd75, %fd74;
	mov.u64 	%rd442, %rd441;
	mov.f64 	%fd364, %fd363;
	@%p252 bra 	$L__BB10_61;
	setp.lt.s64 	%p253, %rd441, %rd52;
	min.s64 	%rd442, %rd441, %rd52;
	selp.f64 	%fd364, %fd363, %fd73, %p253;
$L__BB10_61:
	ld.shared.f64 	%fd78, [_ZN6thrust24THRUST_300001_SM_1000_NS8cuda_cub4core6detail5shmemE+88];
	ld.shared.u64 	%rd55, [_ZN6thrust24THRUST_300001_SM_1000_NS8cuda_cub4core6detail5shmemE+96];
	abs.f64 	%fd79, %fd364;
	abs.f64 	%fd80, %fd78;
	setp.lt.f64 	%p254, %fd79, %fd80;
	mov.u64 	%rd443, %rd55;
	mov.f64 	%fd365, %fd78;
	@%p254 bra 	$L__BB10_64;
	setp.lt.f64 	%p255, %fd80, %fd79;
	mov.u64 	%rd443, %rd442;
	mov.f64 	%fd365, %fd364;
	@%p255 bra 	$L__BB10_64;
	setp.lt.s64 	%p256, %rd442, %rd55;
	min.s64 	%rd443, %rd442, %rd55;
	selp.f64 	%fd365, %fd364, %fd78, %p256;
$L__BB10_64:
	ld.shared.f64 	%fd83, [_ZN6thrust24THRUST_300001_SM_1000_NS8cuda_cub4core6detail5shmemE+104];
	ld.shared.u64 	%rd58, [_ZN6thrust24THRUST_300001_SM_1000_NS8cuda_cub4core6detail5shmemE+112];
	abs.f64 	%fd84, %fd365;
	abs.f64 	%fd85, %fd83;
	setp.lt.f64 	%p257, %fd84, %fd85;
	mov.u64 	%rd444, %rd58;
	mov.f64 	%fd366, %fd83;
	@%p257 bra 	$L__BB10_67;
	setp.lt.f64 	%p258, %fd85, %fd84;
	mov.u64 	%rd444, %rd443;
	mov.f64 	%fd366, %fd365;
	@%p258 bra 	$L__BB10_67;
	setp.lt.s64 	%p259, %rd443, %rd58;
	min.s64 	%rd444, %rd443, %rd58;
	selp.f64 	%fd366, %fd365, %fd83, %p259;
$L__BB10_67:
	ld.shared.f64 	%fd88, [_ZN6thrust24THRUST_300001_SM_1000_NS8cuda_cub4core6detail5shmemE+120];
	ld.shared.u64 	%rd61, [_ZN6thrust24THRUST_300001_SM_1000_NS8cuda_cub4core6detail5shmemE+128];
	abs.f64 	%fd89, %fd366;
	abs.f64 	%fd90, %fd88;
	setp.lt.f64 	%p260, %fd89, %fd90;
	mov.u64 	%rd508, %rd61;
	mov.f64 	%fd422, %fd88;
	@%p260 bra 	$L__BB10_232;
	setp.lt.f64 	%p261, %fd90, %fd89;
	mov.u64 	%rd508, %rd444;
	mov.f64 	%fd422, %fd366;
	@%p261 bra 	$L__BB10_232;
	setp.lt.s64 	%p262, %rd444, %rd61;
	min.s64 	%rd508, %rd444, %rd61;
	selp.f64 	%fd422, %fd366, %fd88, %p262;
	bra.uni 	$L__BB10_232;
$L__BB10_70:
	// begin inline asm
	mov.u32 %r146, %laneid;
	// end inline asm
	and.b32  	%r167, %r1, 992;
	add.s32 	%r168, %r167, 32;
	setp.gt.s32 	%p169, %r168, %r29;
	not.b32 	%r169, %r167;
	add.s32 	%r170, %r29, %r169;
	selp.b32 	%r165, %r170, 31, %p169;
	mov.b64 	%rd400, %fd354;
	mov.b64 	{%r148, %r153}, %rd400;
	mov.b32 	%r164, 1;
	mov.b32 	%r166, -1;
	// begin inline asm
	shfl.sync.down.b32 %r147, %r148, %r164, %r165, %r166;
	// end inline asm
	// begin inline asm
	shfl.sync.down.b32 %r152, %r153, %r164, %r165, %r166;
	// end inline asm
	mov.b64 	%rd401, {%r147, %r152};
	mov.b64 	%fd92, %rd401;
	mov.b64 	{%r158, %r163}, %rd432;
	// begin inline asm
	shfl.sync.down.b32 %r157, %r158, %r164, %r165, %r166;
	// end inline asm
	// begin inline asm
	shfl.sync.down.b32 %r162, %r163, %r164, %r165, %r166;
	// end inline asm
	mov.b64 	%rd63, {%r157, %r162};
	setp.ge.s32 	%p170, %r146, %r165;
	mov.u64 	%rd445, %rd432;
	mov.f64 	%fd367, %fd354;
	@%p170 bra 	$L__BB10_74;
	abs.f64 	%fd93, %fd354;
	abs.f64 	%fd94, %fd92;
	setp.lt.f64 	%p171, %fd93, %fd94;
	mov.u64 	%rd445, %rd63;
	mov.f64 	%fd367, %fd92;
	@%p171 bra 	$L__BB10_74;
	setp.lt.f64 	%p172, %fd94, %fd93;
	mov.u64 	%rd445, %rd432;
	mov.f64 	%fd367, %fd354;
	@%p172 bra 	$L__BB10_74;
	setp.lt.s64 	%p173, %rd432, %rd63;
	min.s64 	%rd445, %rd432, %rd63;
	selp.f64 	%fd367, %fd354, %fd92, %p173;
$L__BB10_74:
	mov.b64 	%rd402, %fd367;
	mov.b64 	{%r172, %r177}, %rd402;
	mov.b32 	%r188, 2;
	mov.b32 	%r190, -1;
	// begin inline asm
	shfl.sync.down.b32 %r171, %r172, %r188, %r165, %r190;
	// end inline asm
	// begin inline asm
	shfl.sync.down.b32 %r176, %r177, %r188, %r165, %r190;
	// end inline asm
	mov.b64 	%rd403, {%r171, %r176};
	mov.b64 	%fd97, %rd403;
	mov.b64 	{%r182, %r187}, %rd445;
	// begin inline asm
	shfl.sync.down.b32 %r181, %r182, %r188, %r165, %r190;
	// end inline asm
	// begin inline asm
	shfl.sync.down.b32 %r186, %r187, %r188, %r165, %r190;
	// end inline asm
	mov.b64 	%rd66, {%r181, %r186};
	add.s32 	%r191, %r146, 2;
	setp.gt.s32 	%p174, %r191, %r165;
	mov.u64 	%rd446, %rd445;
	mov.f64 	%fd368, %fd367;
	@%p174 bra 	$L__BB10_78;
	abs.f64 	%fd98, %fd367;
	abs.f64 	%fd99, %fd97;
	setp.lt.f64 	%p175, %fd98, %fd99;
	mov.u64 	%rd446, %rd66;
	mov.f64 	%fd368, %fd97;
	@%p175 bra 	$L__BB10_78;
	setp.lt.f64 	%p176, %fd99, %fd98;
	mov.u64 	%rd446, %rd445;
	mov.f64 	%fd368, %fd367;
	@%p176 bra 	$L__BB10_78;
	setp.lt.s64 	%p177, %rd445, %rd66;
	min.s64 	%rd446, %rd445, %rd66;
	selp.f64 	%fd368, %fd367, %fd97, %p177;
$L__BB10_78:
	mov.b64 	%rd404, %fd368;
	mov.b64 	{%r193, %r198}, %rd404;
	mov.b32 	%r209, 4;
	mov.b32 	%r211, -1;
	// begin inline asm
	shfl.sync.down.b32 %r192, %r193, %r209, %r165, %r211;
	// end inline asm
	// begin inline asm
	shfl.sync.down.b32 %r197, %r198, %r209, %r165, %r211;
	// end inline asm
	mov.b64 	%rd405, {%r192, %r197};
	mov.b64 	%fd102, %rd405;
	mov.b64 	{%r203, %r208}, %rd446;
	// begin inline asm
	shfl.sync.down.b32 %r202, %r203, %r209, %r165, %r211;
	// end inline asm
	// begin inline asm
	shfl.sync.down.b32 %r207, %r208, %r209, %r165, %r211;
	// end inline asm
	mov.b64 	%rd69, {%r202, %r207};
	add.s32 	%r212, %r146, 4;
	setp.gt.s32 	%p178, %r212, %r165;
	mov.u64 	%rd447, %rd446;
	mov.f64 	%fd369, %fd368;
	@%p178 bra 	$L__BB10_82;
	abs.f64 	%fd103, %fd368;
	abs.f64 	%fd104, %fd102;
	setp.lt.f64 	%p179, %fd103, %fd104;
	mov.u64 	%rd447, %rd69;
	mov.f64 	%fd369, %fd102;
	@%p179 bra 	$L__BB10_82;
	setp.lt.f64 	%p180, %fd104, %fd103;
	mov.u64 	%rd447, %rd446;
	mov.f64 	%fd369, %fd368;
	@%p180 bra 	$L__BB10_82;
	setp.lt.s64 	%p181, %rd446, %rd69;
	min.s64 	%rd447, %rd446, %rd69;
	selp.f64 	%fd369, %fd368, %fd102, %p181;
$L__BB10_82:
	mov.b64 	%rd406, %fd369;
	mov.b64 	{%r214, %r219}, %rd406;
	mov.b32 	%r230, 8;
	mov.b32 	%r232, -1;
	// begin inline asm
	shfl.sync.down.b32 %r213, %r214, %r230, %r165, %r232;
	// end inline asm
	// begin inline asm
	shfl.sync.down.b32 %r218, %r219, %r230, %r165, %r232;
	// end inline asm
	mov.b64 	%rd407, {%r213, %r218};
	mov.b64 	%fd107, %rd407;
	mov.b64 	{%r224, %r229}, %rd447;
	// begin inline asm
	shfl.sync.down.b32 %r223, %r224, %r230, %r165, %r232;
	// end inline asm
	// begin inline asm
	shfl.sync.down.b32 %r228, %r229, %r230, %r165, %r232;
	// end inline asm
	mov.b64 	%rd72, {%r223, %r228};
	add.s32 	%r233, %r146, 8;
	setp.gt.s32 	%p182, %r233, %r165;
	mov.u64 	%rd448, %rd447;
	mov.f64 	%fd370, %fd369;
	@%p182 bra 	$L__BB10_86;
	abs.f64 	%fd108, %fd369;
	abs.f64 	%fd109, %fd107;
	setp.lt.f64 	%p183, %fd108, %fd109;
	mov.u64 	%rd448, %rd72;
	mov.f64 	%fd370, %fd107;
	@%p183 bra 	$L__BB10_86;
	setp.lt.f64 	%p184, %fd109, %fd108;
	mov.u64 	%rd448, %rd447;
	mov.f64 	%fd370, %fd369;
	@%p184 bra 	$L__BB10_86;
	setp.lt.s64 	%p185, %rd447, %rd72;
	min.s64 	%rd448, %rd447, %rd72;
	selp.f64 	%fd370, %fd369, %fd107, %p185;
$L__BB10_86:
	mov.b64 	%rd408, %fd370;
	mov.b64 	{%r235, %r240}, %rd408;
	mov.b32 	%r251, 16;
	mov.b32 	%r253, -1;
	// begin inline asm
	shfl.sync.down.b32 %r234, %r235, %r251, %r165, %r253;
	// end inline asm
	// begin inline asm
	shfl.sync.down.b32 %r239, %r240, %r251, %r165, %r253;
	// end inline asm
	mov.b64 	%rd409, {%r234, %r239};
	mov.b64 	%fd112, %rd409;
	mov.b64 	{%r245, %r250}, %rd448;
	// begin inline asm
	shfl.sync.down.b32 %r244, %r245, %r251, %r165, %r253;
	// end inline asm
	// begin inline asm
	shfl.sync.down.b32 %r249, %r250, %r251, %r165, %r253;
	// end inline asm
	mov.b64 	%rd75, {%r244, %r249};
	add.s32 	%r254, %r146, 16;
	setp.gt.s32 	%p186, %r254, %r165;
	mov.u64 	%rd508, %rd448;
	mov.f64 	%fd422, %fd370;
	@%p186 bra 	$L__BB10_90;
	abs.f64 	%fd113, %fd370;
	abs.f64 	%fd114, %fd112;
	setp.lt.f64 	%p187, %fd113, %fd114;
	mov.u64 	%rd508, %rd75;
	mov.f64 	%fd422, %fd112;
	@%p187 bra 	$L__BB10_90;
	setp.lt.f64 	%p188, %fd114, %fd113;
	mov.u64 	%rd508, %rd448;
	mov.f64 	%fd422, %fd370;
	@%p188 bra 	$L__BB10_90;
	setp.lt.s64 	%p189, %rd448, %rd75;
	min.s64 	%rd508, %rd448, %rd75;
	selp.f64 	%fd422, %fd370, %fd112, %p189;
$L__BB10_90:
	setp.ne.s32 	%p190, %r146, 0;
	@%p190 bra 	$L__BB10_92;
	shr.u32 	%r255, %r1, 1;
	and.b32  	%r256, %r255, 496;
	mov.u32 	%r257, _ZN6thrust24THRUST_300001_SM_1000_NS8cuda_cub4core6detail5shmemE;
	add.s32 	%r258, %r257, %r256;
	st.shared.f64 	[%r258+8], %fd422;
	st.shared.u64 	[%r258+16], %rd508;
$L__BB10_92:
	bar.sync 	0;
	setp.ne.s32 	%p191, %r1, 0;
	@%p191 bra 	$L__BB10_232;
	setp.lt.s32 	%p192, %r29, 33;
	mov.f64 	%fd372, %fd422;
	mov.u64 	%rd450, %rd508;
	@%p192 bra 	$L__BB10_97;
	ld.shared.f64 	%fd117, [_ZN6thrust24THRUST_300001_SM_1000_NS8cuda_cub4core6detail5shmemE+24];
	ld.shared.u64 	%rd78, [_ZN6thrust24THRUST_300001_SM_1000_NS8cuda_cub4core6detail5shmemE+32];
	abs.f64 	%fd118, %fd422;
	abs.f64 	%fd119, %fd117;
	setp.lt.f64 	%p193, %fd118, %fd119;
	mov.f64 	%fd372, %fd117;
	mov.u64 	%rd450, %rd78;
	@%p193 bra 	$L__BB10_97;
	setp.lt.f64 	%p194, %fd119, %fd118;
	mov.f64 	%fd372, %fd422;
	mov.u64 	%rd450, %rd508;
	@%p194 bra 	$L__BB10_97;
	setp.lt.s64 	%p195, %rd508, %rd78;
	min.s64 	%rd450, %rd508, %rd78;
	selp.f64 	%fd372, %fd422, %fd117, %p195;
$L__BB10_97:
	setp.lt.s32 	%p196, %r29, 65;
	mov.f64 	%fd373, %fd372;
	mov.u64 	%rd451, %rd450;
	@%p196 bra 	$L__BB10_101;
	ld.shared.f64 	%fd122, [_ZN6thrust24THRUST_300001_SM_1000_NS8cuda_cub4core6detail5shmemE+40];
	ld.shared.u64 	%rd81, [_ZN6thrust24THRUST_300001_SM_1000_NS8cuda_cub4core6detail5shmemE+48];
	abs.f64 	%fd123, %fd372;
	abs.f64 	%fd124, %fd122;
	setp.lt.f64 	%p197, %fd123, %fd124;
	mov.f64 	%fd373, %fd122;
	mov.u64 	%rd451, %rd81;
	@%p197 bra 	$L__BB10_101;
	setp.lt.f64 	%p198, %fd124, %fd123;
	mov.f64 	%fd373, %fd372;
	mov.u64 	%rd451, %rd450;
	@%p198 bra 	$L__BB10_101;
	setp.lt.s64 	%p199, %rd450, %rd81;
	min.s64 	%rd451, %rd450, %rd81;
	selp.f64 	%fd373, %fd372, %fd122, %p199;
$L__BB10_101:
	setp.lt.s32 	%p200, %r29, 97;
	mov.f64 	%fd374, %fd373;
	mov.u64 	%rd452, %rd451;
	@%p200 bra 	$L__BB10_105;
	ld.shared.f64 	%fd127, [_ZN6thrust24THRUST_300001_SM_1000_NS8cuda_cub4core6detail5shmemE+56];
	ld.shared.u64 	%rd84, [_ZN6thrust24THRUST_300001_SM_1000_NS8cuda_cub4core6detail5shmemE+64];
	abs.f64 	%fd128, %fd373;
	abs.f64 	%fd129, %fd127;
	setp.lt.f64 	%p201, %fd128, %fd129;
	mov.f64 	%fd374, %fd127;
	mov.u64 	%rd452, %rd84;
	@%p201 bra 	$L__BB10_105;
	setp.lt.f64 	%p202, %fd129, %fd128;
	mov.f64 	%fd374, %fd373;
	mov.u64 	%rd452, %rd451;
	@%p202 bra 	$L__BB10_105;
	setp.lt.s64 	%p203, %rd451, %rd84;
	min.s64 	%rd452, %rd451, %rd84;
	selp.f64 	%fd374, %fd373, %fd127, %p203;
$L__BB10_105:
	setp.lt.s32 	%p204, %r29, 129;
	mov.f64 	%fd375, %fd374;
	mov.u64 	%rd453, %rd452;
	@%p204 bra 	$L__BB10_109;
	ld.shared.f64 	%fd132, [_ZN6thrust24THRUST_300001_SM_1000_NS8cuda_cub4core6detail5shmemE+72];
	ld.shared.u64 	%rd87, [_ZN6thrust24THRUST_300001_SM_1000_NS8cuda_cub4core6detail5shmemE+80];
	abs.f64 	%fd133, %fd374;
	abs.f64 	%fd134, %fd132;
	setp.lt.f64 	%p205, %fd133, %fd134;
	mov.f64 	%fd375, %fd132;
	mov.u64 	%rd453, %rd87;
	@%p205 bra 	$L__BB10_109;
	setp.lt.f64 	%p206, %fd134, %fd133;
	mov.f64 	%fd375, %fd374;
	mov.u64 	%rd453, %rd452;
	@%p206 bra 	$L__BB10_109;
	setp.lt.s64 	%p207, %rd452, %rd87;
	min.s64 	%rd453, %rd452, %rd87;
	selp.f64 	%fd375, %fd374, %fd132, %p207;
$L__BB10_109:
	setp.lt.s32 	%p208, %r29, 161;
	mov.f64 	%fd376, %fd375;
	mov.u64 	%rd454, %rd453;
	@%p208 bra 	$L__BB10_113;
	ld.shared.f64 	%fd137, [_ZN6thrust24THRUST_300001_SM_1000_NS8cuda_cub4core6detail5shmemE+88];
	ld.shared.u64 	%rd90, [_ZN6thrust24THRUST_300001_SM_1000_NS8cuda_cub4core6detail5shmemE+96];
	abs.f64 	%fd138, %fd375;
	abs.f64 	%fd139, %fd137;
	setp.lt.f64 	%p209, %fd138, %fd139;
	mov.f64 	%fd376, %fd137;
	mov.u64 	%rd454, %rd90;
	@%p209 bra 	$L__BB10_113;
	setp.lt.f64 	%p210, %fd139, %fd138;
	mov.f64 	%fd376, %fd375;
	mov.u64 	%rd454, %rd453;
	@%p210 bra 	$L__BB10_113;
	setp.lt.s64 	%p211, %rd453, %rd90;
	min.s64 	%rd454, %rd453, %rd90;
	selp.f64 	%fd376, %fd375, %fd137, %p211;
$L__BB10_113:
	setp.lt.s32 	%p212, %r29, 193;
	mov.f64 	%fd377, %fd376;
	mov.u64 	%rd455, %rd454;
	@%p212 bra 	$L__BB10_117;
	ld.shared.f64 	%fd142, [_ZN6thrust24THRUST_300001_SM_1000_NS8cuda_cub4core6detail5shmemE+104];
	ld.shared.u64 	%rd93, [_ZN6thrust24THRUST_300001_SM_1000_NS8cuda_cub4core6detail5shmemE+112];
	abs.f64 	%fd143, %fd376;
	abs.f64 	%fd144, %fd142;
	setp.lt.f64 	%p213, %fd143, %fd144;
	mov.f64 	%fd377, %fd142;
	mov.u64 	%rd455, %rd93;
	@%p213 bra 	$L__BB10_117;
	setp.lt.f64 	%p214, %fd144, %fd143;
	mov.f64 	%fd377, %fd376;
	mov.u64 	%rd455, %rd454;
	@%p214 bra 	$L__BB10_117;
	setp.lt.s64 	%p215, %rd454, %rd93;
	min.s64 	%rd455, %rd454, %rd93;
	selp.f64 	%fd377, %fd376, %fd142, %p215;
$L__BB10_117:
	setp.lt.s32 	%p216, %r29, 225;
	mov.u64 	%rd508, %rd455;
	mov.f64 	%fd422, %fd377;
	@%p216 bra 	$L__BB10_232;
	ld.shared.f64 	%fd147, [_ZN6thrust24THRUST_300001_SM_1000_NS8cuda_cub4core6detail5shmemE+120];
	ld.shared.u64 	%rd96, [_ZN6thrust24THRUST_300001_SM_1000_NS8cuda_cub4core6detail5shmemE+128];
	abs.f64 	%fd148, %fd377;
	abs.f64 	%fd149, %fd147;
	setp.lt.f64 	%p217, %fd148, %fd149;
	mov.u64 	%rd508, %rd96;
	mov.f64 	%fd422, %fd147;
	@%p217 bra 	$L__BB10_232;
	setp.lt.f64 	%p218, %fd149, %fd148;
	mov.u64 	%rd508, %rd455;
	mov.f64 	%fd422, %fd377;
	@%p218 bra 	$L__BB10_232;
	setp.lt.s64 	%p219, %rd455, %rd96;
	min.s64 	%rd508, %rd455, %rd96;
	selp.f64 	%fd422, %fd377, %fd147, %p219;
	bra.uni 	$L__BB10_232;
$L__BB10_121:
	mov.u32 	%r16, %tid.x;
	cvt.u64.u32 	%rd98, %r16;
	mul.wide.u32 	%rd258, %r16, 16;
	add.s64 	%rd239, %rd236, %rd258;
	// begin inline asm
	ld.global.nc.u64 %rd238, [%rd239];
	// end inline asm
	add.s64 	%rd241, %rd239, 8;
	// begin inline asm
	ld.global.nc.u64 %rd240, [%rd241];
	// end inline asm
	mov.b64 	%fd151, %rd238;
	add.s64 	%rd243, %rd239, 4096;
	// begin inline asm
	ld.global.nc.u64 %rd242, [%rd243];
	// end inline asm
	add.s64 	%rd245, %rd239, 4104;
	// begin inline asm
	ld.global.nc.u64 %rd456, [%rd245];
	// end inline asm
	mov.b64 	%fd378, %rd242;
	add.s64 	%rd247, %rd239, 8192;
	// begin inline asm
	ld.global.nc.u64 %rd246, [%rd247];
	// end inline asm
	add.s64 	%rd249, %rd239, 8200;
	// begin inline asm
	ld.global.nc.u64 %rd457, [%rd249];
	// end inline asm
	mov.b64 	%fd379, %rd246;
	add.s64 	%rd251, %rd239, 12288;
	// begin inline asm
	ld.global.nc.u64 %rd250, [%rd251];
	// end inline asm
	add.s64 	%rd253, %rd239, 12296;
	// begin inline asm
	ld.global.nc.u64 %rd458, [%rd253];
	// end inline asm
	mov.b64 	%fd380, %rd250;
	add.s64 	%rd255, %rd239, 16384;
	// begin inline asm
	ld.global.nc.u64 %rd254, [%rd255];
	// end inline asm
	add.s64 	%rd257, %rd239, 16392;
	// begin inline asm
	ld.global.nc.u64 %rd495, [%rd257];
	// end inline asm
	mov.b64 	%fd409, %rd254;
	abs.f64 	%fd156, %fd151;
	abs.f64 	%fd157, %fd378;
	setp.lt.f64 	%p3, %fd156, %fd157;
	@%p3 bra 	$L__BB10_123;
	setp.lt.f64 	%p4, %fd157, %fd156;
	setp.lt.s64 	%p5, %rd240, %rd456;
	or.pred  	%p6, %p4, %p5;
	selp.b64 	%rd456, %rd240, %rd456, %p6;
	selp.f64 	%fd378, %fd151, %fd378, %p6;
$L__BB10_123:
	abs.f64 	%fd160, %fd378;
	abs.f64 	%fd161, %fd379;
	setp.lt.f64 	%p7, %fd160, %fd161;
	@%p7 bra 	$L__BB10_125;
	setp.lt.f64 	%p8, %fd161, %fd160;
	setp.lt.s64 	%p9, %rd456, %rd457;
	or.pred  	%p10, %p8, %p9;
	selp.b64 	%rd457, %rd456, %rd457, %p10;
	selp.f64 	%fd379, %fd378, %fd379, %p10;
$L__BB10_125:
	abs.f64 	%fd164, %fd379;
	abs.f64 	%fd165, %fd380;
	setp.lt.f64 	%p11, %fd164, %fd165;
	@%p11 bra 	$L__BB10_127;
	setp.lt.f64 	%p12, %fd165, %fd164;
	setp.lt.s64 	%p13, %rd457, %rd458;
	or.pred  	%p14, %p12, %p13;
	selp.b64 	%rd458, %rd457, %rd458, %p14;
	selp.f64 	%fd380, %fd379, %fd380, %p14;
$L__BB10_127:
	abs.f64 	%fd168, %fd380;
	abs.f64 	%fd169, %fd409;
	setp.lt.f64 	%p15, %fd168, %fd169;
	@%p15 bra 	$L__BB10_129;
	setp.lt.f64 	%p16, %fd169, %fd168;
	setp.lt.s64 	%p17, %rd458, %rd495;
	or.pred  	%p18, %p16, %p17;
	selp.b64 	%rd495, %rd458, %rd495, %p18;
	selp.f64 	%fd409, %fd380, %fd409, %p18;
$L__BB10_129:
	setp.lt.u32 	%p19, %r29, 2560;
	mov.b64 	%rd474, 1280;
	@%p19 bra 	$L__BB10_165;
	add.s64 	%rd262, %rd1, -2560;
	mul.hi.u64 	%rd263, %rd262, -3689348814741910323;
	shr.u64 	%rd112, %rd263, 10;
	setp.lt.u64 	%p20, %rd262, 1280;
	mov.b64 	%rd474, 1280;
	@%p20 bra 	$L__BB10_153;
	add.s64 	%rd265, %rd112, 1;
	and.b64  	%rd460, %rd265, 36028797018963966;
	shl.b64 	%rd266, %rd98, 4;
	add.s64 	%rd267, %rd266, %rd236;
	add.s64 	%rd461, %rd267, 57352;
	mov.b64 	%rd474, 1280;
$L__BB10_132:
	add.s64 	%rd269, %rd461, -36872;
	// begin inline asm
	ld.global.nc.u64 %rd268, [%rd269];
	// end inline asm
	add.s64 	%rd271, %rd461, -36864;
	// begin inline asm
	ld.global.nc.u64 %rd464, [%rd271];
	// end inline asm
	mov.b64 	%fd383, %rd268;
	add.s64 	%rd273, %rd461, -32776;
	// begin inline asm
	ld.global.nc.u64 %rd272, [%rd273];
	// end inline asm
	add.s64 	%rd275, %rd461, -32768;
	// begin inline asm
	ld.global.nc.u64 %rd465, [%rd275];
	// end inline asm
	mov.b64 	%fd384, %rd272;
	add.s64 	%rd277, %rd461, -28680;
	// begin inline asm
	ld.global.nc.u64 %rd276, [%rd277];
	// end inline asm
	add.s64 	%rd279, %rd461, -28672;
	// begin inline asm
	ld.global.nc.u64 %rd466, [%rd279];
	// end inline asm
	mov.b64 	%fd385, %rd276;
	add.s64 	%rd281, %rd461, -24584;
	// begin inline asm
	ld.global.nc.u64 %rd280, [%rd281];
	// end inline asm
	add.s64 	%rd283, %rd461, -24576;
	// begin inline asm
	ld.global.nc.u64 %rd467, [%rd283];
	// end inline asm
	mov.b64 	%fd386, %rd280;
	add.s64 	%rd285, %rd461, -20488;
	// begin inline asm
	ld.global.nc.u64 %rd284, [%rd285];
	// end inline asm
	add.s64 	%rd287, %rd461, -20480;
	// begin inline asm
	ld.global.nc.u64 %rd468, [%rd287];
	// end inline asm
	mov.b64 	%fd387, %rd284;
	abs.f64 	%fd178, %fd409;
	abs.f64 	%fd179, %fd383;
	setp.lt.f64 	%p21, %fd178, %fd179;
	@%p21 bra 	$L__BB10_134;
	setp.lt.f64 	%p22, %fd179, %fd178;
	setp.lt.s64 	%p23, %rd495, %rd464;
	or.pred  	%p24, %p22, %p23;
	selp.b64 	%rd464, %rd495, %rd464, %p24;
	selp.f64 	%fd383, %fd409, %fd383, %p24;
$L__BB10_134:
	abs.f64 	%fd182, %fd383;
	abs.f64 	%fd183, %fd384;
	setp.lt.f64 	%p25, %fd182, %fd183;
	@%p25 bra 	$L__BB10_136;
	setp.lt.f64 	%p26, %fd183, %fd182;
	setp.lt.s64 	%p27, %rd464, %rd465;
	or.pred  	%p28, %p26, %p27;
	selp.b64 	%rd465, %rd464, %rd465, %p28;
	selp.f64 	%fd384, %fd383, %fd384, %p28;
$L__BB10_136:
	abs.f64 	%fd186, %fd384;
	abs.f64 	%fd187, %fd385;
	setp.lt.f64 	%p29, %fd186, %fd187;
	@%p29 bra 	$L__BB10_138;
	setp.lt.f64 	%p30, %fd187, %fd186;
	setp.lt.s64 	%p31, %rd465, %rd466;
	or.pred  	%p32, %p30, %p31;
	selp.b64 	%rd466, %rd465, %rd466, %p32;
	selp.f64 	%fd385, %fd384, %fd385, %p32;
$L__BB10_138:
	abs.f64 	%fd190, %fd385;
	abs.f64 	%fd191, %fd386;
	setp.lt.f64 	%p33, %fd190, %fd191;
	@%p33 bra 	$L__BB10_140;
	setp.lt.f64 	%p34, %fd191, %fd190;
	setp.lt.s64 	%p35, %rd466, %rd467;
	or.pred  	%p36, %p34, %p35;
	selp.b64 	%rd467, %rd466, %rd467, %p36;
	selp.f64 	%fd386, %fd385, %fd386, %p36;
$L__BB10_140:
	abs.f64 	%fd194, %fd386;
	abs.f64 	%fd195, %fd387;
	setp.lt.f64 	%p37, %fd194, %fd195;
	@%p37 bra 	$L__BB10_142;
	setp.lt.f64 	%p38, %fd195, %fd194;
	setp.lt.s64 	%p39, %rd467, %rd468;
	or.pred  	%p40, %p38, %p39;
	selp.b64 	%rd468, %rd467, %rd468, %p40;
	selp.f64 	%fd387, %fd386, %fd387, %p40;
$L__BB10_142:
	add.s64 	%rd289, %rd461, -16392;
	// begin inline asm
	ld.global.nc.u64 %rd288, [%rd289];
	// end inline asm
	add.s64 	%rd291, %rd461, -16384;
	// begin inline asm
	ld.global.nc.u64 %rd469, [%rd291];
	// end inline asm
	mov.b64 	%fd388, %rd288;
	add.s64 	%rd293, %rd461, -12296;
	// begin inline asm
	ld.global.nc.u64 %rd292, [%rd293];
	// end inline asm
	add.s64 	%rd295, %rd461, -12288;
	// begin inline asm
	ld.global.nc.u64 %rd470, [%rd295];
	// end inline asm
	mov.b64 	%fd389, %rd292;
	add.s64 	%rd297, %rd461, -8200;
	// begin inline asm
	ld.global.nc.u64 %rd296, [%rd297];
	// end inline asm
	add.s64 	%rd299, %rd461, -8192;
	// begin inline asm
	ld.global.nc.u64 %rd471, [%rd299];
	// end inline asm
	mov.b64 	%fd390, %rd296;
	add.s64 	%rd301, %rd461, -4104;
	// begin inline asm
	ld.global.nc.u64 %rd300, [%rd301];
	// end inline asm
	add.s64 	%rd303, %rd461, -4096;
	// begin inline asm
	ld.global.nc.u64 %rd472, [%rd303];
	// end inline asm
	mov.b64 	%fd391, %rd300;
	add.s64 	%rd305, %rd461, -8;
	// begin inline asm
	ld.global.nc.u64 %rd304, [%rd305];
	// end inline asm
	// begin inline asm
	ld.global.nc.u64 %rd495, [%rd461];
	// end inline asm
	mov.b64 	%fd409, %rd304;
	abs.f64 	%fd203, %fd387;
	abs.f64 	%fd204, %fd388;
	setp.lt.f64 	%p41, %fd203, %fd204;
	@%p41 bra 	$L__BB10_144;
	setp.lt.f64 	%p42, %fd204, %fd203;
	setp.lt.s64 	%p43, %rd468, %rd469;
	or.pred  	%p44, %p42, %p43;
	selp.b64 	%rd469, %rd468, %rd469, %p44;
	selp.f64 	%fd388, %fd387, %fd388, %p44;
$L__BB10_144:
	abs.f64 	%fd207, %fd388;
	abs.f64 	%fd208, %fd389;
	setp.lt.f64 	%p45, %fd207, %fd208;
	@%p45 bra 	$L__BB10_146;
	setp.lt.f64 	%p46, %fd208, %fd207;
	setp.lt.s64 	%p47, %rd469, %rd470;
	or.pred  	%p48, %p46, %p47;
	selp.b64 	%rd470, %rd469, %rd470, %p48;
	selp.f64 	%fd389, %fd388, %fd389, %p48;
$L__BB10_146:
	abs.f64 	%fd211, %fd389;
	abs.f64 	%fd212, %fd390;
	setp.lt.f64 	%p49, %fd211, %fd212;
	@%p49 bra 	$L__BB10_148;
	setp.lt.f64 	%p50, %fd212, %fd211;
	setp.lt.s64 	%p51, %rd470, %rd471;
	or.pred  	%p52, %p50, %p51;
	selp.b64 	%rd471, %rd470, %rd471, %p52;
	selp.f64 	%fd390, %fd389, %fd390, %p52;
$L__BB10_148:
	abs.f64 	%fd215, %fd390;
	abs.f64 	%fd216, %fd391;
	setp.lt.f64 	%p53, %fd215, %fd216;
	@%p53 bra 	$L__BB10_150;
	setp.lt.f64 	%p54, %fd216, %fd215;
	setp.lt.s64 	%p55, %rd471, %rd472;
	or.pred  	%p56, %p54, %p55;
	selp.b64 	%rd472, %rd471, %rd472, %p56;
	selp.f64 	%fd391, %fd390, %fd391, %p56;
$L__BB10_150:
	abs.f64 	%fd219, %fd391;
	abs.f64 	%fd220, %fd409;
	setp.lt.f64 	%p57, %fd219, %fd220;
	@%p57 bra 	$L__BB10_152;
	setp.lt.f64 	%p58, %fd220, %fd219;
	setp.lt.s64 	%p59, %rd472, %rd495;
	or.pred  	%p60, %p58, %p59;
	selp.b64 	%rd495, %rd472, %rd495, %p60;
	selp.f64 	%fd409, %fd391, %fd409, %p60;
$L__BB10_152:
	add.s64 	%rd474, %rd474, 2560;
	add.s64 	%rd461, %rd461, 40960;
	add.s64 	%rd460, %rd460, -2;
	setp.ne.s64 	%p61, %rd460, 0;
	@%p61 bra 	$L__BB10_132;
$L__BB10_153:
	and.b64  	%rd308, %rd112, 1;
	setp.eq.b64 	%p62, %rd308, 1;
	@%p62 bra 	$L__BB10_165;
	shl.b64 	%rd329, %rd474, 4;
	mul.wide.u32 	%rd330, %r16, 16;
	add.s64 	%rd331, %rd236, %rd330;
	add.s64 	%rd310, %rd331, %rd329;
	// begin inline asm
	ld.global.nc.u64 %rd309, [%rd310];
	// end inline asm
	add.s64 	%rd312, %rd310, 8;
	// begin inline asm
	ld.global.nc.u64 %rd478, [%rd312];
	// end inline asm
	mov.b64 	%fd395, %rd309;
	add.s64 	%rd314, %rd310, 4096;
	// begin inline asm
	ld.global.nc.u64 %rd313, [%rd314];
	// end inline asm
	add.s64 	%rd316, %rd310, 4104;
	// begin inline asm
	ld.global.nc.u64 %rd479, [%rd316];
	// end inline asm
	mov.b64 	%fd396, %rd313;
	add.s64 	%rd318, %rd310, 8192;
	// begin inline asm
	ld.global.nc.u64 %rd317, [%rd318];
	// end inline asm
	add.s64 	%rd320, %rd310, 8200;
	// begin inline asm
	ld.global.nc.u64 %rd480, [%rd320];
	// end inline asm
	mov.b64 	%fd397, %rd317;
	add.s64 	%rd322, %rd310, 12288;
	// begin inline asm
	ld.global.nc.u64 %rd321, [%rd322];
	// end inline asm
	add.s64 	%rd324, %rd310, 12296;
	// begin inline asm
	ld.global.nc.u64 %rd481, [%rd324];
	// end inline asm
	mov.b64 	%fd398, %rd321;
	add.s64 	%rd326, %rd310, 16384;
	// begin inline asm
	ld.global.nc.u64 %rd325, [%rd326];
	// end inline asm
	add.s64 	%rd328, %rd310, 16392;
	// begin inline asm
	ld.global.nc.u64 %rd482, [%rd328];
	// end inline asm
	mov.b64 	%fd399, %rd325;
	abs.f64 	%fd230, %fd409;
	abs.f64 	%fd231, %fd395;
	setp.lt.f64 	%p63, %fd230, %fd231;
	@%p63 bra 	$L__BB10_156;
	setp.lt.f64 	%p64, %fd231, %fd230;
	setp.lt.s64 	%p65, %rd495, %rd478;
	or.pred  	%p66, %p64, %p65;
	selp.b64 	%rd478, %rd495, %rd478, %p66;
	selp.f64 	%fd395, %fd409, %fd395, %p66;
$L__BB10_156:
	abs.f64 	%fd234, %fd395;
	abs.f64 	%fd235, %fd396;
	setp.lt.f64 	%p67, %fd234, %fd235;
	@%p67 bra 	$L__BB10_158;
	setp.lt.f64 	%p68, %fd235, %fd234;
	setp.lt.s64 	%p69, %rd478, %rd479;
	or.pred  	%p70, %p68, %p69;
	selp.b64 	%rd479, %rd478, %rd479, %p70;
	selp.f64 	%fd396, %fd395, %fd396, %p70;
$L__BB10_158:
	abs.f64 	%fd238, %fd396;
	abs.f64 	%fd239, %fd397;
	setp.lt.f64 	%p71, %fd238, %fd239;
	@%p71 bra 	$L__BB10_160;
	setp.lt.f64 	%p72, %fd239, %fd238;
	setp.lt.s64 	%p73, %rd479, %rd480;
	or.pred  	%p74, %p72, %p73;
	selp.b64 	%rd480, %rd479, %rd480, %p74;
	selp.f64 	%fd397, %fd396, %fd397, %p74;
$L__BB10_160:
	abs.f64 	%fd242, %fd397;
	abs.f64 	%fd243, %fd398;
	setp.lt.f64 	%p75, %fd242, %fd243;
	@%p75 bra 	$L__BB10_162;
	setp.lt.f64 	%p76, %fd243, %fd242;
	setp.lt.s64 	%p77, %rd480, %rd481;
	or.pred  	%p78, %p76, %p77;
	selp.b64 	%rd481, %rd480, %rd481, %p78;
	selp.f64 	%fd398, %fd397, %fd398, %p78;
$L__BB10_162:
	abs.f64 	%fd246, %fd398;
	abs.f64 	%fd247, %fd399;
	setp.lt.f64 	%p79, %fd246, %fd247;
	@%p79 bra 	$L__BB10_164;
	setp.lt.f64 	%p80, %fd247, %fd246;
	setp.lt.s64 	%p81, %rd481, %rd482;
	or.pred  	%p82, %p80, %p81;
	selp.b64 	%rd482, %rd481, %rd482, %p82;
	selp.f64 	%fd399, %fd398, %fd399, %p82;
$L__BB10_164:
	add.s64 	%rd474, %rd474, 1280;
	mov.u64 	%rd495, %rd482;
	mov.f64 	%fd409, %fd399;
$L__BB10_165:
	cvt.s64.s32 	%rd332, %r29;
	setp.ge.s64 	%p83, %rd474, %rd332;
	@%p83 bra 	$L__BB10_188;
	cvt.u32.u64 	%r17, %rd474;
	sub.s32 	%r18, %r29, %r17;
	setp.ge.s32 	%p84, %r16, %r18;
	@%p84 bra 	$L__BB10_188;
	not.b32 	%r30, %r16;
	add.s32 	%r31, %r29, %r30;
	sub.s32 	%r19, %r31, %r17;
	and.b32  	%r32, %r19, 768;
	setp.eq.s32 	%p85, %r32, 768;
	mov.u32 	%r372, %r16;
	@%p85 bra 	$L__BB10_173;
	cvt.u64.u32 	%rd334, %r16;
	add.s64 	%rd335, %rd474, %rd334;
	shl.b64 	%rd336, %rd335, 4;
	add.s64 	%rd485, %rd236, %rd336;
	shr.u32 	%r33, %r19, 8;
	add.s32 	%r34, %r33, 1;
	and.b32  	%r35, %r34, 3;
	neg.s32 	%r370, %r35;
	mov.u32 	%r372, %r16;
$L__BB10_169:
	.pragma "nounroll";
	mov.u64 	%rd176, %rd495;
	mov.f64 	%fd251, %fd409;
	// begin inline asm
	ld.global.nc.u64 %rd337, [%rd485];
	// end inline asm
	add.s64 	%rd340, %rd485, 8;
	// begin inline asm
	ld.global.nc.u64 %rd339, [%rd340];
	// end inline asm
	mov.b64 	%fd252, %rd337;
	abs.f64 	%fd253, %fd251;
	abs.f64 	%fd254, %fd252;
	setp.lt.f64 	%p86, %fd253, %fd254;
	mov.f64 	%fd409, %fd252;
	mov.u64 	%rd495, %rd339;
	@%p86 bra 	$L__BB10_172;
	setp.lt.f64 	%p87, %fd254, %fd253;
	mov.f64 	%fd409, %fd251;
	mov.u64 	%rd495, %rd176;
	@%p87 bra 	$L__BB10_172;
	setp.lt.s64 	%p88, %rd176, %rd339;
	selp.f64 	%fd409, %fd251, %fd252, %p88;
	min.s64 	%rd495, %rd176, %rd339;
$L__BB10_172:
	add.s32 	%r372, %r372, 256;
	add.s64 	%rd485, %rd485, 4096;
	add.s32 	%r370, %r370, 1;
	setp.ne.s32 	%p89, %r370, 0;
	@%p89 bra 	$L__BB10_169;
$L__BB10_173:
	setp.lt.u32 	%p90, %r19, 768;
	@%p90 bra 	$L__BB10_188;
	cvt.u64.u32 	%rd341, %r372;
	add.s64 	%rd342, %rd474, %rd341;
	shl.b64 	%rd343, %rd342, 4;
	add.s64 	%rd344, %rd343, %rd236;
	add.s64 	%rd490, %rd344, 12296;
$L__BB10_175:
	add.s64 	%rd346, %rd490, -12296;
	// begin inline asm
	ld.global.nc.u64 %rd345, [%rd346];
	// end inline asm
	add.s64 	%rd348, %rd490, -12288;
	// begin inline asm
	ld.global.nc.u64 %rd347, [%rd348];
	// end inline asm
	mov.b64 	%fd260, %rd345;
	abs.f64 	%fd261, %fd409;
	abs.f64 	%fd262, %fd260;
	setp.lt.f64 	%p91, %fd261, %fd262;
	mov.f64 	%fd406, %fd260;
	mov.u64 	%rd492, %rd347;
	@%p91 bra 	$L__BB10_178;
	setp.lt.f64 	%p92, %fd262, %fd261;
	mov.f64 	%fd406, %fd409;
	mov.u64 	%rd492, %rd495;
	@%p92 bra 	$L__BB10_178;
	setp.lt.s64 	%p93, %rd495, %rd347;
	selp.f64 	%fd406, %fd409, %fd260, %p93;
	min.s64 	%rd492, %rd495, %rd347;
$L__BB10_178:
	add.s64 	%rd350, %rd490, -8200;
	// begin inline asm
	ld.global.nc.u64 %rd349, [%rd350];
	// end inline asm
	add.s64 	%rd352, %rd490, -8192;
	// begin inline asm
	ld.global.nc.u64 %rd351, [%rd352];
	// end inline asm
	mov.b64 	%fd265, %rd349;
	abs.f64 	%fd266, %fd406;
	abs.f64 	%fd267, %fd265;
	setp.lt.f64 	%p94, %fd266, %fd267;
	mov.f64 	%fd407, %fd265;
	mov.u64 	%rd493, %rd351;
	@%p94 bra 	$L__BB10_181;
	setp.lt.f64 	%p95, %fd267, %fd266;
	mov.f64 	%fd407, %fd406;
	mov.u64 	%rd493, %rd492;
	@%p95 bra 	$L__BB10_181;
	setp.lt.s64 	%p96, %rd492, %rd351;
	selp.f64 	%fd407, %fd406, %fd265, %p96;
	min.s64 	%rd493, %rd492, %rd351;
$L__BB10_181:
	add.s64 	%rd354, %rd490, -4104;
	// begin inline asm
	ld.global.nc.u64 %rd353, [%rd354];
	// end inline asm
	add.s64 	%rd356, %rd490, -4096;
	// begin inline asm
	ld.global.nc.u64 %rd355, [%rd356];
	// end inline asm
	mov.b64 	%fd270, %rd353;
	abs.f64 	%fd271, %fd407;
	abs.f64 	%fd272, %fd270;
	setp.lt.f64 	%p97, %fd271, %fd272;
	mov.f64 	%fd408, %fd270;
	mov.u64 	%rd494, %rd355;
	@%p97 bra 	$L__BB10_184;
	setp.lt.f64 	%p98, %fd272, %fd271;
	mov.f64 	%fd408, %fd407;
	mov.u64 	%rd494, %rd493;
	@%p98 bra 	$L__BB10_184;
	setp.lt.s64 	%p99, %rd493, %rd355;
	selp.f64 	%fd408, %fd407, %fd270, %p99;
	min.s64 	%rd494, %rd493, %rd355;
$L__BB10_184:
	add.s64 	%rd358, %rd490, -8;
	// begin inline asm
	ld.global.nc.u64 %rd357, [%rd358];
	// end inline asm
	// begin inline asm
	ld.global.nc.u64 %rd359, [%rd490];
	// end inline asm
	mov.b64 	%fd275, %rd357;
	abs.f64 	%fd276, %fd408;
	abs.f64 	%fd277, %fd275;
	setp.lt.f64 	%p100, %fd276, %fd277;
	mov.f64 	%fd409, %fd275;
	mov.u64 	%rd495, %rd359;
	@%p100 bra 	$L__BB10_187;
	setp.lt.f64 	%p101, %fd277, %fd276;
	mov.f64 	%fd409, %fd408;
	mov.u64 	%rd495, %rd494;
	@%p101 bra 	$L__BB10_187;
	setp.lt.s64 	%p102, %rd494, %rd359;
	selp.f64 	%fd409, %fd408, %fd275, %p102;
	min.s64 	%rd495, %rd494, %rd359;
$L__BB10_187:
	add.s32 	%r372, %r372, 1024;
	add.s64 	%rd490, %rd490, 16384;
	setp.lt.s32 	%p103, %r372, %r18;
	@%p103 bra 	$L__BB10_175;
$L__BB10_188:
	// begin inline asm
	mov.u32 %r36, %laneid;
	// end inline asm
	mov.b64 	%rd361, %fd409;
	mov.b64 	{%r38, %r43}, %rd361;
	mov.b32 	%r54, 1;
	mov.b32 	%r55, 31;
	mov.b32 	%r56, -1;
	// begin inline asm
	shfl.sync.down.b32 %r37, %r38, %r54, %r55, %r56;
	// end inline asm
	// begin inline asm
	shfl.sync.down.b32 %r42, %r43, %r54, %r55, %r56;
	// end inline asm
	mov.b64 	%rd362, {%r37, %r42};
	mov.b64 	%fd281, %rd362;
	mov.b64 	{%r48, %r53}, %rd495;
	// begin inline asm
	shfl.sync.down.b32 %r47, %r48, %r54, %r55, %r56;
	// end inline asm
	// begin inline asm
	shfl.sync.down.b32 %r52, %r53, %r54, %r55, %r56;
	// end inline asm
	mov.b64 	%rd200, {%r47, %r52};
	setp.gt.s32 	%p104, %r36, 30;
	mov.f64 	%fd411, %fd409;
	mov.u64 	%rd497, %rd495;
	@%p104 bra 	$L__BB10_192;
	abs.f64 	%fd282, %fd409;
	abs.f64 	%fd283, %fd281;
	setp.lt.f64 	%p105, %fd282, %fd283;
	mov.f64 	%fd411, %fd281;
	mov.u64 	%rd497, %rd200;
	@%p105 bra 	$L__BB10_192;
	setp.lt.f64 	%p106, %fd283, %fd282;
	mov.f64 	%fd411, %fd409;
	mov.u64 	%rd497, %rd495;
	@%p106 bra 	$L__BB10_192;
	setp.lt.s64 	%p107, %rd495, %rd200;
	selp.f64 	%fd411, %fd409, %fd281, %p107;
	min.s64 	%rd497, %rd495, %rd200;
$L__BB10_192:
	mov.b64 	%rd363, %fd411;
	mov.b64 	{%r58, %r63}, %rd363;
	mov.b32 	%r74, 2;
	mov.b32 	%r75, 31;
	mov.b32 	%r76, -1;
	// begin inline asm
	shfl.sync.down.b32 %r57, %r58, %r74, %r75, %r76;
	// end inline asm
	// begin inline asm
	shfl.sync.down.b32 %r62, %r63, %r74, %r75, %r76;
	// end inline asm
	mov.b64 	%rd364, {%r57, %r62};
	mov.b64 	%fd286, %rd364;
	mov.b64 	{%r68, %r73}, %rd497;
	// begin inline asm
	shfl.sync.down.b32 %r67, %r68, %r74, %r75, %r76;
	// end inline asm
	// begin inline asm
	shfl.sync.down.b32 %r72, %r73, %r74, %r75, %r76;
	// end inline asm
	mov.b64 	%rd203, {%r67, %r72};
	setp.gt.s32 	%p108, %r36, 29;
	mov.f64 	%fd412, %fd411;
	mov.u64 	%rd498, %rd497;
	@%p108 bra 	$L__BB10_196;
	abs.f64 	%fd287, %fd411;
	abs.f64 	%fd288, %fd286;
	setp.lt.f64 	%p109, %fd287, %fd288;
	mov.f64 	%fd412, %fd286;
	mov.u64 	%rd498, %rd203;
	@%p109 bra 	$L__BB10_196;
	setp.lt.f64 	%p110, %fd288, %fd287;
	mov.f64 	%fd412, %fd411;
	mov.u64 	%rd498, %rd497;
	@%p110 bra 	$L__BB10_196;
	setp.lt.s64 	%p111, %rd497, %rd203;
	selp.f64 	%fd412, %fd411, %fd286, %p111;
	min.s64 	%rd498, %rd497, %rd203;
$L__BB10_196:
	mov.b64 	%rd365, %fd412;
	mov.b64 	{%r78, %r83}, %rd365;
	mov.b32 	%r94, 4;
	mov.b32 	%r95, 31;
	mov.b32 	%r96, -1;
	// begin inline asm
	shfl.sync.down.b32 %r77, %r78, %r94, %r95, %r96;
	// end inline asm
	// begin inline asm
	shfl.sync.down.b32 %r82, %r83, %r94, %r95, %r96;
	// end inline asm
	mov.b64 	%rd366, {%r77, %r82};
	mov.b64 	%fd291, %rd366;
	mov.b64 	{%r88, %r93}, %rd498;
	// begin inline asm
	shfl.sync.down.b32 %r87, %r88, %r94, %r95, %r96;
	// end inline asm
	// begin inline asm
	shfl.sync.down.b32 %r92, %r93, %r94, %r95, %r96;
	// end inline asm
	mov.b64 	%rd206, {%r87, %r92};
	setp.gt.s32 	%p112, %r36, 27;
	mov.f64 	%fd413, %fd412;
	mov.u64 	%rd499, %rd498;
	@%p112 bra 	$L__BB10_200;
	abs.f64 	%fd292, %fd412;
	abs.f64 	%fd293, %fd291;
	setp.lt.f64 	%p113, %fd292, %fd293;
	mov.f64 	%fd413, %fd291;
	mov.u64 	%rd499, %rd206;
	@%p113 bra 	$L__BB10_200;
	setp.lt.f64 	%p114, %fd293, %fd292;
	mov.f64 	%fd413, %fd412;
	mov.u64 	%rd499, %rd498;
	@%p114 bra 	$L__BB10_200;
	setp.lt.s64 	%p115, %rd498, %rd206;
	selp.f64 	%fd413, %fd412, %fd291, %p115;
	min.s64 	%rd499, %rd498, %rd206;
$L__BB10_200:
	mov.b64 	%rd367, %fd413;
	mov.b64 	{%r98, %r103}, %rd367;
	mov.b32 	%r114, 8;
	mov.b32 	%r115, 31;
	mov.b32 	%r116, -1;
	// begin inline asm
	shfl.sync.down.b32 %r97, %r98, %r114, %r115, %r116;
	// end inline asm
	// begin inline asm
	shfl.sync.down.b32 %r102, %r103, %r114, %r115, %r116;
	// end inline asm
	mov.b64 	%rd368, {%r97, %r102};
	mov.b64 	%fd296, %rd368;
	mov.b64 	{%r108, %r113}, %rd499;
	// begin inline asm
	shfl.sync.down.b32 %r107, %r108, %r114, %r115, %r116;
	// end inline asm
	// begin inline asm
	shfl.sync.down.b32 %r112, %r113, %r114, %r115, %r116;
	// end inline asm
	mov.b64 	%rd209, {%r107, %r112};
	setp.gt.s32 	%p116, %r36, 23;
	mov.f64 	%fd414, %fd413;
	mov.u64 	%rd500, %rd499;
	@%p116 bra 	$L__BB10_204;
	abs.f64 	%fd297, %fd413;
	abs.f64 	%fd298, %fd296;
	setp.lt.f64 	%p117, %fd297, %fd298;
	mov.f64 	%fd414, %fd296;
	mov.u64 	%rd500, %rd209;
	@%p117 bra 	$L__BB10_204;
	setp.lt.f64 	%p118, %fd298, %fd297;
	mov.f64 	%fd414, %fd413;
	mov.u64 	%rd500, %rd499;
	@%p118 bra 	$L__BB10_204;
	setp.lt.s64 	%p119, %rd499, %rd209;
	selp.f64 	%fd414, %fd413, %fd296, %p119;
	min.s64 	%rd500, %rd499, %rd209;
$L__BB10_204:
	mov.b64 	%rd369, %fd414;
	mov.b64 	{%r118, %r123}, %rd369;
	mov.b32 	%r134, 16;
	mov.b32 	%r135, 31;
	mov.b32 	%r136, -1;
	// begin inline asm
	shfl.sync.down.b32 %r117, %r118, %r134, %r135, %r136;
	// end inline asm
	// begin inline asm
	shfl.sync.down.b32 %r122, %r123, %r134, %r135, %r136;
	// end inline asm
	mov.b64 	%rd370, {%r117, %r122};
	mov.b64 	%fd301, %rd370;
	mov.b64 	{%r128, %r133}, %rd500;
	// begin inline asm
	shfl.sync.down.b32 %r127, %r128, %r134, %r135, %r136;
	// end inline asm
	// begin inline asm
	shfl.sync.down.b32 %r132, %r133, %r134, %r135, %r136;
	// end inline asm
	mov.b64 	%rd212, {%r127, %r132};
	setp.gt.s32 	%p120, %r36, 15;
	mov.f64 	%fd422, %fd414;
	mov.u64 	%rd508, %rd500;
	@%p120 bra 	$L__BB10_208;
	abs.f64 	%fd302, %fd414;
	abs.f64 	%fd303, %fd301;
	setp.lt.f64 	%p121, %fd302, %fd303;
	mov.f64 	%fd422, %fd301;
	mov.u64 	%rd508, %rd212;
	@%p121 bra 	$L__BB10_208;
	setp.lt.f64 	%p122, %fd303, %fd302;
	mov.f64 	%fd422, %fd414;
	mov.u64 	%rd508, %rd500;
	@%p122 bra 	$L__BB10_208;
	setp.lt.s64 	%p123, %rd500, %rd212;
	selp.f64 	%fd422, %fd414, %fd301, %p123;
	min.s64 	%rd508, %rd500, %rd212;
$L__BB10_208:
	setp.ne.s32 	%p124, %r36, 0;
	@%p124 bra 	$L__BB10_210;
	shr.u32 	%r137, %r16, 1;
	and.b32  	%r138, %r137, 496;
	mov.u32 	%r139, _ZN6thrust24THRUST_300001_SM_1000_NS8cuda_cub4core6detail5shmemE;
	add.s32 	%r140, %r139, %r138;
	st.shared.f64 	[%r140+8], %fd422;
	st.shared.u64 	[%r140+16], %rd508;
$L__BB10_210:
	bar.sync 	0;
	setp.ne.s32 	%p125, %r16, 0;
	@%p125 bra 	$L__BB10_232;
	ld.shared.f64 	%fd306, [_ZN6thrust24THRUST_300001_SM_1000_NS8cuda_cub4core6detail5shmemE+24];
	ld.shared.u64 	%rd215, [_ZN6thrust24THRUST_300001_SM_1000_NS8cuda_cub4core6detail5shmemE+32];
	abs.f64 	%fd307, %fd422;
	abs.f64 	%fd308, %fd306;
	setp.lt.f64 	%p126, %fd307, %fd308;
	mov.f64 	%fd416, %fd306;
	mov.u64 	%rd502, %rd215;
	@%p126 bra 	$L__BB10_214;
	setp.lt.f64 	%p127, %fd308, %fd307;
	mov.f64 	%fd416, %fd422;
	mov.u64 	%rd502, %rd508;
	@%p127 bra 	$L__BB10_214;
	setp.lt.s64 	%p128, %rd508, %rd215;
	selp.f64 	%fd416, %fd422, %fd306, %p128;
	min.s64 	%rd502, %rd508, %rd215;
$L__BB10_214:
	ld.shared.f64 	%fd311, [_ZN6thrust24THRUST_300001_SM_1000_NS8cuda_cub4core6detail5shmemE+40];
	ld.shared.u64 	%rd218, [_ZN6thrust24THRUST_300001_SM_1000_NS8cuda_cub4core6detail5shmemE+48];
	abs.f64 	%fd312, %fd416;
	abs.f64 	%fd313, %fd311;
	setp.lt.f64 	%p129, %fd312, %fd313;
	mov.f64 	%fd417, %fd311;
	mov.u64 	%rd503, %rd218;
	@%p129 bra 	$L__BB10_217;
	setp.lt.f64 	%p130, %fd313, %fd312;
	mov.f64 	%fd417, %fd416;
	mov.u64 	%rd503, %rd502;
	@%p130 bra 	$L__BB10_217;
	setp.lt.s64 	%p131, %rd502, %rd218;
	selp.f64 	%fd417, %fd416, %fd311, %p131;
	min.s64 	%rd503, %rd502, %rd218;
$L__BB10_217:
	ld.shared.f64 	%fd316, [_ZN6thrust24THRUST_300001_SM_1000_NS8cuda_cub4core6detail5shmemE+56];
	ld.shared.u64 	%rd221, [_ZN6thrust24THRUST_300001_SM_1000_NS8cuda_cub4core6detail5shmemE+64];
	abs.f64 	%fd317, %fd417;
	abs.f64 	%fd318, %fd316;
	setp.lt.f64 	%p132, %fd317, %fd318;
	mov.f64 	%fd418, %fd316;
	mov.u64 	%rd504, %rd221;
	@%p132 bra 	$L__BB10_220;
	setp.lt.f64 	%p133, %fd318, %fd317;
	mov.f64 	%fd418, %fd417;
	mov.u64 	%rd504, %rd503;
	@%p133 bra 	$L__BB10_220;
	setp.lt.s64 	%p134, %rd503, %rd221;
	selp.f64 	%fd418, %fd417, %fd316, %p134;
	min.s64 	%rd504, %rd503, %rd221;
$L__BB10_220:
	ld.shared.f64 	%fd321, [_ZN6thrust24THRUST_300001_SM_1000_NS8cuda_cub4core6detail5shmemE+72];
	ld.shared.u64 	%rd224, [_ZN6thrust24THRUST_300001_SM_1000_NS8cuda_cub4core6detail5shmemE+80];
	abs.f64 	%fd322, %fd418;
	abs.f64 	%fd323, %fd321;
	setp.lt.f64 	%p135, %fd322, %fd323;
	mov.f64 	%fd419, %fd321;
	mov.u64 	%rd505, %rd224;
	@%p135 bra 	$L__BB10_223;
	setp.lt.f64 	%p136, %fd323, %fd322;
	mov.f64 	%fd419, %fd418;
	mov.u64 	%rd505, %rd504;
	@%p136 bra 	$L__BB10_223;
	setp.lt.s64 	%p137, %rd504, %rd224;
	selp.f64 	%fd419, %fd418, %fd321, %p137;
	min.s64 	%rd505, %rd504, %rd224;
$L__BB10_223:
	ld.shared.f64 	%fd326, [_ZN6thrust24THRUST_300001_SM_1000_NS8cuda_cub4core6detail5shmemE+88];
	ld.shared.u64 	%rd227, [_ZN6thrust24THRUST_300001_SM_1000_NS8cuda_cub4core6detail5shmemE+96];
	abs.f64 	%fd327, %fd419;
	abs.f64 	%fd328, %fd326;
	setp.lt.f64 	%p138, %fd327, %fd328;
	mov.f64 	%fd420, %fd326;
	mov.u64 	%rd506, %rd227;
	@%p138 bra 	$L__BB10_226;
	setp.lt.f64 	%p139, %fd328, %fd327;
	mov.f64 	%fd420, %fd419;
	mov.u64 	%rd506, %rd505;
	@%p139 bra 	$L__BB10_226;
	setp.lt.s64 	%p140, %rd505, %rd227;
	selp.f64 	%fd420, %fd419, %fd326, %p140;
	min.s64 	%rd506, %rd505, %rd227;
$L__BB10_226:
	ld.shared.f64 	%fd331, [_ZN6thrust24THRUST_300001_SM_1000_NS8cuda_cub4core6detail5shmemE+104];
	ld.shared.u64 	%rd230, [_ZN6thrust24THRUST_300001_SM_1000_NS8cuda_cub4core6detail5shmemE+112];
	abs.f64 	%fd332, %fd420;
	abs.f64 	%fd333, %fd331;
	setp.lt.f64 	%p141, %fd332, %fd333;
	mov.f64 	%fd421, %fd331;
	mov.u64 	%rd507, %rd230;
	@%p141 bra 	$L__BB10_229;
	setp.lt.f64 	%p142, %fd333, %fd332;
	mov.f64 	%fd421, %fd420;
	mov.u64 	%rd507, %rd506;
	@%p142 bra 	$L__BB10_229;
	setp.lt.s64 	%p143, %rd506, %rd230;
	selp.f64 	%fd421, %fd420, %fd331, %p143;
	min.s64 	%rd507, %rd506, %rd230;
$L__BB10_229:
	ld.shared.f64 	%fd336, [_ZN6thrust24THRUST_300001_SM_1000_NS8cuda_cub4core6detail5shmemE+120];
	ld.shared.u64 	%rd233, [_ZN6thrust24THRUST_300001_SM_1000_NS8cuda_cub4core6detail5shmemE+128];
	abs.f64 	%fd337, %fd421;
	abs.f64 	%fd338, %fd336;
	setp.lt.f64 	%p144, %fd337, %fd338;
	mov.u64 	%rd508, %rd233;
	mov.f64 	%fd422, %fd336;
	@%p144 bra 	$L__BB10_232;
	setp.lt.f64 	%p145, %fd338, %fd337;
	mov.u64 	%rd508, %rd507;
	mov.f64 	%fd422, %fd421;
	@%p145 bra 	$L__BB10_232;
	setp.lt.s64 	%p146, %rd507, %rd233;
	selp.f64 	%fd422, %fd421, %fd336, %p146;
	min.s64 	%rd508, %rd507, %rd233;
$L__BB10_232:
	mov.u32 	%r364, %tid.x;
	setp.ne.s32 	%p263, %r364, 0;
	@%p263 bra 	$L__BB10_234;
	ld.param.u64 	%rd421, [_ZN6thrust24THRUST_300001_SM_1000_NS8cuda_cub4core6detail13_kernel_agentINS1_8__reduce11ReduceAgentIPN4cuda3std3__45tupleIJdlEEESC_SB_lNS1_9__extrema9arg_max_fIdl10comparatorEEEEJSC_SC_iSG_EEEvDpT0__param_1];
	cvta.to.global.u64 	%rd420, %rd421;
	st.global.f64 	[%rd420], %fd422;
	st.global.u64 	[%rd420+8], %rd508;
$L__BB10_234:
	ret;

}
	// .globl	_ZN3cub18CUB_300001_SM_10006detail11EmptyKernelIvEEvv
.visible .entry _ZN3cub18CUB_300001_SM_10006detail11EmptyKernelIvEEvv()
{


	ret;

}


// ===== COMPILED SASS (sm_100) =====

	.target	sm_100

	.elftype	@"ET_EXEC"


//--------------------- .note.nv.tkinfo           --------------------------
	.section	.note.nv.tkinfo,"",@"SHT_NOTE"
	.sectionflags	@"SHF_NOTE_NV_TKINFO"
	.tkinfo
        /*0018*/ 	.word	0x00000002
        /*0030*/ 	.string	""
        /*0030*/ 	.string	"ptxas"
        /*0030*/ 	.string	"Cuda compilation tools, release 13.0, V13.0.88"
        /*0030*/ 	.string	"Build cuda_13.0.r13.0/compiler.36424714_0"
        /*0030*/ 	.string	"-arch sm_100 -m 64 "



//--------------------- .note.nv.cuinfo           --------------------------
	.section	.note.nv.cuinfo,"",@"SHT_NOTE"
	.sectionflags	@"SHF_NOTE_NV_CUINFO"
        /*0018*/ 	.short	0x0002
        /*001a*/ 	.short	0x0064
        /*001c*/ 	.short	0x0082
	.zero		2


//--------------------- .nv.info                  --------------------------
	.section	.nv.info,"",@"SHT_CUDA_INFO"
	.align	4


	//----- nvinfo : EIATTR_REGCOUNT
	.align		4
        /*0000*/ 	.byte	0x04, 0x2f
        /*0002*/ 	.short	(.L_46 - .L_45)
	.align		4
.L_45:
        /*0004*/ 	.word	index@(_Z8swapRowsPdiii)
        /*0008*/ 	.word	0x0000001c


	//----- nvinfo : EIATTR_FRAME_SIZE
	.align		4
.L_46:
        /*000c*/ 	.byte	0x04, 0x11
        /*000e*/ 	.short	(.L_48 - .L_47)
	.align		4
.L_47:
        /*0010*/ 	.word	index@(_Z8swapRowsPdiii)
        /*0014*/ 	.word	0x00000000


	//----- nvinfo : EIATTR_REGCOUNT
	.align		4
.L_48:
        /*0018*/ 	.byte	0x04, 0x2f
        /*001a*/ 	.short	(.L_50 - .L_49)
	.align		4
.L_49:
        /*001c*/ 	.word	index@(_Z6dividePdii)
        /*0020*/ 	.word	0x00000024


	//----- nvinfo : EIATTR_FRAME_SIZE
	.align		4
.L_50:
        /*0024*/ 	.byte	0x04, 0x11
        /*0026*/ 	.short	(.L_52 - .L_51)
	.align		4
.L_51:
        /*0028*/ 	.word	index@($__internal_0_$__cuda_sm20_div_rn_f64_full)
        /*002c*/ 	.word	0x00000000


	//----- nvinfo : EIATTR_FRAME_SIZE
	.align		4
.L_52:
        /*0030*/ 	.byte	0x04, 0x11
        /*0032*/ 	.short	(.L_54 - .L_53)
	.align		4
.L_53:
        /*0034*/ 	.word	index@(_Z6dividePdii)
        /*0038*/ 	.word	0x00000000


	//----- nvinfo : EIATTR_REGCOUNT
	.align		4
.L_54:
        /*003c*/ 	.byte	0x04, 0x2f
        /*003e*/ 	.short	(.L_56 - .L_55)
	.align		4
.L_55:
        /*0040*/ 	.word	index@(_Z6kernelPdii)
        /*0044*/ 	.word	0x00000020


	//----- nvinfo : EIATTR_FRAME_SIZE
	.align		4
.L_56:
        /*0048*/ 	.byte	0x04, 0x11
        /*004a*/ 	.short	(.L_58 - .L_57)
	.align		4
.L_57:
        /*004c*/ 	.word	index@(_Z6kernelPdii)
        /*0050*/ 	.word	0x00000000


	//----- nvinfo : EIATTR_REGCOUNT
	.align		4
.L_58:
        /*0054*/ 	.byte	0x04, 0x2f
        /*0056*/ 	.short	(.L_60 - .L_59)
	.align		4
.L_59:
        /*0058*/ 	.word	index@(_ZN6thrust24THRUST_300001_SM_1000_NS8cuda_cub4core6detail13_kernel_agentINS1_8__reduce11ReduceAgentINS0_12zip_iteratorIN4cuda3std3__45tupleIJNS0_10device_ptrIdEENS0_17counting_iteratorIlNS0_11use_defaultESF_SF_EEEEEEEPNSB_IJdlEEESJ_iNS1_9__extrema9arg_max_fIdl10comparatorEEEEJSI_SK_iSO_EEEvDpT0_)
        /*005c*/ 	.word	0x00000020


	//----- nvinfo : EIATTR_FRAME_SIZE
	.align		4
.L_60:
        /*0060*/ 	.byte	0x04, 0x11
        /*0062*/ 	.short	(.L_62 - .L_61)
	.align		4
.L_61:
        /*0064*/ 	.word	index@(_ZN6thrust24THRUST_300001_SM_1000_NS8cuda_cub4core6detail13_kernel_agentINS1_8__reduce11ReduceAgentINS0_12zip_iteratorIN4cuda3std3__45tupleIJNS0_10device_ptrIdEENS0_17counting_iteratorIlNS0_11use_defaultESF_SF_EEEEEEEPNSB_IJdlEEESJ_iNS1_9__extrema9arg_max_fIdl10comparatorEEEEJSI_SK_iSO_EEEvDpT0_)
        /*0068*/ 	.word	0x00000000


	//----- nvinfo : EIATTR_REGCOUNT
	.align		4
.L_62:
        /*006c*/ 	.byte	0x04, 0x2f
        /*006e*/ 	.short	(.L_64 - .L_63)
	.align		4
.L_63:
        /*0070*/ 	.word	index@(_ZN6thrust24THRUST_300001_SM_1000_NS8cuda_cub4core6detail13_kernel_agentINS1_8__reduce11ReduceAgentINS0_12zip_iteratorIN4cuda3std3__45tupleIJNS0_10device_ptrIdEENS0_17counting_iteratorIlNS0_11use_defaultESF_SF_EEEEEEEPNSB_IJdlEEESJ_iNS1_9__extrema9arg_max_fIdl10comparatorEEEEJSI_SK_iN3cub18CUB_300001_SM_100013GridEvenShareIiEENSR_9GridQueueIjEESO_EEEvDpT0_)
        /*0074*/ 	.word	0x00000028


	//----- nvinfo : EIATTR_FRAME_SIZE
	.align		4
.L_64:
        /*0078*/ 	.byte	0x04, 0x11
        /*007a*/ 	.short	(.L_66 - .L_65)
	.align		4
.L_65:
        /*007c*/ 	.word	index@(_ZN6thrust24THRUST_300001_SM_1000_NS8cuda_cub4core6detail13_kernel_agentINS1_8__reduce11ReduceAgentINS0_12zip_iteratorIN4cuda3std3__45tupleIJNS0_10device_ptrIdEENS0_17counting_iteratorIlNS0_11use_defaultESF_SF_EEEEEEEPNSB_IJdlEEESJ_iNS1_9__extrema9arg_max_fIdl10comparatorEEEEJSI_SK_iN3cub18CUB_300001_SM_100013GridEvenShareIiEENSR_9GridQueueIjEESO_EEEvDpT0_)
        /*0080*/ 	.word	0x00000000


	//----- nvinfo : EIATTR_REGCOUNT
	.align		4
.L_66:
        /*0084*/ 	.byte	0x04, 0x2f
        /*0086*/ 	.short	(.L_68 - .L_67)
	.align		4
.L_67:
        /*0088*/ 	.word	index@(_ZN6thrust24THRUST_300001_SM_1000_NS8cuda_cub4core6detail13_kernel_agentINS1_8__reduce10DrainAgentIiEEJN3cub18CUB_300001_SM_10009GridQueueIjEEiEEEvDpT0_)
        /*008c*/ 	.word	0x00000008


	//----- nvinfo : EIATTR_FRAME_SIZE
	.align		4
.L_68:
        /*0090*/ 	.byte	0x04, 0x11
        /*0092*/ 	.short	(.L_70 - .L_69)
	.align		4
.L_69:
        /*0094*/ 	.word	index@(_ZN6thrust24THRUST_300001_SM_1000_NS8cuda_cub4core6detail13_kernel_agentINS1_8__reduce10DrainAgentIiEEJN3cub18CUB_300001_SM_10009GridQueueIjEEiEEEvDpT0_)
        /*0098*/ 	.word	0x00000000


	//----- nvinfo : EIATTR_REGCOUNT
	.align		4
.L_70:
        /*009c*/ 	.byte	0x04, 0x2f
        /*009e*/ 	.short	(.L_72 - .L_71)
	.align		4
.L_71:
        /*00a0*/ 	.word	index@(_ZN6thrust24THRUST_300001_SM_1000_NS8cuda_cub4core6detail13_kernel_agentINS1_8__reduce11ReduceAgentIPN4cuda3std3__45tupleIJdlEEESC_SB_iNS1_9__extrema9arg_max_fIdl10comparatorEEEEJSC_SC_iSG_EEEvDpT0_)
        /*00a4*/ 	.word	0x00000020


	//----- nvinfo : EIATTR_FRAME_SIZE
	.align		4
.L_72:
        /*00a8*/ 	.byte	0x04, 0x11
        /*00aa*/ 	.short	(.L_74 - .L_73)
	.align		4
.L_73:
        /*00ac*/ 	.word	index@(_ZN6thrust24THRUST_300001_SM_1000_NS8cuda_cub4core6detail13_kernel_agentINS1_8__reduce11ReduceAgentIPN4cuda3std3__45tupleIJdlEEESC_SB_iNS1_9__extrema9arg_max_fIdl10comparatorEEEEJSC_SC_iSG_EEEvDpT0_)
        /*00b0*/ 	.word	0x00000000


	//----- nvinfo : EIATTR_REGCOUNT
	.align		4
.L_74:
        /*00b4*/ 	.byte	0x04, 0x2f
        /*00b6*/ 	.short	(.L_76 - .L_75)
	.align		4
.L_75:
        /*00b8*/ 	.word	index@(_ZN6thrust24THRUST_300001_SM_1000_NS8cuda_cub4core6detail13_kernel_agentINS1_8__reduce11ReduceAgentINS0_12zip_iteratorIN4cuda3std3__45tupleIJNS0_10device_ptrIdEENS0_17counting_iteratorIlNS0_11use_defaultESF_SF_EEEEEEEPNSB_IJdlEEESJ_lNS1_9__extrema9arg_max_fIdl10comparatorEEEEJSI_SK_lSO_EEEvDpT0_)
        /*00bc*/ 	.word	0x00000020


	//----- nvinfo : EIATTR_FRAME_SIZE
	.align		4
.L_76:
        /*00c0*/ 	.byte	0x04, 0x11
        /*00c2*/ 	.short	(.L_78 - .L_77)
	.align		4
.L_77:
        /*00c4*/ 	.word	index@(_ZN6thrust24THRUST_300001_SM_1000_NS8cuda_cub4core6detail13_kernel_agentINS1_8__reduce11ReduceAgentINS0_12zip_iteratorIN4cuda3std3__45tupleIJNS0_10device_ptrIdEENS0_17counting_iteratorIlNS0_11use_defaultESF_SF_EEEEEEEPNSB_IJdlEEESJ_lNS1_9__extrema9arg_max_fIdl10comparatorEEEEJSI_SK_lSO_EEEvDpT0_)
        /*00c8*/ 	.word	0x00000000


	//----- nvinfo : EIATTR_REGCOUNT
	.align		4
.L_78:
        /*00cc*/ 	.byte	0x04, 0x2f
        /*00ce*/ 	.short	(.L_80 - .L_79)
	.align		4
.L_79:
        /*00d0*/ 	.word	index@(_ZN6thrust24THRUST_300001_SM_1000_NS8cuda_cub4core6detail13_kernel_agentINS1_8__reduce11ReduceAgentINS0_12zip_iteratorIN4cuda3std3__45tupleIJNS0_10device_ptrIdEENS0_17counting_iteratorIlNS0_11use_defaultESF_SF_EEEEEEEPNSB_IJdlEEESJ_lNS1_9__extrema9arg_max_fIdl10comparatorEEEEJSI_SK_lN3cub18CUB_300001_SM_100013GridEvenShareIlEENSR_9GridQueueIyEESO_EEEvDpT0_)
        /*00d4*/ 	.word	0x00000020


	//----- nvinfo : EIATTR_FRAME_SIZE
	.align		4
.L_80:
        /*00d8*/ 	.byte	0x04, 0x11
        /*00da*/ 	.short	(.L_82 - .L_81)
	.align		4
.L_81:
        /*00dc*/ 	.word	index@(_ZN6thrust24THRUST_300001_SM_1000_NS8cuda_cub4core6detail13_kernel_agentINS1_8__reduce11ReduceAgentINS0_12zip_iteratorIN4cuda3std3__45tupleIJNS0_10device_ptrIdEENS0_17counting_iteratorIlNS0_11use_defaultESF_SF_EEEEEEEPNSB_IJdlEEESJ_lNS1_9__extrema9arg_max_fIdl10comparatorEEEEJSI_SK_lN3cub18CUB_300001_SM_100013GridEvenShareIlEENSR_9GridQueueIyEESO_EEEvDpT0_)
        /*00e0*/ 	.word	0x00000000


	//----- nvinfo : EIATTR_REGCOUNT
	.align		4
.L_82:
        /*00e4*/ 	.byte	0x04, 0x2f
        /*00e6*/ 	.short	(.L_84 - .L_83)
	.align		4
.L_83:
        /*00e8*/ 	.word	index@(_ZN6thrust24THRUST_300001_SM_1000_NS8cuda_cub4core6detail13_kernel_agentINS1_8__reduce10DrainAgentIlEEJN3cub18CUB_300001_SM_10009GridQueueIyEElEEEvDpT0_)
        /*00ec*/ 	.word	0x00000008


	//----- nvinfo : EIATTR_FRAME_SIZE
	.align		4
.L_84:
        /*00f0*/ 	.byte	0x04, 0x11
        /*00f2*/ 	.short	(.L_86 - .L_85)
	.align		4
.L_85:
        /*00f4*/ 	.word	index@(_ZN6thrust24THRUST_300001_SM_1000_NS8cuda_cub4core6detail13_kernel_agentINS1_8__reduce10DrainAgentIlEEJN3cub18CUB_300001_SM_10009GridQueueIyEElEEEvDpT0_)
        /*00f8*/ 	.word	0x00000000


	//----- nvinfo : EIATTR_REGCOUNT
	.align		4
.L_86:
        /*00fc*/ 	.byte	0x04, 0x2f
        /*00fe*/ 	.short	(.L_88 - .L_87)
	.align		4
.L_87:
        /*0100*/ 	.word	index@(_ZN6thrust24THRUST_300001_SM_1000_NS8cuda_cub4core6detail13_kernel_agentINS1_8__reduce11ReduceAgentIPN4cuda3std3__45tupleIJdlEEESC_SB_lNS1_9__extrema9arg_max_fIdl10comparatorEEEEJSC_SC_iSG_EEEvDpT0_)
        /*0104*/ 	.word	0x00000020


	//----- nvinfo : EIATTR_FRAME_SIZE
	.align		4
.L_88:
        /*0108*/ 	.byte	0x04, 0x11
        /*010a*/ 	.short	(.L_90 - .L_89)
	.align		4
.L_89:
        /*010c*/ 	.word	index@(_ZN6thrust24THRUST_300001_SM_1000_NS8cuda_cub4core6detail13_kernel_agentINS1_8__reduce11ReduceAgentIPN4cuda3std3__45tupleIJdlEEESC_SB_lNS1_9__extrema9arg_max_fIdl10comparatorEEEEJSC_SC_iSG_EEEvDpT0_)
        /*0110*/ 	.word	0x00000000


	//----- nvinfo : EIATTR_REGCOUNT
	.align		4
.L_90:
        /*0114*/ 	.byte	0x04, 0x2f
        /*0116*/ 	.short	(.L_92 - .L_91)
	.align		4
.L_91:
        /*0118*/ 	.word	index@(_ZN3cub18CUB_300001_SM_10006detail11EmptyKernelIvEEvv)
        /*011c*/ 	.word	0x00000004


	//----- nvinfo : EIATTR_FRAME_SIZE
	.align		4
.L_92:
        /*0120*/ 	.byte	0x04, 0x11
        /*0122*/ 	.short	(.L_94 - .L_93)
	.align		4
.L_93:
        /*0124*/ 	.word	index@(_ZN3cub18CUB_300001_SM_10006detail11EmptyKernelIvEEvv)
        /*0128*/ 	.word	0x00000000


	//----- nvinfo : EIATTR_MIN_STACK_SIZE
	.align		4
.L_94:
        /*012c*/ 	.byte	0x04, 0x12
        /*012e*/ 	.short	(.L_96 - .L_95)
	.align		4
.L_95:
        /*0130*/ 	.word	index@(_ZN3cub18CUB_300001_SM_10006detail11EmptyKernelIvEEvv)
        /*0134*/ 	.word	0x00000000


	//----- nvinfo : EIATTR_MIN_STACK_SIZE
	.align		4
.L_96:
        /*0138*/ 	.byte	0x04, 0x12
        /*013a*/ 	.short	(.L_98 - .L_97)
	.align		4
.L_97:
        /*013c*/ 	.word	index@(_ZN6thrust24THRUST_300001_SM_1000_NS8cuda_cub4core6detail13_kernel_agentINS1_8__reduce11ReduceAgentIPN4cuda3std3__45tupleIJdlEEESC_SB_lNS1_9__extrema9arg_max_fIdl10comparatorEEEEJSC_SC_iSG_EEEvDpT0_)
        /*0140*/ 	.word	0x00000000


	//----- nvinfo : EIATTR_MIN_STACK_SIZE
	.align		4
.L_98:
        /*0144*/ 	.byte	0x04, 0x12
        /*0146*/ 	.short	(.L_100 - .L_99)
	.align		4
.L_99:
        /*0148*/ 	.word	index@(_ZN6thrust24THRUST_300001_SM_1000_NS8cuda_cub4core6detail13_kernel_agentINS1_8__reduce10DrainAgentIlEEJN3cub18CUB_300001_SM_10009GridQueueIyEElEEEvDpT0_)
        /*014c*/ 	.word	0x00000000


	//----- nvinfo : EIATTR_MIN_STACK_SIZE
	.align		4
.L_100:
        /*0150*/ 	.byte	0x04, 0x12
        /*0152*/ 	.short	(.L_102 - .L_101)
	.align		4
.L_101:
        /*0154*/ 	.word	index@(_ZN6thrust24THRUST_300001_SM_1000_NS8cuda_cub4core6detail13_kernel_agentINS1_8__reduce11ReduceAgentINS0_12zip_iteratorIN4cuda3std3__45tupleIJNS0_10device_ptrIdEENS0_17counting_iteratorIlNS0_11use_defaultESF_SF_EEEEEEEPNSB_IJdlEEESJ_lNS1_9__extrema9arg_max_fIdl10comparatorEEEEJSI_SK_lN3cub18CUB_300001_SM_100013GridEvenShareIlEENSR_9GridQueueIyEESO_EEEvDpT0_)
        /*0158*/ 	.word	0x00000000


	//----- nvinfo : EIATTR_MIN_STACK_SIZE
	.align		4
.L_102:
        /*015c*/ 	.byte	0x04, 0x12
        /*015e*/ 	.short	(.L_104 - .L_103)
	.align		4
.L_103:
        /*0160*/ 	.word	index@(_ZN6thrust24THRUST_300001_SM_1000_NS8cuda_cub4core6detail13_kernel_agentINS1_8__reduce11ReduceAgentINS0_12zip_iteratorIN4cuda3std3__45tupleIJNS0_10device_ptrIdEENS0_17counting_iteratorIlNS0_11use_defaultESF_SF_EEEEEEEPNSB_IJdlEEESJ_lNS1_9__extrema9arg_max_fIdl10comparatorEEEEJSI_SK_lSO_EEEvDpT0_)
        /*0164*/ 	.word	0x00000000


	//----- nvinfo : EIATTR_MIN_STACK_SIZE
	.align		4
.L_104:
        /*0168*/ 	.byte	0x04, 0x12
        /*016a*/ 	.short	(.L_106 - .L_105)
	.align		4
.L_105:
        /*016c*/ 	.word	index@(_ZN6thrust24THRUST_300001_SM_1000_NS8cuda_cub4core6detail13_kernel_agentINS1_8__reduce11ReduceAgentIPN4cuda3std3__45tupleIJdlEEESC_SB_iNS1_9__extrema9arg_max_fIdl10comparatorEEEEJSC_SC_iSG_EEEvDpT0_)
        /*0170*/ 	.word	0x00000000


	//----- nvinfo : EIATTR_MIN_STACK_SIZE
	.align		4
.L_106:
        /*0174*/ 	.byte	0x04, 0x12
        /*0176*/ 	.short	(.L_108 - .L_107)
	.align		4
.L_107:
        /*0178*/ 	.word	index@(_ZN6thrust24THRUST_300001_SM_1000_NS8cuda_cub4core6detail13_kernel_agentINS1_8__reduce10DrainAgentIiEEJN3cub18CUB_300001_SM_10009GridQueueIjEEiEEEvDpT0_)
        /*017c*/ 	.word	0x00000000


	//----- nvinfo : EIATTR_MIN_STACK_SIZE
	.align		4
.L_108:
        /*0180*/ 	.byte	0x04, 0x12
        /*0182*/ 	.short	(.L_110 - .L_109)
	.align		4
.L_109:
        /*0184*/ 	.word	index@(_ZN6thrust24THRUST_300001_SM_1000_NS8cuda_cub4core6detail13_kernel_agentINS1_8__reduce11ReduceAgentINS0_12zip_iteratorIN4cuda3std3__45tupleIJNS0_10device_ptrIdEENS0_17counting_iteratorIlNS0_11use_defaultESF_SF_EEEEEEEPNSB_IJdlEEESJ_iNS1_9__extrema9arg_max_fIdl10comparatorEEEEJSI_SK_iN3cub18CUB_300001_SM_100013GridEvenShareIiEENSR_9GridQueueIjEESO_EEEvDpT0_)
        /*0188*/ 	.word	0x00000000


	//----- nvinfo : EIATTR_MIN_STACK_SIZE
	.align		4
.L_110:
        /*018c*/ 	.byte	0x04, 0x12
        /*018e*/ 	.short	(.L_112 - .L_111)
	.align		4
.L_111:
        /*0190*/ 	.word	index@(_ZN6thrust24THRUST_300001_SM_1000_NS8cuda_cub4core6detail13_kernel_agentINS1_8__reduce11ReduceAgentINS0_12zip_iteratorIN4cuda3std3__45tupleIJNS0_10device_ptrIdEENS0_17counting_iteratorIlNS0_11use_defaultESF_SF_EEEEEEEPNSB_IJdlEEESJ_iNS1_9__extrema9arg_max_fIdl10comparatorEEEEJSI_SK_iSO_EEEvDpT0_)
        /*0194*/ 	.word	0x00000000


	//----- nvinfo : EIATTR_MIN_STACK_SIZE
	.align		4
.L_112:
        /*0198*/ 	.byte	0x04, 0x12
        /*019a*/ 	.short	(.L_114 - .L_113)
	.align		4
.L_113:
        /*019c*/ 	.word	index@(_Z6kernelPdii)
        /*01a0*/ 	.word	0x00000000


	//----- nvinfo : EIATTR_MIN_STACK_SIZE
	.align		4
.L_114:
        /*01a4*/ 	.byte	0x04, 0x12
        /*01a6*/ 	.short	(.L_116 - .L_115)
	.align		4
.L_115:
        /*01a8*/ 	.word	index@(_Z6dividePdii)
        /*01ac*/ 	.word	0x00000000


	//----- nvinfo : EIATTR_MIN_STACK_SIZE
	.align		4
.L_116:
        /*01b0*/ 	.byte	0x04, 0x12
        /*01b2*/ 	.short	(.L_118 - .L_117)
	.align		4
.L_117:
        /*01b4*/ 	.word	index@(_Z8swapRowsPdiii)
        /*01b8*/ 	.word	0x00000000
.L_118:


//--------------------- .nv.compat                --------------------------
	.section	.nv.compat,"",@"SHT_CUDA_COMPAT_INFO"
	.align	4
        /*0000*/ 	.byte	0x02, 0x09, 0x00, 0x00, 0x02, 0x02, 0x01, 0x00, 0x02, 0x05, 0x05, 0x00, 0x03, 0x07, 0x01, 0x01
        /*0010*/ 	.byte	0x02, 0x03, 0x00, 0x00, 0x02, 0x06, 0x01, 0x00, 0x04, 0x0b, 0x08, 0x00, 0x01, 0x00, 0x00, 0x00
        /*0020*/ 	.byte	0x00, 0x00, 0x00, 0x00


//--------------------- .nv.info._ZN3cub18CUB_300001_SM_10006detail11EmptyKernelIvEEvv --------------------------
	.section	.nv.info._ZN3cub18CUB_300001_SM_10006detail11EmptyKernelIvEEvv,"",@"SHT_CUDA_INFO"
	.sectionflags	@""
	.align	4


	//----- nvinfo : EIATTR_CUDA_API_VERSION
	.align		4
        /*0000*/ 	.byte	0x04, 0x37
        /*0002*/ 	.short	(.L_120 - .L_119)
.L_119:
        /*0004*/ 	.word	0x00000082


	//----- nvinfo : EIATTR_SPARSE_MMA_MASK
	.align		4
.L_120:
        /*0008*/ 	.byte	0x03, 0x50
        /*000a*/ 	.short	0x0000


	//----- nvinfo : EIATTR_MAXREG_COUNT
	.align		4
        /*000c*/ 	.byte	0x03, 0x1b
        /*000e*/ 	.short	0x00ff


	//----- nvinfo : EIATTR_MERCURY_ISA_VERSION
	.align		4
        /*0010*/ 	.byte	0x03, 0x5f
        /*0012*/ 	.short	0x0101


	//----- nvinfo : EIATTR_VRC_CTA_INIT_COUNT
	.align		4
        /*0014*/ 	.byte	0x02, 0x4a
	.zero		1
	.zero		1


	//----- nvinfo : EIATTR_EXIT_INSTR_OFFSETS
	.align		4
        /*0018*/ 	.byte	0x04, 0x1c
        /*001a*/ 	.short	(.L_122 - .L_121)


	//   ....[0]....
.L_121:
        /*001c*/ 	.word	0x00000010


	//----- nvinfo : EIATTR_SW_WAR
	.align		4
.L_122:
        /*0020*/ 	.byte	0x04, 0x36
        /*0022*/ 	.short	(.L_124 - .L_123)
.L_123:
        /*0024*/ 	.word	0x00000008
.L_124:


//--------------------- .nv.info._ZN6thrust24THRUST_300001_SM_1000_NS8cuda_cub4core6detail13_kernel_agentINS1_8__reduce11ReduceAgentIPN4cuda3std3__45tupleIJdlEEESC_SB_lNS1_9__extrema9arg_max_fIdl10comparatorEEEEJSC_SC_iSG_EEEvDpT0_ --------------------------
	.section	.nv.info._ZN6thrust24THRUST_300001_SM_1000_NS8cuda_cub4core6detail13_kernel_agentINS1_8__reduce11ReduceAgentIPN4cuda3std3__45tupleIJdlEEESC_SB_lNS1_9__extrema9arg_max_fIdl10comparatorEEEEJSC_SC_iSG_EEEvDpT0_,"",@"SHT_CUDA_INFO"
	.sectionflags	@""
	.align	4


	//----- nvinfo : EIATTR_CUDA_API_VERSION
	.align		4
        /*0000*/ 	.byte	0x04, 0x37
        /*0002*/ 	.short	(.L_126 - .L_125)
.L_125:
        /*0004*/ 	.word	0x00000082


	//----- nvinfo : EIATTR_KPARAM_INFO
	.align		4
.L_126:
        /*0008*/ 	.byte	0x04, 0x17
        /*000a*/ 	.short	(.L_128 - .L_127)
.L_127:
        /*000c*/ 	.word	0x00000000
        /*0010*/ 	.short	0x0003
        /*0012*/ 	.short	0x0014
        /*0014*/ 	.byte	0x00, 0xf0, 0x05, 0x00


	//----- nvinfo : EIATTR_KPARAM_INFO
	.align		4
.L_128:
        /*0018*/ 	.byte	0x04, 0x17
        /*001a*/ 	.short	(.L_130 - .L_129)
.L_129:
        /*001c*/ 	.word	0x00000000
        /*0020*/ 	.short	0x0002
        /*0022*/ 	.short	0x0010
        /*0024*/ 	.byte	0x00, 0xf0, 0x11, 0x00


	//----- nvinfo : EIATTR_KPARAM_INFO
	.align		4
.L_130:
        /*0028*/ 	.byte	0x04, 0x17
        /*002a*/ 	.short	(.L_132 - .L_131)
.L_131:
        /*002c*/ 	.word	0x00000000
        /*0030*/ 	.short	0x0001
        /*0032*/ 	.short	0x0008
        /*0034*/ 	.byte	0x00, 0xf5, 0x21, 0x00


	//----- nvinfo : EIATTR_KPARAM_INFO
	.align		4
.L_132:
        /*0038*/ 	.byte	0x04, 0x17
        /*003a*/ 	.short	(.L_134 - .L_133)
.L_133:
        /*003c*/ 	.word	0x00000000
        /*0040*/ 	.short	0x0000
        /*0042*/ 	.short	0x0000
        /*0044*/ 	.byte	0x00, 0xf5, 0x21, 0x00


	//----- nvinfo : EIATTR_SPARSE_MMA_MASK
	.align		4
.L_134:
        /*0048*/ 	.byte	0x03, 0x50
        /*004a*/ 	.short	0x0000


	//----- nvinfo : EIATTR_MAXREG_COUNT
	.align		4
        /*004c*/ 	.byte	0x03, 0x1b
        /*004e*/ 	.short	0x00ff


	//----- nvinfo : EIATTR_NUM_BARRIERS
	.align		4
        /*0050*/ 	.byte	0x02, 0x4c
        /*0052*/ 	.byte	0x01
	.zero		1


	//----- nvinfo : EIATTR_MERCURY_ISA_VERSION
	.align		4
        /*0054*/ 	.byte	0x03, 0x5f
        /*0056*/ 	.short	0x0101


	//----- nvinfo : EIATTR_COOP_GROUP_MASK_REGIDS
	.align		4
        /*0058*/ 	.byte	0x04, 0x29
        /*005a*/ 	.short	(.L_136 - .L_135)


	//   ....[0]....
.L_135:
        /*005c*/ 	.word	0xffffffff


	//   ....[1]....
        /*0060*/ 	.word	0xffffffff


	//   ....[2]....
        /*0064*/ 	.word	0xffffffff


	//   ....[3]....
        /*0068*/ 	.word	0xffffffff


	//   ....[4]....
        /*006c*/ 	.word	0xffffffff


	//   ....[5]....
        /*0070*/ 	.word	0xffffffff


	//   ....[6]....
        /*0074*/ 	.word	0xffffffff


	//   ....[7]....
        /*0078*/ 	.word	0xffffffff


	//   ....[8]....
        /*007c*/ 	.word	0xffffffff


	//   ....[9]....
        /*0080*/ 	.word	0xffffffff


	//   ....[10]....
        /*0084*/ 	.word	0xffffffff


	//   ....[11]....
        /*0088*/ 	.word	0xffffffff


	//   ....[12]....
        /*008c*/ 	.word	0xffffffff


	//   ....[13]....
        /*0090*/ 	.word	0xffffffff


	//   ....[14]....
        /*0094*/ 	.word	0xffffffff


	//   ....[15]....
        /*0098*/ 	.word	0xffffffff


	//   ....[16]....
        /*009c*/ 	.word	0xffffffff


	//   ....[17]....
        /*00a0*/ 	.word	0xffffffff


	//   ....[18]....
        /*00a4*/ 	.word	0xffffffff


	//   ....[19]....
        /*00a8*/ 	.word	0xffffffff


	//   ....[20]....
        /*00ac*/ 	.word	0xffffffff


	//   ....[21]....
        /*00b0*/ 	.word	0xffffffff


	//   ....[22]....
        /*00b4*/ 	.word	0xffffffff


	//   ....[23]....
        /*00b8*/ 	.word	0xffffffff


	//   ....[24]....
        /*00bc*/ 	.word	0xffffffff


	//   ....[25]....
        /*00c0*/ 	.word	0xffffffff


	//   ....[26]....
        /*00c4*/ 	.word	0xffffffff


	//   ....[27]....
        /*00c8*/ 	.word	0xffffffff


	//   ....[28]....
        /*00cc*/ 	.word	0xffffffff


	//   ....[29]....
        /*00d0*/ 	.word	0xffffffff


	//   ....[30]....
        /*00d4*/ 	.word	0xffffffff


	//   ....[31]....
        /*00d8*/ 	.word	0xffffffff


	//   ....[32]....
        /*00dc*/ 	.word	0xffffffff


	//   ....[33]....
        /*00e0*/ 	.word	0xffffffff


	//   ....[34]....
        /*00e4*/ 	.word	0xffffffff


	//   ....[35]....
        /*00e8*/ 	.word	0xffffffff


	//   ....[36]....
        /*00ec*/ 	.word	0xffffffff


	//   ....[37]....
        /*00f0*/ 	.word	0xffffffff


	//   ....[38]....
        /*00f4*/ 	.word	0xffffffff


	//   ....[39]....
        /*00f8*/ 	.word	0xffffffff


	//   ....[40]....
        /*00fc*/ 	.word	0xffffffff


	//   ....[41]....
        /*0100*/ 	.word	0xffffffff


	//   ....[42]....
        /*0104*/ 	.word	0xffffffff


	//   ....[43]....
        /*0108*/ 	.word	0xffffffff


	//   ....[44]....
        /*010c*/ 	.word	0xffffffff


	//   ....[45]....
        /*0110*/ 	.word	0xffffffff


	//   ....[46]....
        /*0114*/ 	.word	0xffffffff


	//   ....[47]....
        /*0118*/ 	.word	0xffffffff


	//   ....[48]....
        /*011c*/ 	.word	0xffffffff


	//   ....[49]....
        /*0120*/ 	.word	0xffffffff


	//   ....[50]....
        /*0124*/ 	.word	0xffffffff


	//   ....[51]....
        /*0128*/ 	.word	0xffffffff


	//   ....[52]....
        /*012c*/ 	.word	0xffffffff


	//   ....[53]....
        /*0130*/ 	.word	0xffffffff


	//   ....[54]....
        /*0134*/ 	.word	0xffffffff


	//   ....[55]....
        /*0138*/ 	.word	0xffffffff


	//   ....[56]....
        /*013c*/ 	.word	0xffffffff


	//   ....[57]....
        /*0140*/ 	.word	0xffffffff


	//   ....[58]....
        /*0144*/ 	.word	0xffffffff


	//   ....[59]....
        /*0148*/ 	.word	0xffffffff


	//----- nvinfo : EIATTR_COOP_GROUP_INSTR_OFFSETS
	.align		4
.L_136:
        /*014c*/ 	.byte	0x04, 0x28
        /*014e*/ 	.short	(.L_138 - .L_137)


	//   ....[0]....
.L_137:
        /*0150*/ 	.word	0x00000b70


	//   ....[1]....
        /*0154*/ 	.word	0x00000ba0


	//   ....[2]....
        /*0158*/ 	.word	0x00000bc0


	//   ....[3]....
        /*015c*/ 	.word	0x00000bd0


	//   ....[4]....
        /*0160*/ 	.word	0x00000d60


	//   ....[5]....
        /*0164*/ 	.word	0x00000d90


	//   ....[6]....
        /*0168*/ 	.word	0x00000dc0


	//   ....[7]....
        /*016c*/ 	.word	0x00000de0


	//   ....[8]....
        /*0170*/ 	.word	0x00000f60


	//   ....[9]....
        /*0174*/ 	.word	0x00000f90


	//   ....[10]....
        /*0178*/ 	.word	0x00000fc0


	//   ....[11]....
        /*017c*/ 	.word	0x00000fe0


	//   ....[12]....
        /*0180*/ 	.word	0x00001160


	//   ....[13]....
        /*0184*/ 	.word	0x00001190


	//   ....[14]....
        /*0188*/ 	.word	0x000011c0


	//   ....[15]....
        /*018c*/ 	.word	0x000011e0


	//   ....[16]....
        /*0190*/ 	.word	0x00001360


	//   ....[17]....
        /*0194*/ 	.word	0x00001390


	//   ....[18]....
        /*0198*/ 	.word	0x000013c0


	//   ....[19]....
        /*019c*/ 	.word	0x000013e0


	//   ....[20]....
        /*01a0*/ 	.word	0x00002140


	//   ....[21]....
        /*01a4*/ 	.word	0x00002150


	//   ....[22]....
        /*01a8*/ 	.word	0x00002160


	//   ....[23]....
        /*01ac*/ 	.word	0x00002180


	//   ....[24]....
        /*01b0*/ 	.word	0x00002300


	//   ....[25]....
        /*01b4*/ 	.word	0x00002340


	//   ....[26]....
        /*01b8*/ 	.word	0x00002370


	//   ....[27]....
        /*01bc*/ 	.word	0x00002390


	//   ....[28]....
        /*01c0*/ 	.word	0x00002510


	//   ....[29]....
        /*01c4*/ 	.word	0x00002550


	//   ....[30]....
        /*01c8*/ 	.word	0x00002580


	//   ....[31]....
        /*01cc*/ 	.word	0x000025a0


	//   ....[32]....
        /*01d0*/ 	.word	0x00002720


	//   ....[33]....
        /*01d4*/ 	.word	0x00002760


	//   ....[34]....
        /*01d8*/ 	.word	0x00002790


	//   ....[35]....
        /*01dc*/ 	.word	0x000027b0


	//   ....[36]....
        /*01e0*/ 	.word	0x00002930


	//   ....[37]....
        /*01e4*/ 	.word	0x00002970


	//   ....[38]....
        /*01e8*/ 	.word	0x000029a0


	//   ....[39]....
        /*01ec*/ 	.word	0x000029c0


	//   ....[40]....
        /*01f0*/ 	.word	0x00005760


	//   ....[41]....
        /*01f4*/ 	.word	0x00005790


	//   ....[42]....
        /*01f8*/ 	.word	0x000057b0


	//   ....[43]....
        /*01fc*/ 	.word	0x000057c0


	//   ....[44]....
        /*0200*/ 	.word	0x00005950


	//   ....[45]....
        /*0204*/ 	.word	0x00005980


	//   ....[46]....
        /*0208*/ 	.word	0x000059b0


	//   ....[47]....
        /*020c*/ 	.word	0x000059d0


	//   ....[48]....
        /*0210*/ 	.word	0x00005b50


	//   ....[49]....
        /*0214*/ 	.word	0x00005b80


	//   ....[50]....
        /*0218*/ 	.word	0x00005bb0


	//   ....[51]....
        /*021c*/ 	.word	0x00005bd0


	//   ....[52]....
        /*0220*/ 	.word	0x00005d50


	//   ....[53]....
        /*0224*/ 	.word	0x00005d80


	//   ....[54]....
        /*0228*/ 	.word	0x00005db0


	//   ....[55]....
        /*022c*/ 	.word	0x00005dd0


	//   ....[56]....
        /*0230*/ 	.word	0x00005f50


	//   ....[57]....
        /*0234*/ 	.word	0x00005f80


	//   ....[58]....
        /*0238*/ 	.word	0x00005fb0


	//   ....[59]....
        /*023c*/ 	.word	0x00005fd0


	//----- nvinfo : EIATTR_VRC_CTA_INIT_COUNT
	.align		4
.L_138:
        /*0240*/ 	.byte	0x02, 0x4a
	.zero		1
	.zero		1


	//----- nvinfo : EIATTR_EXIT_INSTR_OFFSETS
	.align		4
        /*0244*/ 	.byte	0x04, 0x1c
        /*0246*/ 	.short	(.L_140 - .L_139)


	//   ....[0]....
.L_139:
        /*0248*/ 	.word	0x00000030


	//   ....[1]....
        /*024c*/ 	.word	0x00006c70


	//   ....[2]....
        /*0250*/ 	.word	0x00006cb0


	//----- nvinfo : EIATTR_MAX_THREADS
	.align		4
.L_140:
        /*0254*/ 	.byte	0x04, 0x05
        /*0256*/ 	.short	(.L_142 - .L_141)
.L_141:
        /*0258*/ 	.word	0x00000100
        /*025c*/ 	.word	0x00000001
        /*0260*/ 	.word	0x00000001


	//----- nvinfo : EIATTR_CRS_STACK_SIZE
	.align		4
.L_142:
        /*0264*/ 	.byte	0x04, 0x1e
        /*0266*/ 	.short	(.L_144 - .L_143)
.L_143:
        /*0268*/ 	.word	0x00000000


	//----- nvinfo : EIATTR_CBANK_PARAM_SIZE
	.align		4
.L_144:
        /*026c*/ 	.byte	0x03, 0x19
        /*026e*/ 	.short	0x0015


	//----- nvinfo : EIATTR_PARAM_CBANK
	.align		4
        /*0270*/ 	.byte	0x04, 0x0a
        /*0272*/ 	.short	(.L_146 - .L_145)
	.align		4
.L_145:
        /*0274*/ 	.word	index@(.nv.constant0._ZN6thrust24THRUST_300001_SM_1000_NS8cuda_cub4core6detail13_kernel_agentINS1_8__reduce11ReduceAgentIPN4cuda3std3__45tupleIJdlEEESC_SB_lNS1_9__extrema9arg_max_fIdl10comparatorEEEEJSC_SC_iSG_EEEvDpT0_)
        /*0278*/ 	.short	0x0380
        /*027a*/ 	.short	0x0015


	//----- nvinfo : EIATTR_SW_WAR
	.align		4
.L_146:
        /*027c*/ 	.byte	0x04, 0x36
        /*027e*/ 	.short	(.L_148 - .L_147)
.L_147:
        /*0280*/ 	.word	0x00000008
.L_148:


//--------------------- .nv.info._ZN6thrust24THRUST_300001_SM_1000_NS8cuda_cub4core6detail13_kernel_agentINS1_8__reduce10DrainAgentIlEEJN3cub18CUB_300001_SM_10009GridQueueIyEElEEEvDpT0_ --------------------------
	.section	.nv.info._ZN6thrust24THRUST_300001_SM_1000_NS8cuda_cub4core6detail13_kernel_agentINS1_8__reduce10DrainAgentIlEEJN3cub18CUB_300001_SM_10009GridQueueIyEElEEEvDpT0_,"",@"SHT_CUDA_INFO"
	.sectionflags	@""
	.align	4


	//----- nvinfo : EIATTR_CUDA_API_VERSION
	.align		4
        /*0000*/ 	.byte	0x04, 0x37
        /*0002*/ 	.short	(.L_150 - .L_149)
.L_149:
        /*0004*/ 	.word	0x00000082


	//----- nvinfo : EIATTR_KPARAM_INFO
	.align		4
.L_150:
        /*0008*/ 	.byte	0x04, 0x17
        /*000a*/ 	.short	(.L_152 - .L_151)
.L_151:
        /*000c*/ 	.word	0x00000000
        /*0010*/ 	.short	0x0001
        /*0012*/ 	.short	0x0008
        /*0014*/ 	.byte	0x00, 0xf0, 0x21, 0x00


	//----- nvinfo : EIATTR_KPARAM_INFO
	.align		4
.L_152:
        /*0018*/ 	.byte	0x04, 0x17
        /*001a*/ 	.short	(.L_154 - .L_153)
.L_153:
        /*001c*/ 	.word	0x00000000
        /*0020*/ 	.short	0x0000
        /*0022*/ 	.short	0x0000
        /*0024*/ 	.byte	0x00, 0xf0, 0x21, 0x00


	//----- nvinfo : EIATTR_SPARSE_MMA_MASK
	.align		4
.L_154:
        /*0028*/ 	.byte	0x03, 0x50
        /*002a*/ 	.short	0x0000


	//----- nvinfo : EIATTR_MAXREG_COUNT
	.align		4
        /*002c*/ 	.byte	0x03, 0x1b
        /*002e*/ 	.short	0x00ff


	//----- nvinfo : EIATTR_MERCURY_ISA_VERSION
	.align		4
        /*0030*/ 	.byte	0x03, 0x5f
        /*0032*/ 	.short	0x0101


	//----- nvinfo : EIATTR_VRC_CTA_INIT_COUNT
	.align		4
        /*0034*/ 	.byte	0x02, 0x4a
	.zero		1
	.zero		1


	//----- nvinfo : EIATTR_EXIT_INSTR_OFFSETS
	.align		4
        /*0038*/ 	.byte	0x04, 0x1c
        /*003a*/ 	.short	(.L_156 - .L_155)


	//   ....[0]....
.L_155:
        /*003c*/ 	.word	0x00000060


	//----- nvinfo : EIATTR_MAX_THREADS
	.align		4
.L_156:
        /*0040*/ 	.byte	0x04, 0x05
        /*0042*/ 	.short	(.L_158 - .L_157)
.L_157:
        /*0044*/ 	.word	0x00000001
        /*0048*/ 	.word	0x00000001
        /*004c*/ 	.word	0x00000001


	//----- nvinfo : EIATTR_CBANK_PARAM_SIZE
	.align		4
.L_158:
        /*0050*/ 	.byte	0x03, 0x19
        /*0052*/ 	.short	0x0010


	//----- nvinfo : EIATTR_PARAM_CBANK
	.align		4
        /*0054*/ 	.byte	0x04, 0x0a
        /*0056*/ 	.short	(.L_160 - .L_159)
	.align		4
.L_159:
        /*0058*/ 	.word	index@(.nv.constant0._ZN6thrust24THRUST_300001_SM_1000_NS8cuda_cub4core6detail13_kernel_agentINS1_8__reduce10DrainAgentIlEEJN3cub18CUB_300001_SM_10009GridQueueIyEElEEEvDpT0_)
        /*005c*/ 	.short	0x0380
        /*005e*/ 	.short	0x0010


	//----- nvinfo : EIATTR_SW_WAR
	.align		4
.L_160:
        /*0060*/ 	.byte	0x04, 0x36
        /*0062*/ 	.short	(.L_162 - .L_161)
.L_161:
        /*0064*/ 	.word	0x00000008
.L_162:


//--------------------- .nv.info._ZN6thrust24THRUST_300001_SM_1000_NS8cuda_cub4core6detail13_kernel_agentINS1_8__reduce11ReduceAgentINS0_12zip_iteratorIN4cuda3std3__45tupleIJNS0_10device_ptrIdEENS0_17counting_iteratorIlNS0_11use_defaultESF_SF_EEEEEEEPNSB_IJdlEEESJ_lNS1_9__extrema9arg_max_fIdl10comparatorEEEEJSI_SK_lN3cub18CUB_300001_SM_100013GridEvenShareIlEENSR_9GridQueueIyEESO_EEEvDpT0_ --------------------------
	.section	.nv.info._ZN6thrust24THRUST_300001_SM_1000_NS8cuda_cub4core6detail13_kernel_agentINS1_8__reduce11ReduceAgentINS0_12zip_iteratorIN4cuda3std3__45tupleIJNS0_10device_ptrIdEENS0_17counting_iteratorIlNS0_11use_defaultESF_SF_EEEEEEEPNSB_IJdlEEESJ_lNS1_9__extrema9arg_max_fIdl10comparatorEEEEJSI_SK_lN3cub18CUB_300001_SM_100013GridEvenShareIlEENSR_9GridQueueIyEESO_EEEvDpT0_,"",@"SHT_CUDA_INFO"
	.sectionflags	@""
	.align	4


	//----- nvinfo : EIATTR_CUDA_API_VERSION
	.align		4
        /*0000*/ 	.byte	0x04, 0x37
        /*0002*/ 	.short	(.L_164 - .L_163)
.L_163:
        /*0004*/ 	.word	0x00000082


	//----- nvinfo : EIATTR_KPARAM_INFO
	.align		4
.L_164:
        /*0008*/ 	.byte	0x04, 0x17
        /*000a*/ 	.short	(.L_166 - .L_165)
.L_165:
        /*000c*/ 	.word	0x00000000
        /*0010*/ 	.short	0x0005
        /*0012*/ 	.short	0x0070
        /*0014*/ 	.byte	0x00, 0xf0, 0x05, 0x00


	//----- nvinfo : EIATTR_KPARAM_INFO
	.align		4
.L_166:
        /*0018*/ 	.byte	0x04, 0x17
        /*001a*/ 	.short	(.L_168 - .L_167)
.L_167:
        /*001c*/ 	.word	0x00000000
        /*0020*/ 	.short	0x0004
        /*0022*/ 	.short	0x0068
        /*0024*/ 	.byte	0x00, 0xf0, 0x21, 0x00


	//----- nvinfo : EIATTR_KPARAM_INFO
	.align		4
.L_168:
        /*0028*/ 	.byte	0x04, 0x17
        /*002a*/ 	.short	(.L_170 - .L_169)
.L_169:
        /*002c*/ 	.word	0x00000000
        /*0030*/ 	.short	0x0003
        /*0032*/ 	.short	0x0020
        /*0034*/ 	.byte	0x00, 0xf0, 0x21, 0x01


	//----- nvinfo : EIATTR_KPARAM_INFO
	.align		4
.L_170:
        /*0038*/ 	.byte	0x04, 0x17
        /*003a*/ 	.short	(.L_172 - .L_171)
.L_171:
        /*003c*/ 	.word	0x00000000
        /*0040*/ 	.short	0x0002
        /*0042*/ 	.short	0x0018
        /*0044*/ 	.byte	0x00, 0xf0, 0x21, 0x00


	//----- nvinfo : EIATTR_KPARAM_INFO
	.align		4
.L_172:
        /*0048*/ 	.byte	0x04, 0x17
        /*004a*/ 	.short	(.L_174 - .L_173)
.L_173:
        /*004c*/ 	.word	0x00000000
        /*0050*/ 	.short	0x0001
        /*0052*/ 	.short	0x0010
        /*0054*/ 	.byte	0x00, 0xf5, 0x21, 0x00


	//----- nvinfo : EIATTR_KPARAM_INFO
	.align		4
.L_174:
        /*0058*/ 	.byte	0x04, 0x17
        /*005a*/ 	.short	(.L_176 - .L_175)
.L_175:
        /*005c*/ 	.word	0x00000000
        /*0060*/ 	.short	0x0000
        /*0062*/ 	.short	0x0000
        /*0064*/ 	.byte	0x00, 0xf0, 0x41, 0x00


	//----- nvinfo : EIATTR_SPARSE_MMA_MASK
	.align		4
.L_176:
        /*0068*/ 	.byte	0x03, 0x50
        /*006a*/ 	.short	0x0000


	//----- nvinfo : EIATTR_MAXREG_COUNT
	.align		4
        /*006c*/ 	.byte	0x03, 0x1b
        /*006e*/ 	.short	0x00ff


	//----- nvinfo : EIATTR_NUM_BARRIERS
	.align		4
        /*0070*/ 	.byte	0x02, 0x4c
        /*0072*/ 	.byte	0x01
	.zero		1


	//----- nvinfo : EIATTR_MERCURY_ISA_VERSION
	.align		4
        /*0074*/ 	.byte	0x03, 0x5f
        /*0076*/ 	.short	0x0101


	//----- nvinfo : EIATTR_COOP_GROUP_MASK_REGIDS
	.align		4
        /*0078*/ 	.byte	0x04, 0x29
        /*007a*/ 	.short	(.L_178 - .L_177)


	//   ....[0]....
.L_177:
        /*007c*/ 	.word	0xffffffff


	//   ....[1]....
        /*0080*/ 	.word	0xffffffff


	//   ....[2]....
        /*0084*/ 	.word	0xffffffff


	//   ....[3]....
        /*0088*/ 	.word	0xffffffff


	//   ....[4]....
        /*008c*/ 	.word	0xffffffff


	//   ....[5]....
        /*0090*/ 	.word	0xffffffff


	//   ....[6]....
        /*0094*/ 	.word	0xffffffff


	//   ....[7]....
        /*0098*/ 	.word	0xffffffff


	//   ....[8]....
        /*009c*/ 	.word	0xffffffff


	//   ....[9]....
        /*00a0*/ 	.word	0xffffffff


	//   ....[10]....
        /*00a4*/ 	.word	0xffffffff


	//   ....[11]....
        /*00a8*/ 	.word	0xffffffff


	//   ....[12]....
        /*00ac*/ 	.word	0xffffffff


	//   ....[13]....
        /*00b0*/ 	.word	0xffffffff


	//   ....[14]....
        /*00b4*/ 	.word	0xffffffff


	//   ....[15]....
        /*00b8*/ 	.word	0xffffffff


	//   ....[16]....
        /*00bc*/ 	.word	0xffffffff


	//   ....[17]....
        /*00c0*/ 	.word	0xffffffff


	//   ....[18]....
        /*00c4*/ 	.word	0xffffffff


	//   ....[19]....
        /*00c8*/ 	.word	0xffffffff


	//   ....[20]....
        /*00cc*/ 	.word	0xffffffff


	//   ....[21]....
        /*00d0*/ 	.word	0xffffffff


	//   ....[22]....
        /*00d4*/ 	.word	0xffffffff


	//   ....[23]....
        /*00d8*/ 	.word	0xffffffff


	//   ....[24]....
        /*00dc*/ 	.word	0xffffffff


	//   ....[25]....
        /*00e0*/ 	.word	0xffffffff


	//   ....[26]....
        /*00e4*/ 	.word	0xffffffff


	//   ....[27]....
        /*00e8*/ 	.word	0xffffffff


	//   ....[28]....
        /*00ec*/ 	.word	0xffffffff


	//   ....[29]....
        /*00f0*/ 	.word	0xffffffff


	//   ....[30]....
        /*00f4*/ 	.word	0xffffffff


	//   ....[31]....
        /*00f8*/ 	.word	0xffffffff


	//   ....[32]....
        /*00fc*/ 	.word	0xffffffff


	//   ....[33]....
        /*0100*/ 	.word	0xffffffff


	//   ....[34]....
        /*0104*/ 	.word	0xffffffff


	//   ....[35]....
        /*0108*/ 	.word	0xffffffff


	//   ....[36]....
        /*010c*/ 	.word	0xffffffff


	//   ....[37]....
        /*0110*/ 	.word	0xffffffff


	//   ....[38]....
        /*0114*/ 	.word	0xffffffff


	//   ....[39]....
        /*0118*/ 	.word	0xffffffff


	//   ....[40]....
        /*011c*/ 	.word	0xffffffff


	//   ....[41]....
        /*0120*/ 	.word	0xffffffff


	//   ....[42]....
        /*0124*/ 	.word	0xffffffff


	//   ....[43]....
        /*0128*/ 	.word	0xffffffff


	//   ....[44]....
        /*012c*/ 	.word	0xffffffff


	//   ....[45]....
        /*0130*/ 	.word	0xffffffff


	//   ....[46]....
        /*0134*/ 	.word	0xffffffff


	//   ....[47]....
        /*0138*/ 	.word	0xffffffff


	//   ....[48]....
        /*013c*/ 	.word	0xffffffff


	//   ....[49]....
        /*0140*/ 	.word	0xffffffff


	//   ....[50]....
        /*0144*/ 	.word	0xffffffff


	//   ....[51]....
        /*0148*/ 	.word	0xffffffff


	//   ....[52]....
        /*014c*/ 	.word	0xffffffff


	//   ....[53]....
        /*0150*/ 	.word	0xffffffff


	//   ....[54]....
        /*0154*/ 	.word	0xffffffff


	//   ....[55]....
        /*0158*/ 	.word	0xffffffff


	//   ....[56]....
        /*015c*/ 	.word	0xffffffff


	//   ....[57]....
        /*0160*/ 	.word	0xffffffff


	//   ....[58]....
        /*0164*/ 	.word	0xffffffff


	//   ....[59]....
        /*0168*/ 	.word	0xffffffff


	//----- nvinfo : EIATTR_COOP_GROUP_INSTR_OFFSETS
	.align		4
.L_178:
        /*016c*/ 	.byte	0x04, 0x28
        /*016e*/ 	.short	(.L_180 - .L_179)


	//   ....[0]....
.L_179:
        /*0170*/ 	.word	0x00000d70


	//   ....[1]....
        /*0174*/ 	.word	0x00000da0


	//   ....[2]....
        /*0178*/ 	.word	0x00000dc0


	//   ....[3]....
        /*017c*/ 	.word	0x00000dd0


	//   ....[4]....
        /*0180*/ 	.word	0x00000f60


	//   ....[5]....
        /*0184*/ 	.word	0x00000f90


	//   ....[6]....
        /*0188*/ 	.word	0x00000fc0


	//   ....[7]....
        /*018c*/ 	.word	0x00000fe0


	//   ....[8]....
        /*0190*/ 	.word	0x00001160


	//   ....[9]....
        /*0194*/ 	.word	0x00001190


	//   ....[10]....
        /*0198*/ 	.word	0x000011c0


	//   ....[11]....
        /*019c*/ 	.word	0x000011e0


	//   ....[12]....
        /*01a0*/ 	.word	0x00001360


	//   ....[13]....
        /*01a4*/ 	.word	0x00001390


	//   ....[14]....
        /*01a8*/ 	.word	0x000013c0


	//   ....[15]....
        /*01ac*/ 	.word	0x000013e0


	//   ....[16]....
        /*01b0*/ 	.word	0x00001560


	//   ....[17]....
        /*01b4*/ 	.word	0x00001590


	//   ....[18]....
        /*01b8*/ 	.word	0x000015c0


	//   ....[19]....
        /*01bc*/ 	.word	0x000015e0


	//   ....[20]....
        /*01c0*/ 	.word	0x00002340


	//   ....[21]....
        /*01c4*/ 	.word	0x00002350


	//   ....[22]....
        /*01c8*/ 	.word	0x00002360


	//   ....[23]....
        /*01cc*/ 	.word	0x00002380


	//   ....[24]....
        /*01d0*/ 	.word	0x00002500


	//   ....[25]....
        /*01d4*/ 	.word	0x00002540


	//   ....[26]....
        /*01d8*/ 	.word	0x00002570


	//   ....[27]....
        /*01dc*/ 	.word	0x00002590


	//   ....[28]....
        /*01e0*/ 	.word	0x00002710


	//   ....[29]....
        /*01e4*/ 	.word	0x00002750


	//   ....[30]....
        /*01e8*/ 	.word	0x00002780


	//   ....[31]....
        /*01ec*/ 	.word	0x000027a0


	//   ....[32]....
        /*01f0*/ 	.word	0x00002920


	//   ....[33]....
        /*01f4*/ 	.word	0x00002960


	//   ....[34]....
        /*01f8*/ 	.word	0x00002990


	//   ....[35]....
        /*01fc*/ 	.word	0x000029b0


	//   ....[36]....
        /*0200*/ 	.word	0x00002b30


	//   ....[37]....
        /*0204*/ 	.word	0x00002b70


	//   ....[38]....
        /*0208*/ 	.word	0x00002ba0


	//   ....[39]....
        /*020c*/ 	.word	0x00002bc0


	//   ....[40]....
        /*0210*/ 	.word	0x000053c0


	//   ....[41]....
        /*0214*/ 	.word	0x000053f0


	//   ....[42]....
        /*0218*/ 	.word	0x00005410


	//   ....[43]....
        /*021c*/ 	.word	0x00005420


	//   ....[44]....
        /*0220*/ 	.word	0x000055b0


	//   ....[45]....
        /*0224*/ 	.word	0x000055e0


	//   ....[46]....
        /*0228*/ 	.word	0x00005610


	//   ....[47]....
        /*022c*/ 	.word	0x00005630


	//   ....[48]....
        /*0230*/ 	.word	0x000057b0


	//   ....[49]....
        /*0234*/ 	.word	0x000057e0


	//   ....[50]....
        /*0238*/ 	.word	0x00005810


	//   ....[51]....
        /*023c*/ 	.word	0x00005830


	//   ....[52]....
        /*0240*/ 	.word	0x000059b0


	//   ....[53]....
        /*0244*/ 	.word	0x000059e0


	//   ....[54]....
        /*0248*/ 	.word	0x00005a10


	//   ....[55]....
        /*024c*/ 	.word	0x00005a30


	//   ....[56]....
        /*0250*/ 	.word	0x00005bb0


	//   ....[57]....
        /*0254*/ 	.word	0x00005be0


	//   ....[58]....
        /*0258*/ 	.word	0x00005c10


	//   ....[59]....
        /*025c*/ 	.word	0x00005c30


	//----- nvinfo : EIATTR_VRC_CTA_INIT_COUNT
	.align		4
.L_180:
        /*0260*/ 	.byte	0x02, 0x4a
	.zero		1
	.zero		1


	//----- nvinfo : EIATTR_EXIT_INSTR_OFFSETS
	.align		4
        /*0264*/ 	.byte	0x04, 0x1c
        /*0266*/ 	.short	(.L_182 - .L_181)


	//   ....[0]....
.L_181:
        /*0268*/ 	.word	0x000068d0


	//   ....[1]....
        /*026c*/ 	.word	0x00006920


	//----- nvinfo : EIATTR_MAX_THREADS
	.align		4
.L_182:
        /*0270*/ 	.byte	0x04, 0x05
        /*0272*/ 	.short	(.L_184 - .L_183)
.L_183:
        /*0274*/ 	.word	0x00000100
        /*0278*/ 	.word	0x00000001
        /*027c*/ 	.word	0x00000001


	//----- nvinfo : EIATTR_CRS_STACK_SIZE
	.align		4
.L_184:
        /*0280*/ 	.byte	0x04, 0x1e
        /*0282*/ 	.short	(.L_186 - .L_185)
.L_185:
        /*0284*/ 	.word	0x00000000


	//----- nvinfo : EIATTR_CBANK_PARAM_SIZE
	.align		4
.L_186:
        /*0288*/ 	.byte	0x03, 0x19
        /*028a*/ 	.short	0x0071


	//----- nvinfo : EIATTR_PARAM_CBANK
	.align		4
        /*028c*/ 	.byte	0x04, 0x0a
        /*028e*/ 	.short	(.L_188 - .L_187)
	.align		4
.L_187:
        /*0290*/ 	.word	index@(.nv.constant0._ZN6thrust24THRUST_300001_SM_1000_NS8cuda_cub4core6detail13_kernel_agentINS1_8__reduce11ReduceAgentINS0_12zip_iteratorIN4cuda3std3__45tupleIJNS0_10device_ptrIdEENS0_17counting_iteratorIlNS0_11use_defaultESF_SF_EEEEEEEPNSB_IJdlEEESJ_lNS1_9__extrema9arg_max_fIdl10comparatorEEEEJSI_SK_lN3cub18CUB_300001_SM_100013GridEvenShareIlEENSR_9GridQueueIyEESO_EEEvDpT0_)
        /*0294*/ 	.short	0x0380
        /*0296*/ 	.short	0x0071


	//----- nvinfo : EIATTR_SW_WAR
	.align		4
.L_188:
        /*0298*/ 	.byte	0x04, 0x36
        /*029a*/ 	.short	(.L_190 - .L_189)
.L_189:
        /*029c*/ 	.word	0x00000008
.L_190:


//--------------------- .nv.info._ZN6thrust24THRUST_300001_SM_1000_NS8cuda_cub4core6detail13_kernel_agentINS1_8__reduce11ReduceAgentINS0_12zip_iteratorIN4cuda3std3__45tupleIJNS0_10device_ptrIdEENS0_17counting_iteratorIlNS0_11use_defaultESF_SF_EEEEEEEPNSB_IJdlEEESJ_lNS1_9__extrema9arg_max_fIdl10comparatorEEEEJSI_SK_lSO_EEEvDpT0_ --------------------------
	.section	.nv.info._ZN6thrust24THRUST_300001_SM_1000_NS8cuda_cub4core6detail13_kernel_agentINS1_8__reduce11ReduceAgentINS0_12zip_iteratorIN4cuda3std3__45tupleIJNS0_10device_ptrIdEENS0_17counting_iteratorIlNS0_11use_defaultESF_SF_EEEEEEEPNSB_IJdlEEESJ_lNS1_9__extrema9arg_max_fIdl10comparatorEEEEJSI_SK_lSO_EEEvDpT0_,"",@"SHT_CUDA_INFO"
	.sectionflags	@""
	.align	4


	//----- nvinfo : EIATTR_CUDA_API_VERSION
	.align		4
        /*0000*/ 	.byte	0x04, 0x37
        /*0002*/ 	.short	(.L_192 - .L_191)
.L_191:
        /*0004*/ 	.word	0x00000082


	//----- nvinfo : EIATTR_KPARAM_INFO
	.align		4
.L_192:
        /*0008*/ 	.byte	0x04, 0x17
        /*000a*/ 	.short	(.L_194 - .L_193)
.L_193:
        /*000c*/ 	.word	0x00000000
        /*0010*/ 	.short	0x0003
        /*0012*/ 	.short	0x0020
        /*0014*/ 	.byte	0x00, 0xf0, 0x05, 0x00


	//----- nvinfo : EIATTR_KPARAM_INFO
	.align		4
.L_194:
        /*0018*/ 	.byte	0x04, 0x17
        /*001a*/ 	.short	(.L_196 - .L_195)
.L_195:
        /*001c*/ 	.word	0x00000000
        /*0020*/ 	.short	0x0002
        /*0022*/ 	.short	0x0018
        /*0024*/ 	.byte	0x00, 0xf0, 0x21, 0x00


	//----- nvinfo : EIATTR_KPARAM_INFO
	.align		4
.L_196:
        /*0028*/ 	.byte	0x04, 0x17
        /*002a*/ 	.short	(.L_198 - .L_197)
.L_197:
        /*002c*/ 	.word	0x00000000
        /*0030*/ 	.short	0x0001
        /*0032*/ 	.short	0x0010
        /*0034*/ 	.byte	0x00, 0xf5, 0x21, 0x00


	//----- nvinfo : EIATTR_KPARAM_INFO
	.align		4
.L_198:
        /*0038*/ 	.byte	0x04, 0x17
        /*003a*/ 	.short	(.L_200 - .L_199)
.L_199:
        /*003c*/ 	.word	0x00000000
        /*0040*/ 	.short	0x0000
        /*0042*/ 	.short	0x0000
        /*0044*/ 	.byte	0x00, 0xf0, 0x41, 0x00


	//----- nvinfo : EIATTR_SPARSE_MMA_MASK
	.align		4
.L_200:
        /*0048*/ 	.byte	0x03, 0x50
        /*004a*/ 	.short	0x0000


	//----- nvinfo : EIATTR_MAXREG_COUNT
	.align		4
        /*004c*/ 	.byte	0x03, 0x1b
        /*004e*/ 	.short	0x00ff


	//----- nvinfo : EIATTR_NUM_BARRIERS
	.align		4
        /*0050*/ 	.byte	0x02, 0x4c
        /*0052*/ 	.byte	0x01
	.zero		1


	//----- nvinfo : EIATTR_MERCURY_ISA_VERSION
	.align		4
        /*0054*/ 	.byte	0x03, 0x5f
        /*0056*/ 	.short	0x0101


	//----- nvinfo : EIATTR_COOP_GROUP_MASK_REGIDS
	.align		4
        /*0058*/ 	.byte	0x04, 0x29
        /*005a*/ 	.short	(.L_202 - .L_201)


	//   ....[0]....
.L_201:
        /*005c*/ 	.word	0xffffffff


	//   ....[1]....
        /*0060*/ 	.word	0xffffffff


	//   ....[2]....
        /*0064*/ 	.word	0xffffffff


	//   ....[3]....
        /*0068*/ 	.word	0xffffffff


	//   ....[4]....
        /*006c*/ 	.word	0xffffffff


	//   ....[5]....
        /*0070*/ 	.word	0xffffffff


	//   ....[6]....
        /*0074*/ 	.word	0xffffffff


	//   ....[7]....
        /*0078*/ 	.word	0xffffffff


	//   ....[8]....
        /*007c*/ 	.word	0xffffffff


	//   ....[9]....
        /*0080*/ 	.word	0xffffffff


	//   ....[10]....
        /*0084*/ 	.word	0xffffffff


	//   ....[11]....
        /*0088*/ 	.word	0xffffffff


	//   ....[12]....
        /*008c*/ 	.word	0xffffffff


	//   ....[13]....
        /*0090*/ 	.word	0xffffffff


	//   ....[14]....
        /*0094*/ 	.word	0xffffffff


	//   ....[15]....
        /*0098*/ 	.word	0xffffffff


	//   ....[16]....
        /*009c*/ 	.word	0xffffffff


	//   ....[17]....
        /*00a0*/ 	.word	0xffffffff


	//   ....[18]....
        /*00a4*/ 	.word	0xffffffff


	//   ....[19]....
        /*00a8*/ 	.word	0xffffffff


	//   ....[20]....
        /*00ac*/ 	.word	0xffffffff


	//   ....[21]....
        /*00b0*/ 	.word	0xffffffff


	//   ....[22]....
        /*00b4*/ 	.word	0xffffffff


	//   ....[23]....
        /*00b8*/ 	.word	0xffffffff


	//   ....[24]....
        /*00bc*/ 	.word	0xffffffff


	//   ....[25]....
        /*00c0*/ 	.word	0xffffffff


	//   ....[26]....
        /*00c4*/ 	.word	0xffffffff


	//   ....[27]....
        /*00c8*/ 	.word	0xffffffff


	//   ....[28]....
        /*00cc*/ 	.word	0xffffffff


	//   ....[29]....
        /*00d0*/ 	.word	0xffffffff


	//   ....[30]....
        /*00d4*/ 	.word	0xffffffff


	//   ....[31]....
        /*00d8*/ 	.word	0xffffffff


	//   ....[32]....
        /*00dc*/ 	.word	0xffffffff


	//   ....[33]....
        /*00e0*/ 	.word	0xffffffff


	//   ....[34]....
        /*00e4*/ 	.word	0xffffffff


	//   ....[35]....
        /*00e8*/ 	.word	0xffffffff


	//   ....[36]....
        /*00ec*/ 	.word	0xffffffff


	//   ....[37]....
        /*00f0*/ 	.word	0xffffffff


	//   ....[38]....
        /*00f4*/ 	.word	0xffffffff


	//   ....[39]....
        /*00f8*/ 	.word	0xffffffff


	//   ....[40]....
        /*00fc*/ 	.word	0xffffffff


	//   ....[41]....
        /*0100*/ 	.word	0xffffffff


	//   ....[42]....
        /*0104*/ 	.word	0xffffffff


	//   ....[43]....
        /*0108*/ 	.word	0xffffffff


	//   ....[44]....
        /*010c*/ 	.word	0xffffffff


	//   ....[45]....
        /*0110*/ 	.word	0xffffffff


	//   ....[46]....
        /*0114*/ 	.word	0xffffffff


	//   ....[47]....
        /*0118*/ 	.word	0xffffffff


	//   ....[48]....
        /*011c*/ 	.word	0xffffffff


	//   ....[49]....
        /*0120*/ 	.word	0xffffffff


	//   ....[50]....
        /*0124*/ 	.word	0xffffffff


	//   ....[51]....
        /*0128*/ 	.word	0xffffffff


	//   ....[52]....
        /*012c*/ 	.word	0xffffffff


	//   ....[53]....
        /*0130*/ 	.word	0xffffffff


	//   ....[54]....
        /*0134*/ 	.word	0xffffffff


	//   ....[55]....
        /*0138*/ 	.word	0xffffffff


	//   ....[56]....
        /*013c*/ 	.word	0xffffffff


	//   ....[57]....
        /*0140*/ 	.word	0xffffffff


	//   ....[58]....
        /*0144*/ 	.word	0xffffffff


	//   ....[59]....
        /*0148*/ 	.word	0xffffffff


	//----- nvinfo : EIATTR_COOP_GROUP_INSTR_OFFSETS
	.align		4
.L_202:
        /*014c*/ 	.byte	0x04, 0x28
        /*014e*/ 	.short	(.L_204 - .L_203)


	//   ....[0]....
.L_203:
        /*0150*/ 	.word	0x00000cb0


	//   ....[1]....
        /*0154*/ 	.word	0x00000ce0


	//   ....[2]....
        /*0158*/ 	.word	0x00000d00


	//   ....[3]....
        /*015c*/ 	.word	0x00000d10


	//   ....[4]....
        /*0160*/ 	.word	0x00000ea0


	//   ....[5]....
        /*0164*/ 	.word	0x00000ed0


	//   ....[6]....
        /*0168*/ 	.word	0x00000f00


	//   ....[7]....
        /*016c*/ 	.word	0x00000f20


	//   ....[8]....
        /*0170*/ 	.word	0x000010a0


	//   ....[9]....
        /*0174*/ 	.word	0x000010d0


	//   ....[10]....
        /*0178*/ 	.word	0x00001100


	//   ....[11]....
        /*017c*/ 	.word	0x00001120


	//   ....[12]....
        /*0180*/ 	.word	0x000012a0


	//   ....[13]....
        /*0184*/ 	.word	0x000012d0


	//   ....[14]....
        /*0188*/ 	.word	0x00001300


	//   ....[15]....
        /*018c*/ 	.word	0x00001320


	//   ....[16]....
        /*0190*/ 	.word	0x000014a0


	//   ....[17]....
        /*0194*/ 	.word	0x000014e0


	//   ....[18]....
        /*0198*/ 	.word	0x00001510


	//   ....[19]....
        /*019c*/ 	.word	0x00001520


	//   ....[20]....
        /*01a0*/ 	.word	0x00002280


	//   ....[21]....
        /*01a4*/ 	.word	0x00002290


	//   ....[22]....
        /*01a8*/ 	.word	0x000022a0


	//   ....[23]....
        /*01ac*/ 	.word	0x000022c0


	//   ....[24]....
        /*01b0*/ 	.word	0x00002440


	//   ....[25]....
        /*01b4*/ 	.word	0x00002480


	//   ....[26]....
        /*01b8*/ 	.word	0x000024b0


	//   ....[27]....
        /*01bc*/ 	.word	0x000024d0


	//   ....[28]....
        /*01c0*/ 	.word	0x00002650


	//   ....[29]....
        /*01c4*/ 	.word	0x00002690


	//   ....[30]....
        /*01c8*/ 	.word	0x000026c0


	//   ....[31]....
        /*01cc*/ 	.word	0x000026e0


	//   ....[32]....
        /*01d0*/ 	.word	0x00002860


	//   ....[33]....
        /*01d4*/ 	.word	0x000028a0


	//   ....[34]....
        /*01d8*/ 	.word	0x000028d0


	//   ....[35]....
        /*01dc*/ 	.word	0x000028f0


	//   ....[36]....
        /*01e0*/ 	.word	0x00002a70


	//   ....[37]....
        /*01e4*/ 	.word	0x00002ab0


	//   ....[38]....
        /*01e8*/ 	.word	0x00002ae0


	//   ....[39]....
        /*01ec*/ 	.word	0x00002b00


	//   ....[40]....
        /*01f0*/ 	.word	0x00004f40


	//   ....[41]....
        /*01f4*/ 	.word	0x00004f70


	//   ....[42]....
        /*01f8*/ 	.word	0x00004f90


	//   ....[43]....
        /*01fc*/ 	.word	0x00004fa0


	//   ....[44]....
        /*0200*/ 	.word	0x00005130


	//   ....[45]....
        /*0204*/ 	.word	0x00005160


	//   ....[46]....
        /*0208*/ 	.word	0x00005190


	//   ....[47]....
        /*020c*/ 	.word	0x000051b0


	//   ....[48]....
        /*0210*/ 	.word	0x00005330


	//   ....[49]....
        /*0214*/ 	.word	0x00005360


	//   ....[50]....
        /*0218*/ 	.word	0x00005390


	//   ....[51]....
        /*021c*/ 	.word	0x000053b0


	//   ....[52]....
        /*0220*/ 	.word	0x00005530


	//   ....[53]....
        /*0224*/ 	.word	0x00005560


	//   ....[54]....
        /*0228*/ 	.word	0x00005590


	//   ....[55]....
        /*022c*/ 	.word	0x000055b0


	//   ....[56]....
        /*0230*/ 	.word	0x00005730


	//   ....[57]....
        /*0234*/ 	.word	0x00005760


	//   ....[58]....
        /*0238*/ 	.word	0x00005790


	//   ....[59]....
        /*023c*/ 	.word	0x000057b0


	//----- nvinfo : EIATTR_VRC_CTA_INIT_COUNT
	.align		4
.L_204:
        /*0240*/ 	.byte	0x02, 0x4a
	.zero		1
	.zero		1


	//----- nvinfo : EIATTR_EXIT_INSTR_OFFSETS
	.align		4
        /*0244*/ 	.byte	0x04, 0x1c
        /*0246*/ 	.short	(.L_206 - .L_205)


	//   ....[0]....
.L_205:
        /*0248*/ 	.word	0x00000040


	//   ....[1]....
        /*024c*/ 	.word	0x00006450


	//   ....[2]....
        /*0250*/ 	.word	0x00006490


	//----- nvinfo : EIATTR_MAX_THREADS
	.align		4
.L_206:
        /*0254*/ 	.byte	0x04, 0x05
        /*0256*/ 	.short	(.L_208 - .L_207)
.L_207:
        /*0258*/ 	.word	0x00000100
        /*025c*/ 	.word	0x00000001
        /*0260*/ 	.word	0x00000001


	//----- nvinfo : EIATTR_CRS_STACK_SIZE
	.align		4
.L_208:
        /*0264*/ 	.byte	0x04, 0x1e
        /*0266*/ 	.short	(.L_210 - .L_209)
.L_209:
        /*0268*/ 	.word	0x00000000


	//----- nvinfo : EIATTR_CBANK_PARAM_SIZE
	.align		4
.L_210:
        /*026c*/ 	.byte	0x03, 0x19
        /*026e*/ 	.short	0x0021


	//----- nvinfo : EIATTR_PARAM_CBANK
	.align		4
        /*0270*/ 	.byte	0x04, 0x0a
        /*0272*/ 	.short	(.L_212 - .L_211)
	.align		4
.L_211:
        /*0274*/ 	.word	index@(.nv.constant0._ZN6thrust24THRUST_300001_SM_1000_NS8cuda_cub4core6detail13_kernel_agentINS1_8__reduce11ReduceAgentINS0_12zip_iteratorIN4cuda3std3__45tupleIJNS0_10device_ptrIdEENS0_17counting_iteratorIlNS0_11use_defaultESF_SF_EEEEEEEPNSB_IJdlEEESJ_lNS1_9__extrema9arg_max_fIdl10comparatorEEEEJSI_SK_lSO_EEEvDpT0_)
        /*0278*/ 	.short	0x0380
        /*027a*/ 	.short	0x0021


	//----- nvinfo : EIATTR_SW_WAR
	.align		4
.L_212:
        /*027c*/ 	.byte	0x04, 0x36
        /*027e*/ 	.short	(.L_214 - .L_213)
.L_213:
        /*0280*/ 	.word	0x00000008
.L_214:


//--------------------- .nv.info._ZN6thrust24THRUST_300001_SM_1000_NS8cuda_cub4core6detail13_kernel_agentINS1_8__reduce11ReduceAgentIPN4cuda3std3__45tupleIJdlEEESC_SB_iNS1_9__extrema9arg_max_fIdl10comparatorEEEEJSC_SC_iSG_EEEvDpT0_ --------------------------
	.section	.nv.info._ZN6thrust24THRUST_300001_SM_1000_NS8cuda_cub4core6detail13_kernel_agentINS1_8__reduce11ReduceAgentIPN4cuda3std3__45tupleIJdlEEESC_SB_iNS1_9__extrema9arg_max_fIdl10comparatorEEEEJSC_SC_iSG_EEEvDpT0_,"",@"SHT_CUDA_INFO"
	.sectionflags	@""
	.align	4


	//----- nvinfo : EIATTR_CUDA_API_VERSION
	.align		4
        /*0000*/ 	.byte	0x04, 0x37
        /*0002*/ 	.short	(.L_216 - .L_215)
.L_215:
        /*0004*/ 	.word	0x00000082


	//----- nvinfo : EIATTR_KPARAM_INFO
	.align		4
.L_216:
        /*0008*/ 	.byte	0x04, 0x17
        /*000a*/ 	.short	(.L_218 - .L_217)
.L_217:
        /*000c*/ 	.word	0x00000000
        /*0010*/ 	.short	0x0003
        /*0012*/ 	.short	0x0014
        /*0014*/ 	.byte	0x00, 0xf0, 0x05, 0x00


	//----- nvinfo : EIATTR_KPARAM_INFO
	.align		4
.L_218:
        /*0018*/ 	.byte	0x04, 0x17
        /*001a*/ 	.short	(.L_220 - .L_219)
.L_219:
        /*001c*/ 	.word	0x00000000
        /*0020*/ 	.short	0x0002
        /*0022*/ 	.short	0x0010
        /*0024*/ 	.byte	0x00, 0xf0, 0x11, 0x00


	//----- nvinfo : EIATTR_KPARAM_INFO
	.align		4
.L_220:
        /*0028*/ 	.byte	0x04, 0x17
        /*002a*/ 	.short	(.L_222 - .L_221)
.L_221:
        /*002c*/ 	.word	0x00000000
        /*0030*/ 	.short	0x0001
        /*0032*/ 	.short	0x0008
        /*0034*/ 	.byte	0x00, 0xf5, 0x21, 0x00


	//----- nvinfo : EIATTR_KPARAM_INFO
	.align		4
.L_222:
        /*0038*/ 	.byte	0x04, 0x17
        /*003a*/ 	.short	(.L_224 - .L_223)
.L_223:
        /*003c*/ 	.word	0x00000000
        /*0040*/ 	.short	0x0000
        /*0042*/ 	.short	0x0000
        /*0044*/ 	.byte	0x00, 0xf5, 0x21, 0x00


	//----- nvinfo : EIATTR_SPARSE_MMA_MASK
	.align		4
.L_224:
        /*0048*/ 	.byte	0x03, 0x50
        /*004a*/ 	.short	0x0000


	//----- nvinfo : EIATTR_MAXREG_COUNT
	.align		4
        /*004c*/ 	.byte	0x03, 0x1b
        /*004e*/ 	.short	0x00ff


	//----- nvinfo : EIATTR_NUM_BARRIERS
	.align		4
        /*0050*/ 	.byte	0x02, 0x4c
        /*0052*/ 	.byte	0x01
	.zero		1


	//----- nvinfo : EIATTR_MERCURY_ISA_VERSION
	.align		4
        /*0054*/ 	.byte	0x03, 0x5f
        /*0056*/ 	.short	0x0101


	//----- nvinfo : EIATTR_COOP_GROUP_MASK_REGIDS
	.align		4
        /*0058*/ 	.byte	0x04, 0x29
        /*005a*/ 	.short	(.L_226 - .L_225)


	//   ....[0]....
.L_225:
        /*005c*/ 	.word	0xffffffff


	//   ....[1]....
        /*0060*/ 	.word	0xffffffff


	//   ....[2]....
        /*0064*/ 	.word	0xffffffff


	//   ....[3]....
        /*0068*/ 	.word	0xffffffff


	//   ....[4]....
        /*006c*/ 	.word	0xffffffff


	//   ....[5]....
        /*0070*/ 	.word	0xffffffff


	//   ....[6]....
        /*0074*/ 	.word	0xffffffff


	//   ....[7]....
        /*0078*/ 	.word	0xffffffff


	//   ....[8]....
        /*007c*/ 	.word	0xffffffff


	//   ....[9]....
        /*0080*/ 	.word	0xffffffff


	//   ....[10]....
        /*0084*/ 	.word	0xffffffff


	//   ....[11]....
        /*0088*/ 	.word	0xffffffff


	//   ....[12]....
        /*008c*/ 	.word	0xffffffff


	//   ....[13]....
        /*0090*/ 	.word	0xffffffff


	//   ....[14]....
        /*0094*/ 	.word	0xffffffff


	//   ....[15]....
        /*0098*/ 	.word	0xffffffff


	//   ....[16]....
        /*009c*/ 	.word	0xffffffff


	//   ....[17]....
        /*00a0*/ 	.word	0xffffffff


	//   ....[18]....
        /*00a4*/ 	.word	0xffffffff


	//   ....[19]....
        /*00a8*/ 	.word	0xffffffff


	//   ....[20]....
        /*00ac*/ 	.word	0xffffffff


	//   ....[21]....
        /*00b0*/ 	.word	0xffffffff


	//   ....[22]....
        /*00b4*/ 	.word	0xffffffff


	//   ....[23]....
        /*00b8*/ 	.word	0xffffffff


	//   ....[24]....
        /*00bc*/ 	.word	0xffffffff


	//   ....[25]....
        /*00c0*/ 	.word	0xffffffff


	//   ....[26]....
        /*00c4*/ 	.word	0xffffffff


	//   ....[27]....
        /*00c8*/ 	.word	0xffffffff


	//   ....[28]....
        /*00cc*/ 	.word	0xffffffff


	//   ....[29]....
        /*00d0*/ 	.word	0xffffffff


	//   ....[30]....
        /*00d4*/ 	.word	0xffffffff


	//   ....[31]....
        /*00d8*/ 	.word	0xffffffff


	//   ....[32]....
        /*00dc*/ 	.word	0xffffffff


	//   ....[33]....
        /*00e0*/ 	.word	0xffffffff


	//   ....[34]....
        /*00e4*/ 	.word	0xffffffff


	//   ....[35]....
        /*00e8*/ 	.word	0xffffffff


	//   ....[36]....
        /*00ec*/ 	.word	0xffffffff


	//   ....[37]....
        /*00f0*/ 	.word	0xffffffff


	//   ....[38]....
        /*00f4*/ 	.word	0xffffffff


	//   ....[39]....
        /*00f8*/ 	.word	0xffffffff


	//   ....[40]....
        /*00fc*/ 	.word	0xffffffff


	//   ....[41]....
        /*0100*/ 	.word	0xffffffff


	//   ....[42]....
        /*0104*/ 	.word	0xffffffff


	//   ....[43]....
        /*0108*/ 	.word	0xffffffff


	//   ....[44]....
        /*010c*/ 	.word	0xffffffff


	//   ....[45]....
        /*0110*/ 	.word	0xffffffff


	//   ....[46]....
        /*0114*/ 	.word	0xffffffff


	//   ....[47]....
        /*0118*/ 	.word	0xffffffff


	//   ....[48]....
        /*011c*/ 	.word	0xffffffff


	//   ....[49]....
        /*0120*/ 	.word	0xffffffff


	//   ....[50]....
        /*0124*/ 	.word	0xffffffff


	//   ....[51]....
        /*0128*/ 	.word	0xffffffff


	//   ....[52]....
        /*012c*/ 	.word	0xffffffff


	//   ....[53]....
        /*0130*/ 	.word	0xffffffff


	//   ....[54]....
        /*0134*/ 	.word	0xffffffff


	//   ....[55]....
        /*0138*/ 	.word	0xffffffff


	//   ....[56]....
        /*013c*/ 	.word	0xffffffff


	//   ....[57]....
        /*0140*/ 	.word	0xffffffff


	//   ....[58]....
        /*0144*/ 	.word	0xffffffff


	//   ....[59]....
        /*0148*/ 	.word	0xffffffff


	//----- nvinfo : EIATTR_COOP_GROUP_INSTR_OFFSETS
	.align		4
.L_226:
        /*014c*/ 	.byte	0x04, 0x28
        /*014e*/ 	.short	(.L_228 - .L_227)


	//   ....[0]....
.L_227:
        /*0150*/ 	.word	0x00000b70


	//   ....[1]....
        /*0154*/ 	.word	0x00000ba0


	//   ....[2]....
        /*0158*/ 	.word	0x00000bc0


	//   ....[3]....
        /*015c*/ 	.word	0x00000bd0


	//   ....[4]....
        /*0160*/ 	.word	0x00000d60


	//   ....[5]....
        /*0164*/ 	.word	0x00000d90


	//   ....[6]....
        /*0168*/ 	.word	0x00000dc0


	//   ....[7]....
        /*016c*/ 	.word	0x00000de0


	//   ....[8]....
        /*0170*/ 	.word	0x00000f60


	//   ....[9]....
        /*0174*/ 	.word	0x00000f90


	//   ....[10]....
        /*0178*/ 	.word	0x00000fc0


	//   ....[11]....
        /*017c*/ 	.word	0x00000fe0


	//   ....[12]....
        /*0180*/ 	.word	0x00001160


	//   ....[13]....
        /*0184*/ 	.word	0x00001190


	//   ....[14]....
        /*0188*/ 	.word	0x000011c0


	//   ....[15]....
        /*018c*/ 	.word	0x000011e0


	//   ....[16]....
        /*0190*/ 	.word	0x00001360


	//   ....[17]....
        /*0194*/ 	.word	0x000013a0


	//   ....[18]....
        /*0198*/ 	.word	0x000013d0


	//   ....[19]....
        /*019c*/ 	.word	0x000013e0


	//   ....[20]....
        /*01a0*/ 	.word	0x00002140


	//   ....[21]....
        /*01a4*/ 	.word	0x00002150


	//   ....[22]....
        /*01a8*/ 	.word	0x00002160


	//   ....[23]....
        /*01ac*/ 	.word	0x00002180


	//   ....[24]....
        /*01b0*/ 	.word	0x00002300


	//   ....[25]....
        /*01b4*/ 	.word	0x00002340


	//   ....[26]....
        /*01b8*/ 	.word	0x00002370


	//   ....[27]....
        /*01bc*/ 	.word	0x00002390


	//   ....[28]....
        /*01c0*/ 	.word	0x00002510


	//   ....[29]....
        /*01c4*/ 	.word	0x00002550


	//   ....[30]....
        /*01c8*/ 	.word	0x00002580


	//   ....[31]....
        /*01cc*/ 	.word	0x000025a0


	//   ....[32]....
        /*01d0*/ 	.word	0x00002720


	//   ....[33]....
        /*01d4*/ 	.word	0x00002760


	//   ....[34]....
        /*01d8*/ 	.word	0x00002790


	//   ....[35]....
        /*01dc*/ 	.word	0x000027b0


	//   ....[36]....
        /*01e0*/ 	.word	0x00002930


	//   ....[37]....
        /*01e4*/ 	.word	0x00002970


	//   ....[38]....
        /*01e8*/ 	.word	0x000029b0


	//   ....[39]....
        /*01ec*/ 	.word	0x000029c0


	//   ....[40]....
        /*01f0*/ 	.word	0x00004d80


	//   ....[41]....
        /*01f4*/ 	.word	0x00004db0


	//   ....[42]....
        /*01f8*/ 	.word	0x00004dd0


	//   ....[43]....
        /*01fc*/ 	.word	0x00004de0


	//   ....[44]....
        /*0200*/ 	.word	0x00004f70


	//   ....[45]....
        /*0204*/ 	.word	0x00004fa0


	//   ....[46]....
        /*0208*/ 	.word	0x00004fd0


	//   ....[47]....
        /*020c*/ 	.word	0x00004ff0


	//   ....[48]....
        /*0210*/ 	.word	0x00005170


	//   ....[49]....
        /*0214*/ 	.word	0x000051a0


	//   ....[50]....
        /*0218*/ 	.word	0x000051d0


	//   ....[51]....
        /*021c*/ 	.word	0x000051f0


	//   ....[52]....
        /*0220*/ 	.word	0x00005370


	//   ....[53]....
        /*0224*/ 	.word	0x000053a0


	//   ....[54]....
        /*0228*/ 	.word	0x000053d0


	//   ....[55]....
        /*022c*/ 	.word	0x000053f0


	//   ....[56]....
        /*0230*/ 	.word	0x00005570


	//   ....[57]....
        /*0234*/ 	.word	0x000055a0


	//   ....[58]....
        /*0238*/ 	.word	0x000055d0


	//   ....[59]....
        /*023c*/ 	.word	0x000055f0


	//----- nvinfo : EIATTR_VRC_CTA_INIT_COUNT
	.align		4
.L_228:
        /*0240*/ 	.byte	0x02, 0x4a
	.zero		1
	.zero		1


	//----- nvinfo : EIATTR_EXIT_INSTR_OFFSETS
	.align		4
        /*0244*/ 	.byte	0x04, 0x1c
        /*0246*/ 	.short	(.L_230 - .L_229)


	//   ....[0]....
.L_229:
        /*0248*/ 	.word	0x00000030


	//   ....[1]....
        /*024c*/ 	.word	0x00006290


	//   ....[2]....
        /*0250*/ 	.word	0x000062d0


	//----- nvinfo : EIATTR_MAX_THREADS
	.align		4
.L_230:
        /*0254*/ 	.byte	0x04, 0x05
        /*0256*/ 	.short	(.L_232 - .L_231)
.L_231:
        /*0258*/ 	.word	0x00000100
        /*025c*/ 	.word	0x00000001
        /*0260*/ 	.word	0x00000001


	//----- nvinfo : EIATTR_CRS_STACK_SIZE
	.align		4
.L_232:
        /*0264*/ 	.byte	0x04, 0x1e
        /*0266*/ 	.short	(.L_234 - .L_233)
.L_233:
        /*0268*/ 	.word	0x00000000


	//----- nvinfo : EIATTR_CBANK_PARAM_SIZE
	.align		4
.L_234:
        /*026c*/ 	.byte	0x03, 0x19
        /*026e*/ 	.short	0x0015


	//----- nvinfo : EIATTR_PARAM_CBANK
	.align		4
        /*0270*/ 	.byte	0x04, 0x0a
        /*0272*/ 	.short	(.L_236 - .L_235)
	.align		4
.L_235:
        /*0274*/ 	.word	index@(.nv.constant0._ZN6thrust24THRUST_300001_SM_1000_NS8cuda_cub4core6detail13_kernel_agentINS1_8__reduce11ReduceAgentIPN4cuda3std3__45tupleIJdlEEESC_SB_iNS1_9__extrema9arg_max_fIdl10comparatorEEEEJSC_SC_iSG_EEEvDpT0_)
        /*0278*/ 	.short	0x0380
        /*027a*/ 	.short	0x0015


	//----- nvinfo : EIATTR_SW_WAR
	.align		4
.L_236:
        /*027c*/ 	.byte	0x04, 0x36
        /*027e*/ 	.short	(.L_238 - .L_237)
.L_237:
        /*0280*/ 	.word	0x00000008
.L_238:


//--------------------- .nv.info._ZN6thrust24THRUST_300001_SM_1000_NS8cuda_cub4core6detail13_kernel_agentINS1_8__reduce10DrainAgentIiEEJN3cub18CUB_300001_SM_10009GridQueueIjEEiEEEvDpT0_ --------------------------
	.section	.nv.info._ZN6thrust24THRUST_300001_SM_1000_NS8cuda_cub4core6detail13_kernel_agentINS1_8__reduce10DrainAgentIiEEJN3cub18CUB_300001_SM_10009GridQueueIjEEiEEEvDpT0_,"",@"SHT_CUDA_INFO"
	.sectionflags	@""
	.align	4


	//----- nvinfo : EIATTR_CUDA_API_VERSION
	.align		4
        /*0000*/ 	.byte	0x04, 0x37
        /*0002*/ 	.short	(.L_240 - .L_239)
.L_239:
        /*0004*/ 	.word	0x00000082


	//----- nvinfo : EIATTR_KPARAM_INFO
	.align		4
.L_240:
        /*0008*/ 	.byte	0x04, 0x17
        /*000a*/ 	.short	(.L_242 - .L_241)
.L_241:
        /*000c*/ 	.word	0x00000000
        /*0010*/ 	.short	0x0001
        /*0012*/ 	.short	0x0008
        /*0014*/ 	.byte	0x00, 0xf0, 0x11, 0x00


	//----- nvinfo : EIATTR_KPARAM_INFO
	.align		4
.L_242:
        /*0018*/ 	.byte	0x04, 0x17
        /*001a*/ 	.short	(.L_244 - .L_243)
.L_243:
        /*001c*/ 	.word	0x00000000
        /*0020*/ 	.short	0x0000
        /*0022*/ 	.short	0x0000
        /*0024*/ 	.byte	0x00, 0xf0, 0x21, 0x00


	//----- nvinfo : EIATTR_SPARSE_MMA_MASK
	.align		4
.L_244:
        /*0028*/ 	.byte	0x03, 0x50
        /*002a*/ 	.short	0x0000


	//----- nvinfo : EIATTR_MAXREG_COUNT
	.align		4
        /*002c*/ 	.byte	0x03, 0x1b
        /*002e*/ 	.short	0x00ff


	//----- nvinfo : EIATTR_MERCURY_ISA_VERSION
	.align		4
        /*0030*/ 	.byte	0x03, 0x5f
        /*0032*/ 	.short	0x0101


	//----- nvinfo : EIATTR_VRC_CTA_INIT_COUNT
	.align		4
        /*0034*/ 	.byte	0x02, 0x4a
	.zero		1
	.zero		1


	//----- nvinfo : EIATTR_EXIT_INSTR_OFFSETS
	.align		4
        /*0038*/ 	.byte	0x04, 0x1c
        /*003a*/ 	.short	(.L_246 - .L_245)


	//   ....[0]....
.L_245:
        /*003c*/ 	.word	0x00000060


	//----- nvinfo : EIATTR_MAX_THREADS
	.align		4
.L_246:
        /*0040*/ 	.byte	0x04, 0x05
        /*0042*/ 	.short	(.L_248 - .L_247)
.L_247:
        /*0044*/ 	.word	0x00000001
        /*0048*/ 	.word	0x00000001
        /*004c*/ 	.word	0x00000001


	//----- nvinfo : EIATTR_CBANK_PARAM_SIZE
	.align		4
.L_248:
        /*0050*/ 	.byte	0x03, 0x19
        /*0052*/ 	.short	0x000c


	//----- nvinfo : EIATTR_PARAM_CBANK
	.align		4
        /*0054*/ 	.byte	0x04, 0x0a
        /*0056*/ 	.short	(.L_250 - .L_249)
	.align		4
.L_249:
        /*0058*/ 	.word	index@(.nv.constant0._ZN6thrust24THRUST_300001_SM_1000_NS8cuda_cub4core6detail13_kernel_agentINS1_8__reduce10DrainAgentIiEEJN3cub18CUB_300001_SM_10009GridQueueIjEEiEEEvDpT0_)
        /*005c*/ 	.short	0x0380
        /*005e*/ 	.short	0x000c


	//----- nvinfo : EIATTR_SW_WAR
	.align		4
.L_250:
        /*0060*/ 	.byte	0x04, 0x36
        /*0062*/ 	.short	(.L_252 - .L_251)
.L_251:
        /*0064*/ 	.word	0x00000008
.L_252:


//--------------------- .nv.info._ZN6thrust24THRUST_300001_SM_1000_NS8cuda_cub4core6detail13_kernel_agentINS1_8__reduce11ReduceAgentINS0_12zip_iteratorIN4cuda3std3__45tupleIJNS0_10device_ptrIdEENS0_17counting_iteratorIlNS0_11use_defaultESF_SF_EEEEEEEPNSB_IJdlEEESJ_iNS1_9__extrema9arg_max_fIdl10comparatorEEEEJSI_SK_iN3cub18CUB_300001_SM_100013GridEvenShareIiEENSR_9GridQueueIjEESO_EEEvDpT0_ --------------------------
	.section	.nv.info._ZN6thrust24THRUST_300001_SM_1000_NS8cuda_cub4core6detail13_kernel_agentINS1_8__reduce11ReduceAgentINS0_12zip_iteratorIN4cuda3std3__45tupleIJNS0_10device_ptrIdEENS0_17counting_iteratorIlNS0_11use_defaultESF_SF_EEEEEEEPNSB_IJdlEEESJ_iNS1_9__extrema9arg_max_fIdl10comparatorEEEEJSI_SK_iN3cub18CUB_300001_SM_100013GridEvenShareIiEENSR_9GridQueueIjEESO_EEEvDpT0_,"",@"SHT_CUDA_INFO"
	.sectionflags	@""
	.align	4


	//----- nvinfo : EIATTR_CUDA_API_VERSION
	.align		4
        /*0000*/ 	.byte	0x04, 0x37
        /*0002*/ 	.short	(.L_254 - .L_253)
.L_253:
        /*0004*/ 	.word	0x00000082


	//----- nvinfo : EIATTR_KPARAM_INFO
	.align		4
.L_254:
        /*0008*/ 	.byte	0x04, 0x17
        /*000a*/ 	.short	(.L_256 - .L_255)
.L_255:
        /*000c*/ 	.word	0x00000000
        /*0010*/ 	.short	0x0005
        /*0012*/ 	.short	0x0050
        /*0014*/ 	.byte	0x00, 0xf0, 0x05, 0x00


	//----- nvinfo : EIATTR_KPARAM_INFO
	.align		4
.L_256:
        /*0018*/ 	.byte	0x04, 0x17
        /*001a*/ 	.short	(.L_258 - .L_257)
.L_257:
        /*001c*/ 	.word	0x00000000
        /*0020*/ 	.short	0x0004
        /*0022*/ 	.short	0x0048
        /*0024*/ 	.byte	0x00, 0xf0, 0x21, 0x00


	//----- nvinfo : EIATTR_KPARAM_INFO
	.align		4
.L_258:
        /*0028*/ 	.byte	0x04, 0x17
        /*002a*/ 	.short	(.L_260 - .L_259)
.L_259:
        /*002c*/ 	.word	0x00000000
        /*0030*/ 	.short	0x0003
        /*0032*/ 	.short	0x001c
        /*0034*/ 	.byte	0x00, 0xf0, 0xa1, 0x00


	//----- nvinfo : EIATTR_KPARAM_INFO
	.align		4
.L_260:
        /*0038*/ 	.byte	0x04, 0x17
        /*003a*/ 	.short	(.L_262 - .L_261)
.L_261:
        /*003c*/ 	.word	0x00000000
        /*0040*/ 	.short	0x0002
        /*0042*/ 	.short	0x0018
        /*0044*/ 	.byte	0x00, 0xf0, 0x11, 0x00


	//----- nvinfo : EIATTR_KPARAM_INFO
	.align		4
.L_262:
        /*0048*/ 	.byte	0x04, 0x17
        /*004a*/ 	.short	(.L_264 - .L_263)
.L_263:
        /*004c*/ 	.word	0x00000000
        /*0050*/ 	.short	0x0001
        /*0052*/ 	.short	0x0010
        /*0054*/ 	.byte	0x00, 0xf5, 0x21, 0x00


	//----- nvinfo : EIATTR_KPARAM_INFO
	.align		4
.L_264:
        /*0058*/ 	.byte	0x04, 0x17
        /*005a*/ 	.short	(.L_266 - .L_265)
.L_265:
        /*005c*/ 	.word	0x00000000
        /*0060*/ 	.short	0x0000
        /*0062*/ 	.short	0x0000
        /*0064*/ 	.byte	0x00, 0xf0, 0x41, 0x00


	//----- nvinfo : EIATTR_SPARSE_MMA_MASK
	.align		4
.L_266:
        /*0068*/ 	.byte	0x03, 0x50
        /*006a*/ 	.short	0x0000


	//----- nvinfo : EIATTR_MAXREG_COUNT
	.align		4
        /*006c*/ 	.byte	0x03, 0x1b
        /*006e*/ 	.short	0x00ff


	//----- nvinfo : EIATTR_NUM_BARRIERS
	.align		4
        /*0070*/ 	.byte	0x02, 0x4c
        /*0072*/ 	.byte	0x01
	.zero		1


	//----- nvinfo : EIATTR_MERCURY_ISA_VERSION
	.align		4
        /*0074*/ 	.byte	0x03, 0x5f
        /*0076*/ 	.short	0x0101


	//----- nvinfo : EIATTR_COOP_GROUP_MASK_REGIDS
	.align		4
        /*0078*/ 	.byte	0x04, 0x29
        /*007a*/ 	.short	(.L_268 - .L_267)


	//   ....[0]....
.L_267:
        /*007c*/ 	.word	0xffffffff


	//   ....[1]....
        /*0080*/ 	.word	0xffffffff


	//   ....[2]....
        /*0084*/ 	.word	0xffffffff


	//   ....[3]....
        /*0088*/ 	.word	0xffffffff


	//   ....[4]....
        /*008c*/ 	.word	0xffffffff


	//   ....[5]....
        /*0090*/ 	.word	0xffffffff


	//   ....[6]....
        /*0094*/ 	.word	0xffffffff


	//   ....[7]....
        /*0098*/ 	.word	0xffffffff


	//   ....[8]....
        /*009c*/ 	.word	0xffffffff


	//   ....[9]....
        /*00a0*/ 	.word	0xffffffff


	//   ....[10]....
        /*00a4*/ 	.word	0xffffffff


	//   ....[11]....
        /*00a8*/ 	.word	0xffffffff


	//   ....[12]....
        /*00ac*/ 	.word	0xffffffff


	//   ....[13]....
        /*00b0*/ 	.word	0xffffffff


	//   ....[14]....
        /*00b4*/ 	.word	0xffffffff


	//   ....[15]....
        /*00b8*/ 	.word	0xffffffff


	//   ....[16]....
        /*00bc*/ 	.word	0xffffffff


	//   ....[17]....
        /*00c0*/ 	.word	0xffffffff


	//   ....[18]....
        /*00c4*/ 	.word	0xffffffff


	//   ....[19]....
        /*00c8*/ 	.word	0xffffffff


	//   ....[20]....
        /*00cc*/ 	.word	0xffffffff


	//   ....[21]....
        /*00d0*/ 	.word	0xffffffff


	//   ....[22]....
        /*00d4*/ 	.word	0xffffffff


	//   ....[23]....
        /*00d8*/ 	.word	0xffffffff


	//   ....[24]....
        /*00dc*/ 	.word	0xffffffff


	//   ....[25]....
        /*00e0*/ 	.word	0xffffffff


	//   ....[26]....
        /*00e4*/ 	.word	0xffffffff


	//   ....[27]....
        /*00e8*/ 	.word	0xffffffff


	//   ....[28]....
        /*00ec*/ 	.word	0xffffffff


	//   ....[29]....
        /*00f0*/ 	.word	0xffffffff


	//   ....[30]....
        /*00f4*/ 	.word	0xffffffff


	//   ....[31]....
        /*00f8*/ 	.word	0xffffffff


	//   ....[32]....
        /*00fc*/ 	.word	0xffffffff


	//   ....[33]....
        /*0100*/ 	.word	0xffffffff


	//   ....[34]....
        /*0104*/ 	.word	0xffffffff


	//   ....[35]....
        /*0108*/ 	.word	0xffffffff


	//   ....[36]....
        /*010c*/ 	.word	0xffffffff


	//   ....[37]....
        /*0110*/ 	.word	0xffffffff


	//   ....[38]....
        /*0114*/ 	.word	0xffffffff


	//   ....[39]....
        /*0118*/ 	.word	0xffffffff


	//   ....[40]....
        /*011c*/ 	.word	0xffffffff


	//   ....[41]....
        /*0120*/ 	.word	0xffffffff


	//   ....[42]....
        /*0124*/ 	.word	0xffffffff


	//   ....[43]....
        /*0128*/ 	.word	0xffffffff


	//   ....[44]....
        /*012c*/ 	.word	0xffffffff


	//   ....[45]....
        /*0130*/ 	.word	0xffffffff


	//   ....[46]....
        /*0134*/ 	.word	0xffffffff


	//   ....[47]....
        /*0138*/ 	.word	0xffffffff


	//   ....[48]....
        /*013c*/ 	.word	0xffffffff


	//   ....[49]....
        /*0140*/ 	.word	0xffffffff


	//   ....[50]....
        /*0144*/ 	.word	0xffffffff


	//   ....[51]....
        /*0148*/ 	.word	0xffffffff


	//   ....[52]....
        /*014c*/ 	.word	0xffffffff


	//   ....[53]....
        /*0150*/ 	.word	0xffffffff


	//   ....[54]....
        /*0154*/ 	.word	0xffffffff


	//   ....[55]....
        /*0158*/ 	.word	0xffffffff


	//   ....[56]....
        /*015c*/ 	.word	0xffffffff


	//   ....[57]....
        /*0160*/ 	.word	0xffffffff


	//   ....[58]....
        /*0164*/ 	.word	0xffffffff


	//   ....[59]....
        /*0168*/ 	.word	0xffffffff


	//----- nvinfo : EIATTR_COOP_GROUP_INSTR_OFFSETS
	.align		4
.L_268:
        /*016c*/ 	.byte	0x04, 0x28
        /*016e*/ 	.short	(.L_270 - .L_269)


	//   ....[0]....
.L_269:
        /*0170*/ 	.word	0x00000cd0


	//   ....[1]....
        /*0174*/ 	.word	0x00000d00


	//   ....[2]....
        /*0178*/ 	.word	0x00000d20


	//   ....[3]....
        /*017c*/ 	.word	0x00000d30


	//   ....[4]....
        /*0180*/ 	.word	0x00000ec0


	//   ....[5]....
        /*0184*/ 	.word	0x00000ef0


	//   ....[6]....
        /*0188*/ 	.word	0x00000f20


	//   ....[7]....
        /*018c*/ 	.word	0x00000f40


	//   ....[8]....
        /*0190*/ 	.word	0x000010c0


	//   ....[9]....
        /*0194*/ 	.word	0x00001100


	//   ....[10]....
        /*0198*/ 	.word	0x00001130


	//   ....[11]....
        /*019c*/ 	.word	0x00001140


	//   ....[12]....
        /*01a0*/ 	.word	0x000012c0


	//   ....[13]....
        /*01a4*/ 	.word	0x000012f0


	//   ....[14]....
        /*01a8*/ 	.word	0x00001320


	//   ....[15]....
        /*01ac*/ 	.word	0x00001340


	//   ....[16]....
        /*01b0*/ 	.word	0x000014c0


	//   ....[17]....
        /*01b4*/ 	.word	0x000014f0


	//   ....[18]....
        /*01b8*/ 	.word	0x00001520


	//   ....[19]....
        /*01bc*/ 	.word	0x00001540


	//   ....[20]....
        /*01c0*/ 	.word	0x000022b0


	//   ....[21]....
        /*01c4*/ 	.word	0x000022c0


	//   ....[22]....
        /*01c8*/ 	.word	0x000022d0


	//   ....[23]....
        /*01cc*/ 	.word	0x000022f0


	//   ....[24]....
        /*01d0*/ 	.word	0x00002470


	//   ....[25]....
        /*01d4*/ 	.word	0x000024b0


	//   ....[26]....
        /*01d8*/ 	.word	0x000024e0


	//   ....[27]....
        /*01dc*/ 	.word	0x00002500


	//   ....[28]....
        /*01e0*/ 	.word	0x00002680


	//   ....[29]....
        /*01e4*/ 	.word	0x000026c0


	//   ....[30]....
        /*01e8*/ 	.word	0x000026f0


	//   ....[31]....
        /*01ec*/ 	.word	0x00002710


	//   ....[32]....
        /*01f0*/ 	.word	0x00002890


	//   ....[33]....
        /*01f4*/ 	.word	0x000028d0


	//   ....[34]....
        /*01f8*/ 	.word	0x00002900


	//   ....[35]....
        /*01fc*/ 	.word	0x00002920


	//   ....[36]....
        /*0200*/ 	.word	0x00002aa0


	//   ....[37]....
        /*0204*/ 	.word	0x00002ae0


	//   ....[38]....
        /*0208*/ 	.word	0x00002b10


	//   ....[39]....
        /*020c*/ 	.word	0x00002b30


	//   ....[40]....
        /*0210*/ 	.word	0x000051f0


	//   ....[41]....
        /*0214*/ 	.word	0x00005220


	//   ....[42]....
        /*0218*/ 	.word	0x00005240


	//   ....[43]....
        /*021c*/ 	.word	0x00005250


	//   ....[44]....
        /*0220*/ 	.word	0x000053e0


	//   ....[45]....
        /*0224*/ 	.word	0x00005410


	//   ....[46]....
        /*0228*/ 	.word	0x00005440


	//   ....[47]....
        /*022c*/ 	.word	0x00005460


	//   ....[48]....
        /*0230*/ 	.word	0x000055e0


	//   ....[49]....
        /*0234*/ 	.word	0x00005610


	//   ....[50]....
        /*0238*/ 	.word	0x00005640


	//   ....[51]....
        /*023c*/ 	.word	0x00005660


	//   ....[52]....
        /*0240*/ 	.word	0x000057e0


	//   ....[53]....
        /*0244*/ 	.word	0x00005810


	//   ....[54]....
        /*0248*/ 	.word	0x00005840


	//   ....[55]....
        /*024c*/ 	.word	0x00005860


	//   ....[56]....
        /*0250*/ 	.word	0x000059e0


	//   ....[57]....
        /*0254*/ 	.word	0x00005a10


	//   ....[58]....
        /*0258*/ 	.word	0x00005a40


	//   ....[59]....
        /*025c*/ 	.word	0x00005a60


	//----- nvinfo : EIATTR_VRC_CTA_INIT_COUNT
	.align		4
.L_270:
        /*0260*/ 	.byte	0x02, 0x4a
	.zero		1
	.zero		1


	//----- nvinfo : EIATTR_EXIT_INSTR_OFFSETS
	.align		4
        /*0264*/ 	.byte	0x04, 0x1c
        /*0266*/ 	.short	(.L_272 - .L_271)


	//   ....[0]....
.L_271:
        /*0268*/ 	.word	0x00006710


	//   ....[1]....
        /*026c*/ 	.word	0x00006770


	//----- nvinfo : EIATTR_MAX_THREADS
	.align		4
.L_272:
        /*0270*/ 	.byte	0x04, 0x05
        /*0272*/ 	.short	(.L_274 - .L_273)
.L_273:
        /*0274*/ 	.word	0x00000100
        /*0278*/ 	.word	0x00000001
        /*027c*/ 	.word	0x00000001


	//----- nvinfo : EIATTR_CRS_STACK_SIZE
	.align		4
.L_274:
        /*0280*/ 	.byte	0x04, 0x1e
        /*0282*/ 	.short	(.L_276 - .L_275)
.L_275:
        /*0284*/ 	.word	0x00000000


	//----- nvinfo : EIATTR_CBANK_PARAM_SIZE
	.align		4
.L_276:
        /*0288*/ 	.byte	0x03, 0x19
        /*028a*/ 	.short	0x0051


	//----- nvinfo : EIATTR_PARAM_CBANK
	.align		4
        /*028c*/ 	.byte	0x04, 0x0a
        /*028e*/ 	.short	(.L_278 - .L_277)
	.align		4
.L_277:
        /*0290*/ 	.word	index@(.nv.constant0._ZN6thrust24THRUST_300001_SM_1000_NS8cuda_cub4core6detail13_kernel_agentINS1_8__reduce11ReduceAgentINS0_12zip_iteratorIN4cuda3std3__45tupleIJNS0_10device_ptrIdEENS0_17counting_iteratorIlNS0_11use_defaultESF_SF_EEEEEEEPNSB_IJdlEEESJ_iNS1_9__extrema9arg_max_fIdl10comparatorEEEEJSI_SK_iN3cub18CUB_300001_SM_100013GridEvenShareIiEENSR_9GridQueueIjEESO_EEEvDpT0_)
        /*0294*/ 	.short	0x0380
        /*0296*/ 	.short	0x0051


	//----- nvinfo : EIATTR_SW_WAR
	.align		4
.L_278:
        /*0298*/ 	.byte	0x04, 0x36
        /*029a*/ 	.short	(.L_280 - .L_279)
.L_279:
        /*029c*/ 	.word	0x00000008
.L_280:


//--------------------- .nv.info._ZN6thrust24THRUST_300001_SM_1000_NS8cuda_cub4core6detail13_kernel_agentINS1_8__reduce11ReduceAgentINS0_12zip_iteratorIN4cuda3std3__45tupleIJNS0_10device_ptrIdEENS0_17counting_iteratorIlNS0_11use_defaultESF_SF_EEEEEEEPNSB_IJdlEEESJ_iNS1_9__extrema9arg_max_fIdl10comparatorEEEEJSI_SK_iSO_EEEvDpT0_ --------------------------
	.section	.nv.info._ZN6thrust24THRUST_300001_SM_1000_NS8cuda_cub4core6detail13_kernel_agentINS1_8__reduce11ReduceAgentINS0_12zip_iteratorIN4cuda3std3__45tupleIJNS0_10device_ptrIdEENS0_17counting_iteratorIlNS0_11use_defaultESF_SF_EEEEEEEPNSB_IJdlEEESJ_iNS1_9__extrema9arg_max_fIdl10comparatorEEEEJSI_SK_iSO_EEEvDpT0_,"",@"SHT_CUDA_INFO"
	.sectionflags	@""
	.align	4


	//----- nvinfo : EIATTR_CUDA_API_VERSION
	.align		4
        /*0000*/ 	.byte	0x04, 0x37
        /*0002*/ 	.short	(.L_282 - .L_281)
.L_281:
        /*0004*/ 	.word	0x00000082


	//----- nvinfo : EIATTR_KPARAM_INFO
	.align		4
.L_282:
        /*0008*/ 	.byte	0x04, 0x17
        /*000a*/ 	.short	(.L_284 - .L_283)
.L_283:
        /*000c*/ 	.word	0x00000000
        /*0010*/ 	.short	0x0003
        /*0012*/ 	.short	0x001c
        /*0014*/ 	.byte	0x00, 0xf0, 0x05, 0x00


	//----- nvinfo : EIATTR_KPARAM_INFO
	.align		4
.L_284:
        /*0018*/ 	.byte	0x04, 0x17
        /*001a*/ 	.short	(.L_286 - .L_285)
.L_285:
        /*001c*/ 	.word	0x00000000
        /*0020*/ 	.short	0x0002
        /*0022*/ 	.short	0x0018
        /*0024*/ 	.byte	0x00, 0xf0, 0x11, 0x00


	//----- nvinfo : EIATTR_KPARAM_INFO
	.align		4
.L_286:
        /*0028*/ 	.byte	0x04, 0x17
        /*002a*/ 	.short	(.L_288 - .L_287)
.L_287:
        /*002c*/ 	.word	0x00000000
        /*0030*/ 	.short	0x0001
        /*0032*/ 	.short	0x0010
        /*0034*/ 	.byte	0x00, 0xf5, 0x21, 0x00


	//----- nvinfo : EIATTR_KPARAM_INFO
	.align		4
.L_288:
        /*0038*/ 	.byte	0x04, 0x17
        /*003a*/ 	.short	(.L_290 - .L_289)
.L_289:
        /*003c*/ 	.word	0x00000000
        /*0040*/ 	.short	0x0000
        /*0042*/ 	.short	0x0000
        /*0044*/ 	.byte	0x00, 0xf0, 0x41, 0x00


	//----- nvinfo : EIATTR_SPARSE_MMA_MASK
	.align		4
.L_290:
        /*0048*/ 	.byte	0x03, 0x50
        /*004a*/ 	.short	0x0000


	//----- nvinfo : EIATTR_MAXREG_COUNT
	.align		4
        /*004c*/ 	.byte	0x03, 0x1b
        /*004e*/ 	.short	0x00ff


	//----- nvinfo : EIATTR_NUM_BARRIERS
	.align		4
        /*0050*/ 	.byte	0x02, 0x4c
        /*0052*/ 	.byte	0x01
	.zero		1


	//----- nvinfo : EIATTR_MERCURY_ISA_VERSION
	.align		4
        /*0054*/ 	.byte	0x03, 0x5f
        /*0056*/ 	.short	0x0101


	//----- nvinfo : EIATTR_COOP_GROUP_MASK_REGIDS
	.align		4
        /*0058*/ 	.byte	0x04, 0x29
        /*005a*/ 	.short	(.L_292 - .L_291)


	//   ....[0]....
.L_291:
        /*005c*/ 	.word	0xffffffff


	//   ....[1]....
        /*0060*/ 	.word	0xffffffff


	//   ....[2]....
        /*0064*/ 	.word	0xffffffff


	//   ....[3]....
        /*0068*/ 	.word	0xffffffff


	//   ....[4]....
        /*006c*/ 	.word	0xffffffff


	//   ....[5]....
        /*0070*/ 	.word	0xffffffff


	//   ....[6]....
        /*0074*/ 	.word	0xffffffff


	//   ....[7]....
        /*0078*/ 	.word	0xffffffff


	//   ....[8]....
        /*007c*/ 	.word	0xffffffff


	//   ....[9]....
        /*0080*/ 	.word	0xffffffff


	//   ....[10]....
        /*0084*/ 	.word	0xffffffff


	//   ....[11]....
        /*0088*/ 	.word	0xffffffff


	//   ....[12]....
        /*008c*/ 	.word	0xffffffff


	//   ....[13]....
        /*0090*/ 	.word	0xffffffff


	//   ....[14]....
        /*0094*/ 	.word	0xffffffff


	//   ....[15]....
        /*0098*/ 	.word	0xffffffff


	//   ....[16]....
        /*009c*/ 	.word	0xffffffff


	//   ....[17]....
        /*00a0*/ 	.word	0xffffffff


	//   ....[18]....
        /*00a4*/ 	.word	0xffffffff


	//   ....[19]....
        /*00a8*/ 	.word	0xffffffff


	//   ....[20]....
        /*00ac*/ 	.word	0xffffffff


	//   ....[21]....
        /*00b0*/ 	.word	0xffffffff


	//   ....[22]....
        /*00b4*/ 	.word	0xffffffff


	//   ....[23]....
        /*00b8*/ 	.word	0xffffffff


	//   ....[24]....
        /*00bc*/ 	.word	0xffffffff


	//   ....[25]....
        /*00c0*/ 	.word	0xffffffff


	//   ....[26]....
        /*00c4*/ 	.word	0xffffffff


	//   ....[27]....
        /*00c8*/ 	.word	0xffffffff


	//   ....[28]....
        /*00cc*/ 	.word	0xffffffff


	//   ....[29]....
        /*00d0*/ 	.word	0xffffffff


	//   ....[30]....
        /*00d4*/ 	.word	0xffffffff


	//   ....[31]....
        /*00d8*/ 	.word	0xffffffff


	//   ....[32]....
        /*00dc*/ 	.word	0xffffffff


	//   ....[33]....
        /*00e0*/ 	.word	0xffffffff


	//   ....[34]....
        /*00e4*/ 	.word	0xffffffff


	//   ....[35]....
        /*00e8*/ 	.word	0xffffffff


	//   ....[36]....
        /*00ec*/ 	.word	0xffffffff


	//   ....[37]....
        /*00f0*/ 	.word	0xffffffff


	//   ....[38]....
        /*00f4*/ 	.word	0xffffffff


	//   ....[39]....
        /*00f8*/ 	.word	0xffffffff


	//   ....[40]....
        /*00fc*/ 	.word	0xffffffff


	//   ....[41]....
        /*0100*/ 	.word	0xffffffff


	//   ....[42]....
        /*0104*/ 	.word	0xffffffff


	//   ....[43]....
        /*0108*/ 	.word	0xffffffff


	//   ....[44]....
        /*010c*/ 	.word	0xffffffff


	//   ....[45]....
        /*0110*/ 	.word	0xffffffff


	//   ....[46]....
        /*0114*/ 	.word	0xffffffff


	//   ....[47]....
        /*0118*/ 	.word	0xffffffff


	//   ....[48]....
        /*011c*/ 	.word	0xffffffff


	//   ....[49]....
        /*0120*/ 	.word	0xffffffff


	//   ....[50]....
        /*0124*/ 	.word	0xffffffff


	//   ....[51]....
        /*0128*/ 	.word	0xffffffff


	//   ....[52]....
        /*012c*/ 	.word	0xffffffff


	//   ....[53]....
        /*0130*/ 	.word	0xffffffff


	//   ....[54]....
        /*0134*/ 	.word	0xffffffff


	//   ....[55]....
        /*0138*/ 	.word	0xffffffff


	//   ....[56]....
        /*013c*/ 	.word	0xffffffff


	//   ....[57]....
        /*0140*/ 	.word	0xffffffff


	//   ....[58]....
        /*0144*/ 	.word	0xffffffff


	//   ....[59]....
        /*0148*/ 	.word	0xffffffff


	//----- nvinfo : EIATTR_COOP_GROUP_INSTR_OFFSETS
	.align		4
.L_292:
        /*014c*/ 	.byte	0x04, 0x28
        /*014e*/ 	.short	(.L_294 - .L_293)


	//   ....[0]....
.L_293:
        /*0150*/ 	.word	0x00000c90


	//   ....[1]....
        /*0154*/ 	.word	0x00000cc0


	//   ....[2]....
        /*0158*/ 	.word	0x00000ce0


	//   ....[3]....
        /*015c*/ 	.word	0x00000cf0


	//   ....[4]....
        /*0160*/ 	.word	0x00000e80


	//   ....[5]....
        /*0164*/ 	.word	0x00000eb0


	//   ....[6]....
        /*0168*/ 	.word	0x00000ee0


	//   ....[7]....
        /*016c*/ 	.word	0x00000f00


	//   ....[8]....
        /*0170*/ 	.word	0x00001080


	//   ....[9]....
        /*0174*/ 	.word	0x000010b0


	//   ....[10]....
        /*0178*/ 	.word	0x000010e0


	//   ....[11]....
        /*017c*/ 	.word	0x00001100


	//   ....[12]....
        /*0180*/ 	.word	0x00001280


	//   ....[13]....
        /*0184*/ 	.word	0x000012b0


	//   ....[14]....
        /*0188*/ 	.word	0x000012e0


	//   ....[15]....
        /*018c*/ 	.word	0x00001300


	//   ....[16]....
        /*0190*/ 	.word	0x00001480


	//   ....[17]....
        /*0194*/ 	.word	0x000014b0


	//   ....[18]....
        /*0198*/ 	.word	0x000014e0


	//   ....[19]....
        /*019c*/ 	.word	0x00001500


	//   ....[20]....
        /*01a0*/ 	.word	0x00002260


	//   ....[21]....
        /*01a4*/ 	.word	0x00002270


	//   ....[22]....
        /*01a8*/ 	.word	0x00002280


	//   ....[23]....
        /*01ac*/ 	.word	0x000022a0


	//   ....[24]....
        /*01b0*/ 	.word	0x00002420


	//   ....[25]....
        /*01b4*/ 	.word	0x00002460


	//   ....[26]....
        /*01b8*/ 	.word	0x00002490


	//   ....[27]....
        /*01bc*/ 	.word	0x000024b0


	//   ....[28]....
        /*01c0*/ 	.word	0x00002630


	//   ....[29]....
        /*01c4*/ 	.word	0x00002670


	//   ....[30]....
        /*01c8*/ 	.word	0x000026a0


	//   ....[31]....
        /*01cc*/ 	.word	0x000026c0


	//   ....[32]....
        /*01d0*/ 	.word	0x00002840


	//   ....[33]....
        /*01d4*/ 	.word	0x00002880


	//   ....[34]....
        /*01d8*/ 	.word	0x000028b0


	//   ....[35]....
        /*01dc*/ 	.word	0x000028d0


	//   ....[36]....
        /*01e0*/ 	.word	0x00002a50


	//   ....[37]....
        /*01e4*/ 	.word	0x00002a90


	//   ....[38]....
        /*01e8*/ 	.word	0x00002ac0


	//   ....[39]....
        /*01ec*/ 	.word	0x00002ae0


	//   ....[40]....
        /*01f0*/ 	.word	0x00004f90


	//   ....[41]....
        /*01f4*/ 	.word	0x00004fc0


	//   ....[42]....
        /*01f8*/ 	.word	0x00004fe0


	//   ....[43]....
        /*01fc*/ 	.word	0x00004ff0


	//   ....[44]....
        /*0200*/ 	.word	0x00005180


	//   ....[45]....
        /*0204*/ 	.word	0x000051b0


	//   ....[46]....
        /*0208*/ 	.word	0x000051e0


	//   ....[47]....
        /*020c*/ 	.word	0x00005200


	//   ....[48]....
        /*0210*/ 	.word	0x00005380


	//   ....[49]....
        /*0214*/ 	.word	0x000053b0


	//   ....[50]....
        /*0218*/ 	.word	0x000053e0


	//   ....[51]....
        /*021c*/ 	.word	0x00005400


	//   ....[52]....
        /*0220*/ 	.word	0x00005580


	//   ....[53]....
        /*0224*/ 	.word	0x000055c0


	//   ....[54]....
        /*0228*/ 	.word	0x000055f0


	//   ....[55]....
        /*022c*/ 	.word	0x00005600


	//   ....[56]....
        /*0230*/ 	.word	0x00005780


	//   ....[57]....
        /*0234*/ 	.word	0x000057b0


	//   ....[58]....
        /*0238*/ 	.word	0x000057e0


	//   ....[59]....
        /*023c*/ 	.word	0x00005800


	//----- nvinfo : EIATTR_VRC_CTA_INIT_COUNT
	.align		4
.L_294:
        /*0240*/ 	.byte	0x02, 0x4a
	.zero		1
	.zero		1


	//----- nvinfo : EIATTR_EXIT_INSTR_OFFSETS
	.align		4
        /*0244*/ 	.byte	0x04, 0x1c
        /*0246*/ 	.short	(.L_296 - .L_295)


	//   ....[0]....
.L_295:
        /*0248*/ 	.word	0x00000030


	//   ....[1]....
        /*024c*/ 	.word	0x000064a0


	//   ....[2]....
        /*0250*/ 	.word	0x000064e0


	//----- nvinfo : EIATTR_MAX_THREADS
	.align		4
.L_296:
        /*0254*/ 	.byte	0x04, 0x05
        /*0256*/ 	.short	(.L_298 - .L_297)
.L_297:
        /*0258*/ 	.word	0x00000100
        /*025c*/ 	.word	0x00000001
        /*0260*/ 	.word	0x00000001


	//----- nvinfo : EIATTR_CRS_STACK_SIZE
	.align		4
.L_298:
        /*0264*/ 	.byte	0x04, 0x1e
        /*0266*/ 	.short	(.L_300 - .L_299)
.L_299:
        /*0268*/ 	.word	0x00000000


	//----- nvinfo : EIATTR_CBANK_PARAM_SIZE
	.align		4
.L_300:
        /*026c*/ 	.byte	0x03, 0x19
        /*026e*/ 	.short	0x001d


	//----- nvinfo : EIATTR_PARAM_CBANK
	.align		4
        /*0270*/ 	.byte	0x04, 0x0a
        /*0272*/ 	.short	(.L_302 - .L_301)
	.align		4
.L_301:
        /*0274*/ 	.word	index@(.nv.constant0._ZN6thrust24THRUST_300001_SM_1000_NS8cuda_cub4core6detail13_kernel_agentINS1_8__reduce11ReduceAgentINS0_12zip_iteratorIN4cuda3std3__45tupleIJNS0_10device_ptrIdEENS0_17counting_iteratorIlNS0_11use_defaultESF_SF_EEEEEEEPNSB_IJdlEEESJ_iNS1_9__extrema9arg_max_fIdl10comparatorEEEEJSI_SK_iSO_EEEvDpT0_)
        /*0278*/ 	.short	0x0380
        /*027a*/ 	.short	0x001d


	//----- nvinfo : EIATTR_SW_WAR
	.align		4
.L_302:
        /*027c*/ 	.byte	0x04, 0x36
        /*027e*/ 	.short	(.L_304 - .L_303)
.L_303:
        /*0280*/ 	.word	0x00000008
.L_304:


//--------------------- .nv.info._Z6kernelPdii    --------------------------
	.section	.nv.info._Z6kernelPdii,"",@"SHT_CUDA_INFO"
	.sectionflags	@""
	.align	4


	//----- nvinfo : EIATTR_CUDA_API_VERSION
	.align		4
        /*0000*/ 	.byte	0x04, 0x37
        /*0002*/ 	.short	(.L_306 - .L_305)
.L_305:
        /*0004*/ 	.word	0x00000082


	//----- nvinfo : EIATTR_KPARAM_INFO
	.align		4
.L_306:
        /*0008*/ 	.byte	0x04, 0x17
        /*000a*/ 	.short	(.L_308 - .L_307)
.L_307:
        /*000c*/ 	.word	0x00000000
        /*0010*/ 	.short	0x0002
        /*0012*/ 	.short	0x000c
        /*0014*/ 	.byte	0x00, 0xf0, 0x11, 0x00


	//----- nvinfo : EIATTR_KPARAM_INFO
	.align		4
.L_308:
        /*0018*/ 	.byte	0x04, 0x17
        /*001a*/ 	.short	(.L_310 - .L_309)
.L_309:
        /*001c*/ 	.word	0x00000000
        /*0020*/ 	.short	0x0001
        /*0022*/ 	.short	0x0008
        /*0024*/ 	.byte	0x00, 0xf0, 0x11, 0x00


	//----- nvinfo : EIATTR_KPARAM_INFO
	.align		4
.L_310:
        /*0028*/ 	.byte	0x04, 0x17
        /*002a*/ 	.short	(.L_312 - .L_311)
.L_311:
        /*002c*/ 	.word	0x00000000
        /*0030*/ 	.short	0x0000
        /*0032*/ 	.short	0x0000
        /*0034*/ 	.byte	0x00, 0xf5, 0x21, 0x00


	//----- nvinfo : EIATTR_SPARSE_MMA_MASK
	.align		4
.L_312:
        /*0038*/ 	.byte	0x03, 0x50
        /*003a*/ 	.short	0x0000


	//----- nvinfo : EIATTR_MAXREG_COUNT
	.align		4
        /*003c*/ 	.byte	0x03, 0x1b
        /*003e*/ 	.short	0x00ff


	//----- nvinfo : EIATTR_MERCURY_ISA_VERSION
	.align		4
        /*0040*/ 	.byte	0x03, 0x5f
        /*0042*/ 	.short	0x0101


	//----- nvinfo : EIATTR_VRC_CTA_INIT_COUNT
	.align		4
        /*0044*/ 	.byte	0x02, 0x4a
	.zero		1
	.zero		1


	//----- nvinfo : EIATTR_EXIT_INSTR_OFFSETS
	.align		4
        /*0048*/ 	.byte	0x04, 0x1c
        /*004a*/ 	.short	(.L_314 - .L_313)


	//   ....[0]....
.L_313:
        /*004c*/ 	.word	0x000000a0


	//   ....[1]....
        /*0050*/ 	.word	0x00000950


	//----- nvinfo : EIATTR_CRS_STACK_SIZE
	.align		4
.L_314:
        /*0054*/ 	.byte	0x04, 0x1e
        /*0056*/ 	.short	(.L_316 - .L_315)
.L_315:
        /*0058*/ 	.word	0x00000000


	//----- nvinfo : EIATTR_CBANK_PARAM_SIZE
	.align		4
.L_316:
        /*005c*/ 	.byte	0x03, 0x19
        /*005e*/ 	.short	0x0010


	//----- nvinfo : EIATTR_PARAM_CBANK
	.align		4
        /*0060*/ 	.byte	0x04, 0x0a
        /*0062*/ 	.short	(.L_318 - .L_317)
	.align		4
.L_317:
        /*0064*/ 	.word	index@(.nv.constant0._Z6kernelPdii)
        /*0068*/ 	.short	0x0380
        /*006a*/ 	.short	0x0010


	//----- nvinfo : EIATTR_SW_WAR
	.align		4
.L_318:
        /*006c*/ 	.byte	0x04, 0x36
        /*006e*/ 	.short	(.L_320 - .L_319)
.L_319:
        /*0070*/ 	.word	0x00000008
.L_320:


//--------------------- .nv.info._Z6dividePdii    --------------------------
	.section	.nv.info._Z6dividePdii,"",@"SHT_CUDA_INFO"
	.sectionflags	@""
	.align	4


	//----- nvinfo : EIATTR_CUDA_API_VERSION
	.align		4
        /*0000*/ 	.byte	0x04, 0x37
        /*0002*/ 	.short	(.L_322 - .L_321)
.L_321:
        /*0004*/ 	.word	0x00000082


	//----- nvinfo : EIATTR_KPARAM_INFO
	.align		4
.L_322:
        /*0008*/ 	.byte	0x04, 0x17
        /*000a*/ 	.short	(.L_324 - .L_323)
.L_323:
        /*000c*/ 	.word	0x00000000
        /*0010*/ 	.short	0x0002
        /*0012*/ 	.short	0x000c
        /*0014*/ 	.byte	0x00, 0xf0, 0x11, 0x00


	//----- nvinfo : EIATTR_KPARAM_INFO
	.align		4
.L_324:
        /*0018*/ 	.byte	0x04, 0x17
        /*001a*/ 	.short	(.L_326 - .L_325)
.L_325:
        /*001c*/ 	.word	0x00000000
        /*0020*/ 	.short	0x0001
        /*0022*/ 	.short	0x0008
        /*0024*/ 	.byte	0x00, 0xf0, 0x11, 0x00


	//----- nvinfo : EIATTR_KPARAM_INFO
	.align		4
.L_326:
        /*0028*/ 	.byte	0x04, 0x17
        /*002a*/ 	.short	(.L_328 - .L_327)
.L_327:
        /*002c*/ 	.word	0x00000000
        /*0030*/ 	.short	0x0000
        /*0032*/ 	.short	0x0000
        /*0034*/ 	.byte	0x00, 0xf5, 0x21, 0x00


	//----- nvinfo : EIATTR_SPARSE_MMA_MASK
	.align		4
.L_328:
        /*0038*/ 	.byte	0x03, 0x50
        /*003a*/ 	.short	0x0000


	//----- nvinfo : EIATTR_MAXREG_COUNT
	.align		4
        /*003c*/ 	.byte	0x03, 0x1b
        /*003e*/ 	.short	0x00ff


	//----- nvinfo : EIATTR_MERCURY_ISA_VERSION
	.align		4
        /*0040*/ 	.byte	0x03, 0x5f
        /*0042*/ 	.short	0x0101


	//----- nvinfo : EIATTR_VRC_CTA_INIT_COUNT
	.align		4
        /*0044*/ 	.byte	0x02, 0x4a
	.zero		1
	.zero		1


	//----- nvinfo : EIATTR_EXIT_INSTR_OFFSETS
	.align		4
        /*0048*/ 	.byte	0x04, 0x1c
        /*004a*/ 	.short	(.L_330 - .L_329)


	//   ....[0]....
.L_329:
        /*004c*/ 	.word	0x000000a0


	//   ....[1]....
        /*0050*/ 	.word	0x000005b0


	//   ....[2]....
        /*0054*/ 	.word	0x00000b80


	//----- nvinfo : EIATTR_CRS_STACK_SIZE
	.align		4
.L_330:
        /*0058*/ 	.byte	0x04, 0x1e
        /*005a*/ 	.short	(.L_332 - .L_331)
.L_331:
        /*005c*/ 	.word	0x00000000


	//----- nvinfo : EIATTR_CBANK_PARAM_SIZE
	.align		4
.L_332:
        /*0060*/ 	.byte	0x03, 0x19
        /*0062*/ 	.short	0x0010


	//----- nvinfo : EIATTR_PARAM_CBANK
	.align		4
        /*0064*/ 	.byte	0x04, 0x0a
        /*0066*/ 	.short	(.L_334 - .L_333)
	.align		4
.L_333:
        /*0068*/ 	.word	index@(.nv.constant0._Z6dividePdii)
        /*006c*/ 	.short	0x0380
        /*006e*/ 	.short	0x0010


	//----- nvinfo : EIATTR_SW_WAR
	.align		4
.L_334:
        /*0070*/ 	.byte	0x04, 0x36
        /*0072*/ 	.short	(.L_336 - .L_335)
.L_335:
        /*0074*/ 	.word	0x00000008
.L_336:


//--------------------- .nv.info._Z8swapRowsPdiii --------------------------
	.section	.nv.info._Z8swapRowsPdiii,"",@"SHT_CUDA_INFO"
	.sectionflags	@""
	.align	4


	//----- nvinfo : EIATTR_CUDA_API_VERSION
	.align		4
        /*0000*/ 	.byte	0x04, 0x37
        /*0002*/ 	.short	(.L_338 - .L_337)
.L_337:
        /*0004*/ 	.word	0x00000082


	//----- nvinfo : EIATTR_KPARAM_INFO
	.align		4
.L_338:
        /*0008*/ 	.byte	0x04, 0x17
        /*000a*/ 	.short	(.L_340 - .L_339)
.L_339:
        /*000c*/ 	.word	0x00000000
        /*0010*/ 	.short	0x0003
        /*0012*/ 	.short	0x0010
        /*0014*/ 	.byte	0x00, 0xf0, 0x11, 0x00


	//----- nvinfo : EIATTR_KPARAM_INFO
	.align		4
.L_340:
        /*0018*/ 	.byte	0x04, 0x17
        /*001a*/ 	.short	(.L_342 - .L_341)
.L_341:
        /*001c*/ 	.word	0x00000000
        /*0020*/ 	.short	0x0002
        /*0022*/ 	.short	0x000c
        /*0024*/ 	.byte	0x00, 0xf0, 0x11, 0x00


	//----- nvinfo : EIATTR_KPARAM_INFO
	.align		4
.L_342:
        /*0028*/ 	.byte	0x04, 0x17
        /*002a*/ 	.short	(.L_344 - .L_343)
.L_343:
        /*002c*/ 	.word	0x00000000
        /*0030*/ 	.short	0x0001
        /*0032*/ 	.short	0x0008
        /*0034*/ 	.byte	0x00, 0xf0, 0x11, 0x00


	//----- nvinfo : EIATTR_KPARAM_INFO
	.align		4
.L_344:
        /*0038*/ 	.byte	0x04, 0x17
        /*003a*/ 	.short	(.L_346 - .L_345)
.L_345:
        /*003c*/ 	.word	0x00000000
        /*0040*/ 	.short	0x0000
        /*0042*/ 	.short	0x0000
        /*0044*/ 	.byte	0x00, 0xf5, 0x21, 0x00


	//----- nvinfo : EIATTR_SPARSE_MMA_MASK
	.align		4
.L_346:
        /*0048*/ 	.byte	0x03, 0x50
        /*004a*/ 	.short	0x0000


	//----- nvinfo : EIATTR_MAXREG_COUNT
	.align		4
        /*004c*/ 	.byte	0x03, 0x1b
        /*004e*/ 	.short	0x00ff


	//----- nvinfo : EIATTR_MERCURY_ISA_VERSION
	.align		4
        /*0050*/ 	.byte	0x03, 0x5f
        /*0052*/ 	.short	0x0101


	//----- nvinfo : EIATTR_VRC_CTA_INIT_COUNT
	.align		4
        /*0054*/ 	.byte	0x02, 0x4a
	.zero		1
	.zero		1


	//----- nvinfo : EIATTR_EXIT_INSTR_OFFSETS
	.align		4
        /*0058*/ 	.byte	0x04, 0x1c
        /*005a*/ 	.short	(.L_348 - .L_347)


	//   ....[0]....
.L_347:
        /*005c*/ 	.word	0x00000090


	//   ....[1]....
        /*0060*/ 	.word	0x00000400


	//   ....[2]....
        /*0064*/ 	.word	0x00000670


	//----- nvinfo : EIATTR_CRS_STACK_SIZE
	.align		4
.L_348:
        /*0068*/ 	.byte	0x04, 0x1e
        /*006a*/ 	.short	(.L_350 - .L_349)
.L_349:
        /*006c*/ 	.word	0x00000000


	//----- nvinfo : EIATTR_CBANK_PARAM_SIZE
	.align		4
.L_350:
        /*0070*/ 	.byte	0x03, 0x19
        /*0072*/ 	.short	0x0014


	//----- nvinfo : EIATTR_PARAM_CBANK
	.align		4
        /*0074*/ 	.byte	0x04, 0x0a
        /*0076*/ 	.short	(.L_352 - .L_351)
	.align		4
.L_351:
        /*0078*/ 	.word	index@(.nv.constant0._Z8swapRowsPdiii)
        /*007c*/ 	.short	0x0380
        /*007e*/ 	.short	0x0014


	//----- nvinfo : EIATTR_SW_WAR
	.align		4
.L_352:
        /*0080*/ 	.byte	0x04, 0x36
        /*0082*/ 	.short	(.L_354 - .L_353)
.L_353:
        /*0084*/ 	.word	0x00000008
.L_354:


//--------------------- .nv.callgraph             --------------------------
	.section	.nv.callgraph,"",@"SHT_CUDA_CALLGRAPH"
	.align	4
	.sectionentsize	8
	.align		4
        /*0000*/ 	.word	0x00000000
	.align		4
        /*0004*/ 	.word	0xffffffff
	.align		4
        /*0008*/ 	.word	0x00000000
	.align		4
        /*000c*/ 	.word	0xfffffffe
	.align		4
        /*0010*/ 	.word	0x00000000
	.align		4
        /*0014*/ 	.word	0xfffffffd
	.align		4
        /*0018*/ 	.word	0x00000000
	.align		4
        /*001c*/ 	.word	0xfffffffc


//--------------------- .nv.constant4             --------------------------
	.section	.nv.constant4,"a",@progbits
	.align	8
	.align		8
.nv.constant4:
        /*0000*/ 	.dword	_ZN34_INTERNAL_ddb8f301_4_k_cu_51f88ff34cuda3std3__45__cpo5beginE
	.align		8
        /*0008*/ 	.dword	_ZN34_INTERNAL_ddb8f301_4_k_cu_51f88ff34cuda3std3__45__cpo3endE
	.align		8
        /*0010*/ 	.dword	_ZN34_INTERNAL_ddb8f301_4_k_cu_51f88ff34cuda3std3__45__cpo6cbeginE
	.align		8
        /*0018*/ 	.dword	_ZN34_INTERNAL_ddb8f301_4_k_cu_51f88ff34cuda3std3__45__cpo4cendE
	.align		8
        /*0020*/ 	.dword	_ZN34_INTERNAL_ddb8f301_4_k_cu_51f88ff34cuda3std3__45__cpo6rbeginE
	.align		8
        /*0028*/ 	.dword	_ZN34_INTERNAL_ddb8f301_4_k_cu_51f88ff34cuda3std3__45__cpo4rendE
	.align		8
        /*0030*/ 	.dword	_ZN34_INTERNAL_ddb8f301_4_k_cu_51f88ff34cuda3std3__45__cpo7crbeginE
	.align		8
        /*0038*/ 	.dword	_ZN34_INTERNAL_ddb8f301_4_k_cu_51f88ff34cuda3std3__45__cpo5crendE
	.align		8
        /*0040*/ 	.dword	_ZN34_INTERNAL_ddb8f301_4_k_cu_51f88ff34cuda3std3__436_GLOBAL__N__ddb8f301_4_k_cu_51f88ff36ignoreE
	.align		8
        /*0048*/ 	.dword	_ZN34_INTERNAL_ddb8f301_4_k_cu_51f88ff34cuda3std3__419piecewise_constructE
	.align		8
        /*0050*/ 	.dword	_ZN34_INTERNAL_ddb8f301_4_k_cu_51f88ff34cuda3std3__48in_placeE
	.align		8
        /*0058*/ 	.dword	_ZN34_INTERNAL_ddb8f301_4_k_cu_51f88ff34cuda3std3__420unreachable_sentinelE
	.align		8
        /*0060*/ 	.dword	_ZN34_INTERNAL_ddb8f301_4_k_cu_51f88ff34cuda3std3__47nulloptE
	.align		8
        /*0068*/ 	.dword	_ZN34_INTERNAL_ddb8f301_4_k_cu_51f88ff34cuda3std3__48unexpectE
	.align		8
        /*0070*/ 	.dword	_ZN34_INTERNAL_ddb8f301_4_k_cu_51f88ff34cuda3std6ranges3__45__cpo4swapE
	.align		8
        /*0078*/ 	.dword	_ZN34_INTERNAL_ddb8f301_4_k_cu_51f88ff34cuda3std6ranges3__45__cpo9iter_moveE
	.align		8
        /*0080*/ 	.dword	_ZN34_INTERNAL_ddb8f301_4_k_cu_51f88ff34cuda3std6ranges3__45__cpo5beginE
	.align		8
        /*0088*/ 	.dword	_ZN34_INTERNAL_ddb8f301_4_k_cu_51f88ff34cuda3std6ranges3__45__cpo3endE
	.align		8
        /*0090*/ 	.dword	_ZN34_INTERNAL_ddb8f301_4_k_cu_51f88ff34cuda3std6ranges3__45__cpo6cbeginE
	.align		8
        /*0098*/ 	.dword	_ZN34_INTERNAL_ddb8f301_4_k_cu_51f88ff34cuda3std6ranges3__45__cpo4cendE
	.align		8
        /*00a0*/ 	.dword	_ZN34_INTERNAL_ddb8f301_4_k_cu_51f88ff34cuda3std6ranges3__45__cpo7advanceE
	.align		8
        /*00a8*/ 	.dword	_ZN34_INTERNAL_ddb8f301_4_k_cu_51f88ff34cuda3std6ranges3__45__cpo9iter_swapE
	.align		8
        /*00b0*/ 	.dword	_ZN34_INTERNAL_ddb8f301_4_k_cu_51f88ff34cuda3std6ranges3__45__cpo4nextE
	.align		8
        /*00b8*/ 	.dword	_ZN34_INTERNAL_ddb8f301_4_k_cu_51f88ff34cuda3std6ranges3__45__cpo4prevE
	.align		8
        /*00c0*/ 	.dword	_ZN34_INTERNAL_ddb8f301_4_k_cu_51f88ff34cuda3std6ranges3__45__cpo4dataE
	.align		8
        /*00c8*/ 	.dword	_ZN34_INTERNAL_ddb8f301_4_k_cu_51f88ff34cuda3std6ranges3__45__cpo5cdataE
	.align		8
        /*00d0*/ 	.dword	_ZN34_INTERNAL_ddb8f301_4_k_cu_51f88ff34cuda3std6ranges3__45__cpo4sizeE
	.align		8
        /*00d8*/ 	.dword	_ZN34_INTERNAL_ddb8f301_4_k_cu_51f88ff34cuda3std6ranges3__45__cpo5ssizeE
	.align		8
        /*00e0*/ 	.dword	_ZN34_INTERNAL_ddb8f301_4_k_cu_51f88ff34cuda3std6ranges3__45__cpo8distanceE
	.align		8
        /*00e8*/ 	.dword	_ZN34_INTERNAL_ddb8f301_4_k_cu_51f88ff36thrust24THRUST_300001_SM_1000_NS8cuda_cub3parE
	.align		8
        /*00f0*/ 	.dword	_ZN34_INTERNAL_ddb8f301_4_k_cu_51f88ff36thrust24THRUST_300001_SM_1000_NS8cuda_cub10par_nosyncE
	.align		8
        /*00f8*/ 	.dword	_ZN34_INTERNAL_ddb8f301_4_k_cu_51f88ff36thrust24THRUST_300001_SM_1000_NS6system6detail10sequential3seqE
	.align		8
        /*0100*/ 	.dword	_ZN34_INTERNAL_ddb8f301_4_k_cu_51f88ff36thrust24THRUST_300001_SM_1000_NS6system3cpp3parE
	.align		8
        /*0108*/ 	.dword	_ZN34_INTERNAL_ddb8f301_4_k_cu_51f88ff36thrust24THRUST_300001_SM_1000_NS12placeholders2_1E
	.align		8
        /*0110*/ 	.dword	_ZN34_INTERNAL_ddb8f301_4_k_cu_51f88ff36thrust24THRUST_300001_SM_1000_NS12placeholders2_2E
	.align		8
        /*0118*/ 	.dword	_ZN34_INTERNAL_ddb8f301_4_k_cu_51f88ff36thrust24THRUST_300001_SM_1000_NS12placeholders2_3E
	.align		8
        /*0120*/ 	.dword	_ZN34_INTERNAL_ddb8f301_4_k_cu_51f88ff36thrust24THRUST_300001_SM_1000_NS12placeholders2_4E
	.align		8
        /*0128*/ 	.dword	_ZN34_INTERNAL_ddb8f301_4_k_cu_51f88ff36thrust24THRUST_300001_SM_1000_NS12placeholders2_5E
	.align		8
        /*0130*/ 	.dword	_ZN34_INTERNAL_ddb8f301_4_k_cu_51f88ff36thrust24THRUST_300001_SM_1000_NS12placeholders2_6E
	.align		8
        /*0138*/ 	.dword	_ZN34_INTERNAL_ddb8f301_4_k_cu_51f88ff36thrust24THRUST_300001_SM_1000_NS12placeholders2_7E
	.align		8
        /*0140*/ 	.dword	_ZN34_INTERNAL_ddb8f301_4_k_cu_51f88ff36thrust24THRUST_300001_SM_1000_NS12placeholders2_8E
	.align		8
        /*0148*/ 	.dword	_ZN34_INTERNAL_ddb8f301_4_k_cu_51f88ff36thrust24THRUST_300001_SM_1000_NS12placeholders2_9E
	.align		8
        /*0150*/ 	.dword	_ZN34_INTERNAL_ddb8f301_4_k_cu_51f88ff36thrust24THRUST_300001_SM_1000_NS12placeholders3_10E
	.align		8
        /*0158*/ 	.dword	_ZN34_INTERNAL_ddb8f301_4_k_cu_51f88ff36thrust24THRUST_300001_SM_1000_NS3seqE
	.align		8
        /*0160*/ 	.dword	_ZN34_INTERNAL_ddb8f301_4_k_cu_51f88ff36thrust24THRUST_300001_SM_1000_NS6deviceE


//--------------------- .text._ZN3cub18CUB_300001_SM_10006detail11EmptyKernelIvEEvv --------------------------
	.section	.text._ZN3cub18CUB_300001_SM_10006detail11EmptyKernelIvEEvv,"ax",@progbits
	.align	128
        .global         _ZN3cub18CUB_300001_SM_10006detail11EmptyKernelIvEEvv
        .type           _ZN3cub18CUB_300001_SM_10006detail11EmptyKernelIvEEvv,@function
        .size           _ZN3cub18CUB_300001_SM_10006detail11EmptyKernelIvEEvv,(.L_x_732 - _ZN3cub18CUB_300001_SM_10006detail11EmptyKernelIvEEvv)
        .other          _ZN3cub18CUB_300001_SM_10006detail11EmptyKernelIvEEvv,@"STO_CUDA_ENTRY STV_DEFAULT"
_ZN3cub18CUB_300001_SM_10006detail11EmptyKernelIvEEvv:
.text._ZN3cub18CUB_300001_SM_10006detail11EmptyKernelIvEEvv:
[----:B------:R-:W-:Y:S01]  /*0000*/  LDC R1, c[0x0][0x37c] ;  /* 0x0000df00ff017b82 */ /* 0x000fe20000000800 */
[----:B------:R-:W-:Y:S05]  /*0010*/  EXIT ;  /* 0x000000000000794d */ /* 0x000fea0003800000 */
.L_x_0:
[----:B------:R-:W-:-:S00]  /*0020*/  BRA `(.L_x_0) ;  /* 0xfffffffc00fc7947 */ /* 0x000fc0000383ffff */
[----:B------:R-:W-:-:S00]  /*0030*/  NOP ;  /* 0x0000000000007918 */ /* 0x000fc00000000000 */
        /* <DEDUP_REMOVED lines=12> */
.L_x_732:


//--------------------- .text._ZN6thrust24THRUST_300001_SM_1000_NS8cuda_cub4core6detail13_kernel_agentINS1_8__reduce11ReduceAgentIPN4cuda3std3__45tupleIJdlEEESC_SB_lNS1_9__extrema9arg_max_fIdl10comparatorEEEEJSC_SC_iSG_EEEvDpT0_ --------------------------
	.section	.text._ZN6thrust24THRUST_300001_SM_1000_NS8cuda_cub4core6detail13_kernel_agentINS1_8__reduce11ReduceAgentIPN4cuda3std3__45tupleIJdlEEESC_SB_lNS1_9__extrema9arg_max_fIdl10comparatorEEEEJSC_SC_iSG_EEEvDpT0_,"ax",@progbits
	.align	128
        .global         _ZN6thrust24THRUST_300001_SM_1000_NS8cuda_cub4core6detail13_kernel_agentINS1_8__reduce11ReduceAgentIPN4cuda3std3__45tupleIJdlEEESC_SB_lNS1_9__extrema9arg_max_fIdl10comparatorEEEEJSC_SC_iSG_EEEvDpT0_
        .type           _ZN6thrust24THRUST_300001_SM_1000_NS8cuda_cub4core6detail13_kernel_agentINS1_8__reduce11ReduceAgentIPN4cuda3std3__45tupleIJdlEEESC_SB_lNS1_9__extrema9arg_max_fIdl10comparatorEEEEJSC_SC_iSG_EEEvDpT0_,@function
        .size           _ZN6thrust24THRUST_300001_SM_1000_NS8cuda_cub4core6detail13_kernel_agentINS1_8__reduce11ReduceAgentIPN4cuda3std3__45tupleIJdlEEESC_SB_lNS1_9__extrema9arg_max_fIdl10comparatorEEEEJSC_SC_iSG_EEEvDpT0_,(.L_x_733 - _ZN6thrust24THRUST_300001_SM_1000_NS8cuda_cub4core6detail13_kernel_agentINS1_8__reduce11ReduceAgentIPN4cuda3std3__45tupleIJdlEEESC_SB_lNS1_9__extrema9arg_max_fIdl10comparatorEEEEJSC_SC_iSG_EEEvDpT0_)
        .other          _ZN6thrust24THRUST_300001_SM_1000_NS8cuda_cub4core6detail13_kernel_agentINS1_8__reduce11ReduceAgentIPN4cuda3std3__45tupleIJdlEEESC_SB_lNS1_9__extrema9arg_max_fIdl10comparatorEEEEJSC_SC_iSG_EEEvDpT0_,@"STO_CUDA_ENTRY STV_DEFAULT"
_ZN6thrust24THRUST_300001_SM_1000_NS8cuda_cub4core6detail13_kernel_agentINS1_8__reduce11ReduceAgentIPN4cuda3std3__45tupleIJdlEEESC_SB_lNS1_9__extrema9arg_max_fIdl10comparatorEEEEJSC_SC_iSG_EEEvDpT0_:
.text._ZN6thrust24THRUST_300001_SM_1000_NS8cuda_cub4core6detail13_kernel_agentINS1_8__reduce11ReduceAgentIPN4cuda3std3__45tupleIJdlEEESC_SB_lNS1_9__extrema9arg_max_fIdl10comparatorEEEEJSC_SC_iSG_EEEvDpT0_:
[----:B------:R-:W-:Y:S01]  /*0000*/  LDC R1, c[0x0][0x37c] ;  /* 0x0000df00ff017b82 */ /* 0x000fe20000000800 */
[----:B------:R-:W0:Y:S02]  /*0010*/  LDCU UR8, c[0x0][0x390] ;  /* 0x00007200ff0877ac */ /* 0x000e240008000800 */
[----:B0-----:R-:W-:-:S13]  /*0020*/  ISETP.NE.AND P0, PT, RZ, UR8, PT ;  /* 0x00000008ff007c0c */ /* 0x001fda000bf05270 */
[----:B------:R-:W-:Y:S05]  /*0030*/  @!P0 EXIT ;  /* 0x000000000000894d */ /* 0x000fea0003800000 */
[----:B------:R-:W-:Y:S01]  /*0040*/  UISETP.GT.AND UP0, UPT, UR8, 0x4ff, UPT ;  /* 0x000004ff0800788c */ /* 0x000fe2000bf04270 */
[----:B------:R-:W-:Y:S01]  /*0050*/  BSSY.RECONVERGENT B0, `(.L_x_1) ;  /* 0x00006c1000007945 */ /* 0x000fe20003800200 */
[----:B------:R-:W0:Y:S07]  /*0060*/  LDCU.64 UR10, c[0x0][0x358] ;  /* 0x00006b00ff0a77ac */ /* 0x000e2e0008000a00 */
[----:B------:R-:W-:Y:S05]  /*0070*/  BRA.U UP0, `(.L_x_2) ;  /* 0x0000003900807547 */ /* 0x000fea000b800000 */
[----:B------:R-:W1:Y:S01]  /*0080*/  S2R R0, SR_TID.X ;  /* 0x0000000000007919 */ /* 0x000e620000002100 */
[----:B------:R-:W2:Y:S01]  /*0090*/  LDCU UR4, c[0x0][0x390] ;  /* 0x00007200ff0477ac */ /* 0x000ea20008000800 */
[----:B------:R-:W-:Y:S01]  /*00a0*/  BSSY.RECONVERGENT B1, `(.L_x_3) ;  /* 0x000000b000017945 */ /* 0x000fe20003800200 */
[----:B------:R-:W-:Y:S02]  /*00b0*/  CS2R R14, SRZ ;  /* 0x00000000000e7805 */ /* 0x000fe4000001ff00 */
[----:B------:R-:W-:Y:S02]  /*00c0*/  CS2R R12, SRZ ;  /* 0x00000000000c7805 */ /* 0x000fe4000001ff00 */
[----:B-1----:R-:W-:Y:S01]  /*00d0*/  ISETP.GE.AND P0, PT, R0, UR8, PT ;  /* 0x0000000800007c0c */ /* 0x002fe2000bf06270 */
[----:B------:R-:W-:-:S12]  /*00e0*/  IMAD.MOV.U32 R19, RZ, RZ, R0 ;  /* 0x000000ffff137224 */ /* 0x000fd800078e0000 */
[----:B--2---:R-:W-:Y:S05]  /*00f0*/  @P0 BRA `(.L_x_4) ;  /* 0x0000000000140947 */ /* 0x004fea0003800000 */
[----:B------:R-:W1:Y:S02]  /*0100*/  LDC.64 R2, c[0x0][0x380] ;  /* 0x0000e000ff027b82 */ /* 0x000e640000000a00 */
[----:B-1----:R-:W-:-:S05]  /*0110*/  IMAD.WIDE.U32 R2, R0, 0x10, R2 ;  /* 0x0000001000027825 */ /* 0x002fca00078e0002 */
[----:B0-----:R1:W5:Y:S04]  /*0120*/  LDG.E.64.CONSTANT R14, desc[UR10][R2.64] ;  /* 0x0000000a020e7981 */ /* 0x001368000c1e9b00 */
[----:B------:R1:W5:Y:S01]  /*0130*/  LDG.E.64.CONSTANT R12, desc[UR10][R2.64+0x8] ;  /* 0x0000080a020c7981 */ /* 0x000362000c1e9b00 */
[----:B------:R-:W-:-:S07]  /*0140*/  VIADD R19, R0, 0x100 ;  /* 0x0000010000137836 */ /* 0x000fce0000000000 */
.L_x_4:
[----:B0-----:R-:W-:Y:S05]  /*0150*/  BSYNC.RECONVERGENT B1 ;  /* 0x0000000000017941 */ /* 0x001fea0003800200 */
.L_x_3:
[----:B------:R-:W-:Y:S01]  /*0160*/  ISETP.GE.AND P0, PT, R19, UR8, PT ;  /* 0x0000000813007c0c */ /* 0x000fe2000bf06270 */
[----:B------:R-:W-:-:S12]  /*0170*/  BSSY.RECONVERGENT B1, `(.L_x_5) ;  /* 0x0000099000017945 */ /* 0x000fd80003800200 */
[----:B------:R-:W-:Y:S05]  /*0180*/  @P0 BRA `(.L_x_6) ;  /* 0x00000008005c0947 */ /* 0x000fea0003800000 */
[----:B------:R-:W-:Y:S01]  /*0190*/  LOP3.LUT R4, RZ, R19, RZ, 0x33, !PT ;  /* 0x00000013ff047212 */ /* 0x000fe200078e33ff */
[----:B------:R-:W-:Y:S04]  /*01a0*/  BSSY.RECONVERGENT B2, `(.L_x_7) ;  /* 0x000002e000027945 */ /* 0x000fe80003800200 */
[----:B------:R-:W-:-:S05]  /*01b0*/  VIADD R4, R4, UR8 ;  /* 0x0000000804047c36 */ /* 0x000fca0008000000 */
[----:B-1----:R-:W-:-:S04]  /*01c0*/  LOP3.LUT R2, R4, 0x300, RZ, 0xc0, !PT ;  /* 0x0000030004027812 */ /* 0x002fc800078ec0ff */
[----:B------:R-:W-:-:S13]  /*01d0*/  ISETP.NE.AND P0, PT, R2, 0x300, PT ;  /* 0x000003000200780c */ /* 0x000fda0003f05270 */
[----:B------:R-:W-:Y:S05]  /*01e0*/  @!P0 BRA `(.L_x_8) ;  /* 0x0000000000a48947 */ /* 0x000fea0003800000 */
[----:B------:R-:W0:Y:S01]  /*01f0*/  LDC.64 R2, c[0x0][0x380] ;  /* 0x0000e000ff027b82 */ /* 0x000e220000000a00 */
[----:B------:R-:W-:-:S04]  /*0200*/  LEA.HI R5, R4, 0x1, RZ, 0x18 ;  /* 0x0000000104057811 */ /* 0x000fc800078fc0ff */
[----:B------:R-:W-:-:S05]  /*0210*/  LOP3.LUT R5, R5, 0x3, RZ, 0xc0, !PT ;  /* 0x0000000305057812 */ /* 0x000fca00078ec0ff */
[----:B------:R-:W-:Y:S02]  /*0220*/  IMAD.MOV R5, RZ, RZ, -R5 ;  /* 0x000000ffff057224 */ /* 0x000fe400078e0a05 */
[----:B0-----:R-:W-:-:S04]  /*0230*/  IMAD.WIDE.U32 R2, R19, 0x10, R2 ;  /* 0x0000001013027825 */ /* 0x001fc800078e0002 */
[----:B------:R-:W-:-:S07]  /*0240*/  IMAD.MOV.U32 R16, RZ, RZ, R2 ;  /* 0x000000ffff107224 */ /* 0x000fce00078e0002 */
.L_x_11:
[----:B------:R-:W-:-:S05]  /*0250*/  IMAD.MOV.U32 R2, RZ, RZ, R16 ;  /* 0x000000ffff027224 */ /* 0x000fca00078e0010 */
[----:B------:R-:W2:Y:S04]  /*0260*/  LDG.E.64.CONSTANT R8, desc[UR10][R2.64] ;  /* 0x0000000a02087981 */ /* 0x000ea8000c1e9b00 */
[----:B------:R-:W3:Y:S01]  /*0270*/  LDG.E.64.CONSTANT R10, desc[UR10][R2.64+0x8] ;  /* 0x0000080a020a7981 */ /* 0x000ee2000c1e9b00 */
[----:B------:R-:W-:Y:S01]  /*0280*/  VIADD R5, R5, 0x1 ;  /* 0x0000000105057836 */ /* 0x000fe20000000000 */
[----:B------:R-:W-:Y:S01]  /*0290*/  BSSY.RECONVERGENT B3, `(.L_x_9) ;  /* 0x000001b000037945 */ /* 0x000fe20003800200 */
[----:B-----5:R-:W-:Y:S01]  /*02a0*/  IMAD.MOV.U32 R21, RZ, RZ, R13 ;  /* 0x000000ffff157224 */ /* 0x020fe200078e000d */
[----:B------:R-:W-:Y:S01]  /*02b0*/  IADD3 R16, P3, PT, R2, 0x1000, RZ ;  /* 0x0000100002107810 */ /* 0x000fe20007f7e0ff */
[----:B------:R-:W-:Y:S01]  /*02c0*/  IMAD.MOV.U32 R17, RZ, RZ, R12 ;  /* 0x000000ffff117224 */ /* 0x000fe200078e000c */
[----:B------:R-:W-:Y:S01]  /*02d0*/  ISETP.NE.AND P2, PT, R5, RZ, PT ;  /* 0x000000ff0500720c */ /* 0x000fe20003f45270 */
[----:B------:R-:W-:-:S02]  /*02e0*/  IMAD.MOV.U32 R6, RZ, RZ, R14 ;  /* 0x000000ffff067224 */ /* 0x000fc400078e000e */
[----:B------:R-:W-:Y:S01]  /*02f0*/  IMAD.MOV.U32 R7, RZ, RZ, R15 ;  /* 0x000000ffff077224 */ /* 0x000fe200078e000f */
[----:B--2---:R-:W-:Y:S01]  /*0300*/  DSETP.GEU.AND P0, PT, |R14|, |R8|, PT ;  /* 0x400000080e00722a */ /* 0x004fe20003f0e200 */
[----:B------:R-:W-:Y:S02]  /*0310*/  IMAD.MOV.U32 R14, RZ, RZ, R8 ;  /* 0x000000ffff0e7224 */ /* 0x000fe400078e0008 */
[----:B---3--:R-:W-:Y:S02]  /*0320*/  IMAD.MOV.U32 R12, RZ, RZ, R10 ;  /* 0x000000ffff0c7224 */ /* 0x008fe400078e000a */
[----:B------:R-:W-:Y:S02]  /*0330*/  IMAD.MOV.U32 R13, RZ, RZ, R11 ;  /* 0x000000ffff0d7224 */ /* 0x000fe400078e000b */
[----:B------:R-:W-:-:S07]  /*0340*/  IMAD.MOV.U32 R15, RZ, RZ, R9 ;  /* 0x000000ffff0f7224 */ /* 0x000fce00078e0009 */
[----:B------:R-:W-:Y:S05]  /*0350*/  @!P0 BRA `(.L_x_10) ;  /* 0x0000000000388947 */ /* 0x000fea0003800000 */
[----:B------:R-:W-:Y:S01]  /*0360*/  DSETP.GEU.AND P0, PT, |R8|, |R6|, PT ;  /* 0x400000060800722a */ /* 0x000fe20003f0e200 */
[----:B------:R-:W-:Y:S02]  /*0370*/  IMAD.MOV.U32 R14, RZ, RZ, R6 ;  /* 0x000000ffff0e7224 */ /* 0x000fe400078e0006 */
[----:B------:R-:W-:Y:S02]  /*0380*/  IMAD.MOV.U32 R15, RZ, RZ, R7 ;  /* 0x000000ffff0f7224 */ /* 0x000fe400078e0007 */
[----:B------:R-:W-:Y:S02]  /*0390*/  IMAD.MOV.U32 R12, RZ, RZ, R17 ;  /* 0x000000ffff0c7224 */ /* 0x000fe400078e0011 */
[----:B------:R-:W-:-:S07]  /*03a0*/  IMAD.MOV.U32 R13, RZ, RZ, R21 ;  /* 0x000000ffff0d7224 */ /* 0x000fce00078e0015 */
[----:B------:R-:W-:Y:S05]  /*03b0*/  @!P0 BRA `(.L_x_10) ;  /* 0x0000000000208947 */ /* 0x000fea0003800000 */
[CC--:B------:R-:W-:Y:S02]  /*03c0*/  ISETP.GE.U32.AND P1, PT, R17.reuse, R10.reuse, PT ;  /* 0x0000000a1100720c */ /* 0x0c0fe40003f26070 */
[----:B------:R-:W-:Y:S02]  /*03d0*/  ISETP.LT.U32.AND P0, PT, R17, R10, PT ;  /* 0x0000000a1100720c */ /* 0x000fe40003f01070 */
[CC--:B------:R-:W-:Y:S02]  /*03e0*/  ISETP.GE.AND.EX P1, PT, R21.reuse, R11.reuse, PT, P1 ;  /* 0x0000000b1500720c */ /* 0x0c0fe40003f26310 */
[----:B------:R-:W-:Y:S02]  /*03f0*/  ISETP.LT.AND.EX P0, PT, R21, R11, PT, P0 ;  /* 0x0000000b1500720c */ /* 0x000fe40003f01300 */
[----:B------:R-:W-:Y:S02]  /*0400*/  FSEL R14, R6, R8, !P1 ;  /* 0x00000008060e7208 */ /* 0x000fe40004800000 */
[----:B------:R-:W-:-:S02]  /*0410*/  FSEL R15, R7, R9, !P1 ;  /* 0x00000009070f7208 */ /* 0x000fc40004800000 */
[----:B------:R-:W-:Y:S02]  /*0420*/  SEL R12, R17, R10, P0 ;  /* 0x0000000a110c7207 */ /* 0x000fe40000000000 */
[----:B------:R-:W-:-:S07]  /*0430*/  SEL R13, R21, R11, P0 ;  /* 0x0000000b150d7207 */ /* 0x000fce0000000000 */
.L_x_10:
[----:B------:R-:W-:Y:S05]  /*0440*/  BSYNC.RECONVERGENT B3 ;  /* 0x0000000000037941 */ /* 0x000fea0003800200 */
.L_x_9:
[----:B------:R-:W-:Y:S02]  /*0450*/  IMAD.X R3, RZ, RZ, R3, P3 ;  /* 0x000000ffff037224 */ /* 0x000fe400018e0603 */
[----:B------:R-:W-:Y:S01]  /*0460*/  VIADD R19, R19, 0x100 ;  /* 0x0000010013137836 */ /* 0x000fe20000000000 */
[----:B------:R-:W-:Y:S06]  /*0470*/  @P2 BRA `(.L_x_11) ;  /* 0xfffffffc00742947 */ /* 0x000fec000383ffff */
.L_x_8:
[----:B------:R-:W-:Y:S05]  /*0480*/  BSYNC.RECONVERGENT B2 ;  /* 0x0000000000027941 */ /* 0x000fea0003800200 */
.L_x_7:
[----:B------:R-:W0:Y:S01]  /*0490*/  LDC.64 R8, c[0x0][0x380] ;  /* 0x0000e000ff087b82 */ /* 0x000e220000000a00 */
[----:B------:R-:W-:-:S13]  /*04a0*/  ISETP.GE.U32.AND P0, PT, R4, 0x300, PT ;  /* 0x000003000400780c */ /* 0x000fda0003f06070 */
[----:B------:R-:W-:Y:S05]  /*04b0*/  @!P0 BRA `(.L_x_6) ;  /* 0x0000000400908947 */ /* 0x000fea0003800000 */
.L_x_20:
[----:B0-----:R-:W-:-:S05]  /*04c0*/  IMAD.WIDE R20, R19, 0x10, R8 ;  /* 0x0000001013147825 */ /* 0x001fca00078e0208 */
[----:B------:R-:W2:Y:S04]  /*04d0*/  LDG.E.64.CONSTANT R10, desc[UR10][R20.64] ;  /* 0x0000000a140a7981 */ /* 0x000ea8000c1e9b00 */
[----:B------:R-:W3:Y:S04]  /*04e0*/  LDG.E.64.CONSTANT R16, desc[UR10][R20.64+0x8] ;  /* 0x0000080a14107981 */ /* 0x000ee8000c1e9b00 */
[----:B-----5:R0:W5:Y:S04]  /*04f0*/  LDG.E.64.CONSTANT R6, desc[UR10][R20.64+0x1000] ;  /* 0x0010000a14067981 */ /* 0x020168000c1e9b00 */
[----:B------:R0:W5:Y:S01]  /*0500*/  LDG.E.64.CONSTANT R4, desc[UR10][R20.64+0x1008] ;  /* 0x0010080a14047981 */ /* 0x000162000c1e9b00 */
[----:B------:R-:W-:Y:S01]  /*0510*/  BSSY.RECONVERGENT B2, `(.L_x_12) ;  /* 0x0000015000027945 */ /* 0x000fe20003800200 */
[----:B--2---:R-:W-:Y:S01]  /*0520*/  DSETP.GEU.AND P0, PT, |R14|, |R10|, PT ;  /* 0x4000000a0e00722a */ /* 0x004fe20003f0e200 */
[----:B------:R-:W-:-:S02]  /*0530*/  IMAD.MOV.U32 R2, RZ, RZ, R10 ;  /* 0x000000ffff027224 */ /* 0x000fc400078e000a */
[----:B------:R-:W-:Y:S02]  /*0540*/  IMAD.MOV.U32 R3, RZ, RZ, R11 ;  /* 0x000000ffff037224 */ /* 0x000fe400078e000b */
[----:B---3--:R-:W-:Y:S02]  /*0550*/  IMAD.MOV.U32 R23, RZ, RZ, R16 ;  /* 0x000000ffff177224 */ /* 0x008fe400078e0010 */
[----:B------:R-:W-:-:S07]  /*0560*/  IMAD.MOV.U32 R25, RZ, RZ, R17 ;  /* 0x000000ffff197224 */ /* 0x000fce00078e0011 */
[----:B0-----:R-:W-:Y:S05]  /*0570*/  @!P0 BRA `(.L_x_13) ;  /* 0x0000000000388947 */ /* 0x001fea0003800000 */
[----:B------:R-:W-:Y:S01]  /*0580*/  DSETP.GEU.AND P0, PT, |R10|, |R14|, PT ;  /* 0x4000000e0a00722a */ /* 0x000fe20003f0e200 */
[----:B------:R-:W-:Y:S02]  /*0590*/  IMAD.MOV.U32 R23, RZ, RZ, R12 ;  /* 0x000000ffff177224 */ /* 0x000fe400078e000c */
[----:B------:R-:W-:Y:S02]  /*05a0*/  IMAD.MOV.U32 R25, RZ, RZ, R13 ;  /* 0x000000ffff197224 */ /* 0x000fe400078e000d */
[----:B------:R-:W-:Y:S02]  /*05b0*/  IMAD.MOV.U32 R2, RZ, RZ, R14 ;  /* 0x000000ffff027224 */ /* 0x000fe400078e000e */
[----:B------:R-:W-:-:S07]  /*05c0*/  IMAD.MOV.U32 R3, RZ, RZ, R15 ;  /* 0x000000ffff037224 */ /* 0x000fce00078e000f */
[----:B------:R-:W-:Y:S05]  /*05d0*/  @!P0 BRA `(.L_x_13) ;  /* 0x0000000000208947 */ /* 0x000fea0003800000 */
[CC--:B------:R-:W-:Y:S02]  /*05e0*/  ISETP.LT.U32.AND P1, PT, R12.reuse, R16.reuse, PT ;  /* 0x000000100c00720c */ /* 0x0c0fe40003f21070 */
[CC--:B------:R-:W-:Y:S02]  /*05f0*/  ISETP.GE.U32.AND P0, PT, R12.reuse, R16.reuse, PT ;  /* 0x000000100c00720c */ /* 0x0c0fe40003f06070 */
[CC--:B------:R-:W-:Y:S02]  /*0600*/  ISETP.LT.AND.EX P1, PT, R13.reuse, R17.reuse, PT, P1 ;  /* 0x000000110d00720c */ /* 0x0c0fe40003f21310 */
[CC--:B------:R-:W-:Y:S02]  /*0610*/  ISETP.GE.AND.EX P0, PT, R13.reuse, R17.reuse, PT, P0 ;  /* 0x000000110d00720c */ /* 0x0c0fe40003f06300 */
[----:B------:R-:W-:Y:S02]  /*0620*/  SEL R23, R12, R16, P1 ;  /* 0x000000100c177207 */ /* 0x000fe40000800000 */
[----:B------:R-:W-:-:S02]  /*0630*/  SEL R25, R13, R17, P1 ;  /* 0x000000110d197207 */ /* 0x000fc40000800000 */
[----:B------:R-:W-:Y:S02]  /*0640*/  FSEL R2, R14, R10, !P0 ;  /* 0x0000000a0e027208 */ /* 0x000fe40004000000 */
[----:B------:R-:W-:-:S07]  /*0650*/  FSEL R3, R15, R11, !P0 ;  /* 0x0000000b0f037208 */ /* 0x000fce0004000000 */
.L_x_13:
[----:B------:R-:W-:Y:S05]  /*0660*/  BSYNC.RECONVERGENT B2 ;  /* 0x0000000000027941 */ /* 0x000fea0003800200 */
.L_x_12:
[----:B------:R0:W5:Y:S04]  /*0670*/  LDG.E.64.CONSTANT R14, desc[UR10][R20.64+0x2000] ;  /* 0x0020000a140e7981 */ /* 0x000168000c1e9b00 */
[----:B------:R0:W5:Y:S04]  /*0680*/  LDG.E.64.CONSTANT R12, desc[UR10][R20.64+0x2008] ;  /* 0x0020080a140c7981 */ /* 0x000168000c1e9b00 */
[----:B------:R0:W5:Y:S04]  /*0690*/  LDG.E.64.CONSTANT R10, desc[UR10][R20.64+0x3000] ;  /* 0x0030000a140a7981 */ /* 0x000168000c1e9b00 */
[----:B------:R0:W5:Y:S02]  /*06a0*/  LDG.E.64.CONSTANT R16, desc[UR10][R20.64+0x3008] ;  /* 0x0030080a14107981 */ /* 0x000164000c1e9b00 */
[----:B-----5:R-:W-:Y:S01]  /*06b0*/  DSETP.GEU.AND P0, PT, |R2|, |R6|, PT ;  /* 0x400000060200722a */ /* 0x020fe20003f0e200 */
[----:B------:R-:W-:Y:S01]  /*06c0*/  BSSY.RECONVERGENT B2, `(.L_x_14) ;  /* 0x0000014000027945 */ /* 0x000fe20003800200 */
[----:B------:R-:W-:-:S02]  /*06d0*/  IMAD.MOV.U32 R26, RZ, RZ, R6 ;  /* 0x000000ffff1a7224 */ /* 0x000fc400078e0006 */
[----:B------:R-:W-:Y:S02]  /*06e0*/  IMAD.MOV.U32 R27, RZ, RZ, R7 ;  /* 0x000000ffff1b7224 */ /* 0x000fe400078e0007 */
[----:B------:R-:W-:Y:S02]  /*06f0*/  IMAD.MOV.U32 R29, RZ, RZ, R4 ;  /* 0x000000ffff1d7224 */ /* 0x000fe400078e0004 */
[----:B------:R-:W-:-:S06]  /*0700*/  IMAD.MOV.U32 R18, RZ, RZ, R5 ;  /* 0x000000ffff127224 */ /* 0x000fcc00078e0005 */
[----:B0-----:R-:W-:Y:S05]  /*0710*/  @!P0 BRA `(.L_x_15) ;  /* 0x0000000000388947 */ /* 0x001fea0003800000 */
        /* <DEDUP_REMOVED lines=14> */
.L_x_15:
[----:B------:R-:W-:Y:S05]  /*0800*/  BSYNC.RECONVERGENT B2 ;  /* 0x0000000000027941 */ /* 0x000fea0003800200 */
.L_x_14:
[----:B------:R-:W-:Y:S01]  /*0810*/  DSETP.GEU.AND P0, PT, |R26|, |R14|, PT ;  /* 0x4000000e1a00722a */ /* 0x000fe20003f0e200 */
[----:B------:R-:W-:Y:S01]  /*0820*/  BSSY.RECONVERGENT B2, `(.L_x_16) ;  /* 0x0000014000027945 */ /* 0x000fe20003800200 */
[----:B------:R-:W-:Y:S02]  /*0830*/  IMAD.MOV.U32 R2, RZ, RZ, R14 ;  /* 0x000000ffff027224 */ /* 0x000fe400078e000e */
[----:B------:R-:W-:Y:S02]  /*0840*/  IMAD.MOV.U32 R3, RZ, RZ, R15 ;  /* 0x000000ffff037224 */ /* 0x000fe400078e000f */
[----:B------:R-:W-:Y:S02]  /*0850*/  IMAD.MOV.U32 R5, RZ, RZ, R12 ;  /* 0x000000ffff057224 */ /* 0x000fe400078e000c */
[----:B------:R-:W-:-:S06]  /*0860*/  IMAD.MOV.U32 R7, RZ, RZ, R13 ;  /* 0x000000ffff077224 */ /* 0x000fcc00078e000d */
        /* <DEDUP_REMOVED lines=15> */
.L_x_17:
[----:B------:R-:W-:Y:S05]  /*0960*/  BSYNC.RECONVERGENT B2 ;  /* 0x0000000000027941 */ /* 0x000fea0003800200 */
.L_x_16:
        /* <DEDUP_REMOVED lines=21> */
.L_x_19:
[----:B------:R-:W-:Y:S05]  /*0ac0*/  BSYNC.RECONVERGENT B2 ;  /* 0x0000000000027941 */ /* 0x000fea0003800200 */
.L_x_18:
[----:B------:R-:W-:-:S05]  /*0ad0*/  VIADD R19, R19, 0x400 ;  /* 0x0000040013137836 */ /* 0x000fca0000000000 */
[----:B------:R-:W-:-:S13]  /*0ae0*/  ISETP.GE.AND P0, PT, R19, UR4, PT ;  /* 0x0000000413007c0c */ /* 0x000fda000bf06270 */
[----:B------:R-:W-:Y:S05]  /*0af0*/  @!P0 BRA `(.L_x_20) ;  /* 0xfffffff800708947 */ /* 0x000fea000383ffff */
.L_x_6:
[----:B------:R-:W-:Y:S05]  /*0b00*/  BSYNC.RECONVERGENT B1 ;  /* 0x0000000000017941 */ /* 0x000fea0003800200 */
.L_x_5:
[----:B------:R-:W2:Y:S02]  /*0b10*/  LDCU UR6, c[0x0][0x390] ;  /* 0x00007200ff0677ac */ /* 0x000ea40008000800 */
[----:B--2---:R-:W-:-:S09]  /*0b20*/  UISETP.GE.AND UP0, UPT, UR6, 0x100, UPT ;  /* 0x000001000600788c */ /* 0x004fd2000bf06270 */
[----:B------:R-:W-:Y:S05]  /*0b30*/  BRA.U !UP0, `(.L_x_21) ;  /* 0x0000001508507547 */ /* 0x000fea000b800000 */
[----:B0-----:R-:W0:Y:S01]  /*0b40*/  S2R R9, SR_LANEID ;  /* 0x0000000000097919 */ /* 0x001e220000000000 */
[----:B------:R-:W-:Y:S01]  /*0b50*/  BSSY.RECONVERGENT B1, `(.L_x_22) ;  /* 0x000001f000017945 */ /* 0x000fe20003800200 */
[----:B-----5:R-:W-:Y:S01]  /*0b60*/  IMAD.MOV.U32 R11, RZ, RZ, R12 ;  /* 0x000000ffff0b7224 */ /* 0x020fe200078e000c */
[----:B------:R2:W3:Y:S01]  /*0b70*/  SHFL.DOWN PT, R4, R14, 0x1, 0x1f ;  /* 0x08201f000e047f89 */ /* 0x0004e200000e0000 */
[----:B------:R-:W-:Y:S02]  /*0b80*/  IMAD.MOV.U32 R16, RZ, RZ, R13 ;  /* 0x000000ffff107224 */ /* 0x000fe400078e000d */
[----:B-1----:R-:W-:Y:S01]  /*0b90*/  IMAD.MOV.U32 R2, RZ, RZ, R14 ;  /* 0x000000ffff027224 */ /* 0x002fe200078e000e */
[----:B------:R2:W1:Y:S01]  /*0ba0*/  SHFL.DOWN PT, R5, R15, 0x1, 0x1f ;  /* 0x08201f000f057f89 */ /* 0x00046200000e0000 */
[----:B------:R-:W-:-:S03]  /*0bb0*/  IMAD.MOV.U32 R3, RZ, RZ, R15 ;  /* 0x000000ffff037224 */ /* 0x000fc600078e000f */
[----:B------:R2:W4:Y:S04]  /*0bc0*/  SHFL.DOWN PT, R7, R12, 0x1, 0x1f ;  /* 0x08201f000c077f89 */ /* 0x00052800000e0000 */
[----:B------:R2:W1:Y:S01]  /*0bd0*/  SHFL.DOWN PT, R17, R13, 0x1, 0x1f ;  /* 0x08201f000d117f89 */ /* 0x00046200000e0000 */
[----:B0-----:R-:W-:-:S13]  /*0be0*/  ISETP.GT.AND P0, PT, R9, 0x1e, PT ;  /* 0x0000001e0900780c */ /* 0x001fda0003f04270 */
[----:B-1234-:R-:W-:Y:S05]  /*0bf0*/  @P0 BRA `(.L_x_23) ;  /* 0x0000000000500947 */ /* 0x01efea0003800000 */
[----:B------:R-:W-:Y:S01]  /*0c00*/  DSETP.GEU.AND P0, PT, |R14|, |R4|, PT ;  /* 0x400000040e00722a */ /* 0x000fe20003f0e200 */
[----:B------:R-:W-:Y:S02]  /*0c10*/  IMAD.MOV.U32 R11, RZ, RZ, R7 ;  /* 0x000000ffff0b7224 */ /* 0x000fe400078e0007 */
[----:B------:R-:W-:Y:S02]  /*0c20*/  IMAD.MOV.U32 R16, RZ, RZ, R17 ;  /* 0x000000ffff107224 */ /* 0x000fe400078e0011 */
        /* <DEDUP_REMOVED lines=9> */
[CC--:B------:R-:W-:Y:S02]  /*0cc0*/  ISETP.LT.U32.AND P1, PT, R12.reuse, R7.reuse, PT ;  /* 0x000000070c00720c */ /* 0x0c0fe40003f21070 */
[C---:B------:R-:W-:Y:S02]  /*0cd0*/  ISETP.GE.U32.AND P0, PT, R12.reuse, R7, PT ;  /* 0x000000070c00720c */ /* 0x040fe40003f06070 */
[CC--:B------:R-:W-:Y:S02]  /*0ce0*/  ISETP.LT.AND.EX P1, PT, R13.reuse, R17.reuse, PT, P1 ;  /* 0x000000110d00720c */ /* 0x0c0fe40003f21310 */
[C---:B------:R-:W-:Y:S02]  /*0cf0*/  ISETP.GE.AND.EX P0, PT, R13.reuse, R17, PT, P0 ;  /* 0x000000110d00720c */ /* 0x040fe40003f06300 */
[----:B------:R-:W-:Y:S02]  /*0d00*/  SEL R11, R12, R7, P1 ;  /* 0x000000070c0b7207 */ /* 0x000fe40000800000 */
[----:B------:R-:W-:-:S02]  /*0d10*/  SEL R16, R13, R17, P1 ;  /* 0x000000110d107207 */ /* 0x000fc40000800000 */
[----:B------:R-:W-:Y:S02]  /*0d20*/  FSEL R2, R14, R4, !P0 ;  /* 0x000000040e027208 */ /* 0x000fe40004000000 */
[----:B------:R-:W-:-:S07]  /*0d30*/  FSEL R3, R15, R5, !P0 ;  /* 0x000000050f037208 */ /* 0x000fce0004000000 */
.L_x_23:
[----:B------:R-:W-:Y:S05]  /*0d40*/  BSYNC.RECONVERGENT B1 ;  /* 0x0000000000017941 */ /* 0x000fea0003800200 */
.L_x_22:
[----:B------:R-:W-:Y:S01]  /*0d50*/  ISETP.GT.AND P0, PT, R9, 0x1d, PT ;  /* 0x0000001d0900780c */ /* 0x000fe20003f04270 */
[----:B------:R0:W1:Y:S01]  /*0d60*/  SHFL.DOWN PT, R6, R2, 0x2, 0x1f ;  /* 0x08401f0002067f89 */ /* 0x00006200000e0000 */
[----:B------:R-:W-:Y:S01]  /*0d70*/  BSSY.RECONVERGENT B1, `(.L_x_24) ;  /* 0x000001d000017945 */ /* 0x000fe20003800200 */
[----:B------:R-:W-:Y:S02]  /*0d80*/  IMAD.MOV.U32 R8, RZ, RZ, R11 ;  /* 0x000000ffff087224 */ /* 0x000fe400078e000b */
[----:B------:R0:W2:Y:S01]  /*0d90*/  SHFL.DOWN PT, R7, R3, 0x2, 0x1f ;  /* 0x08401f0003077f89 */ /* 0x0000a200000e0000 */
[----:B------:R-:W-:Y:S02]  /*0da0*/  IMAD.MOV.U32 R10, RZ, RZ, R16 ;  /* 0x000000ffff0a7224 */ /* 0x000fe400078e0010 */
[----:B------:R-:W-:Y:S01]  /*0db0*/  IMAD.MOV.U32 R4, RZ, RZ, R2 ;  /* 0x000000ffff047224 */ /* 0x000fe200078e0002 */
[----:B------:R0:W3:Y:S01]  /*0dc0*/  SHFL.DOWN PT, R12, R11, 0x2, 0x1f ;  /* 0x08401f000b0c7f89 */ /* 0x0000e200000e0000 */
[----:B------:R-:W-:-:S03]  /*0dd0*/  IMAD.MOV.U32 R5, RZ, RZ, R3 ;  /* 0x000000ffff057224 */ /* 0x000fc600078e0003 */
[----:B------:R0:W4:Y:S01]  /*0de0*/  SHFL.DOWN PT, R13, R16, 0x2, 0x1f ;  /* 0x08401f00100d7f89 */ /* 0x00012200000e0000 */
[----:B------:R-:W-:Y:S05]  /*0df0*/  @P0 BRA `(.L_x_25) ;  /* 0x0000000000500947 */ /* 0x000fea0003800000 */
[----:B-12---:R-:W-:Y:S01]  /*0e00*/  DSETP.GEU.AND P0, PT, |R2|, |R6|, PT ;  /* 0x400000060200722a */ /* 0x006fe20003f0e200 */
[----:B---3--:R-:W-:Y:S02]  /*0e10*/  IMAD.MOV.U32 R8, RZ, RZ, R12 ;  /* 0x000000ffff087224 */ /* 0x008fe400078e000c */
[----:B----4-:R-:W-:Y:S02]  /*0e20*/  IMAD.MOV.U32 R10, RZ, RZ, R13 ;  /* 0x000000ffff0a7224 */ /* 0x010fe400078e000d */
        /* <DEDUP_REMOVED lines=17> */
.L_x_25:
[----:B------:R-:W-:Y:S05]  /*0f40*/  BSYNC.RECONVERGENT B1 ;  /* 0x0000000000017941 */ /* 0x000fea0003800200 */
.L_x_24:
[----:B------:R-:W-:Y:S01]  /*0f50*/  ISETP.GT.AND P0, PT, R9, 0x1b, PT ;  /* 0x0000001b0900780c */ /* 0x000fe20003f04270 */
[----:B-1----:R1:W1:Y:S01]  /*0f60*/  SHFL.DOWN PT, R6, R4, 0x4, 0x1f ;  /* 0x08801f0004067f89 */ /* 0x00226200000e0000 */
[----:B------:R-:W-:Y:S01]  /*0f70*/  BSSY.RECONVERGENT B1, `(.L_x_26) ;  /* 0x000001d000017945 */ /* 0x000fe20003800200 */
[----:B0-----:R-:W-:Y:S02]  /*0f80*/  IMAD.MOV.U32 R11, RZ, RZ, R8 ;  /* 0x000000ffff0b7224 */ /* 0x001fe400078e0008 */
[----:B--2---:R0:W2:Y:S01]  /*0f90*/  SHFL.DOWN PT, R7, R5, 0x4, 0x1f ;  /* 0x08801f0005077f89 */ /* 0x0040a200000e0000 */
[----:B---3--:R-:W-:Y:S02]  /*0fa0*/  IMAD.MOV.U32 R12, RZ, RZ, R10 ;  /* 0x000000ffff0c7224 */ /* 0x008fe400078e000a */
[----:B------:R-:W-:Y:S01]  /*0fb0*/  IMAD.MOV.U32 R2, RZ, RZ, R4 ;  /* 0x000000ffff027224 */ /* 0x000fe200078e0004 */
[----:B----4-:R0:W3:Y:S01]  /*0fc0*/  SHFL.DOWN PT, R13, R8, 0x4, 0x1f ;  /* 0x08801f00080d7f89 */ /* 0x0100e200000e0000 */
        /* <DEDUP_REMOVED lines=23> */
.L_x_27:
[----:B------:R-:W-:Y:S05]  /*1140*/  BSYNC.RECONVERGENT B1 ;  /* 0x0000000000017941 */ /* 0x000fea0003800200 */
.L_x_26:
[----:B------:R-:W-:Y:S01]  /*1150*/  ISETP.GT.AND P0, PT, R9, 0x17, PT ;  /* 0x000000170900780c */ /* 0x000fe20003f04270 */
[----:B-1----:R1:W1:Y:S01]  /*1160*/  SHFL.DOWN PT, R6, R2, 0x8, 0x1f ;  /* 0x09001f0002067f89 */ /* 0x00226200000e0000 */
[----:B------:R-:W-:Y:S01]  /*1170*/  BSSY.RECONVERGENT B1, `(.L_x_28) ;  /* 0x000001d000017945 */ /* 0x000fe20003800200 */
[----:B0-----:R-:W-:Y:S02]  /*1180*/  IMAD.MOV.U32 R8, RZ, RZ, R11 ;  /* 0x000000ffff087224 */ /* 0x001fe400078e000b */
[----:B--2---:R0:W2:Y:S01]  /*1190*/  SHFL.DOWN PT, R7, R3, 0x8, 0x1f ;  /* 0x09001f0003077f89 */ /* 0x0040a200000e0000 */
[----:B------:R-:W-:Y:S02]  /*11a0*/  IMAD.MOV.U32 R10, RZ, RZ, R12 ;  /* 0x000000ffff0a7224 */ /* 0x000fe400078e000c */
[----:B------:R-:W-:Y:S01]  /*11b0*/  IMAD.MOV.U32 R4, RZ, RZ, R2 ;  /* 0x000000ffff047224 */ /* 0x000fe200078e0002 */
[----:B------:R0:W0:Y:S01]  /*11c0*/  SHFL.DOWN PT, R14, R11, 0x8, 0x1f ;  /* 0x09001f000b0e7f89 */ /* 0x00002200000e0000 */
[----:B------:R-:W-:-:S03]  /*11d0*/  IMAD.MOV.U32 R5, RZ, RZ, R3 ;  /* 0x000000ffff057224 */ /* 0x000fc600078e0003 */
[----:B---3--:R3:W0:Y:S01]  /*11e0*/  SHFL.DOWN PT, R13, R12, 0x8, 0x1f ;  /* 0x09001f000c0d7f89 */ /* 0x00862200000e0000 */
[----:B------:R-:W-:Y:S05]  /*11f0*/  @P0 BRA `(.L_x_29) ;  /* 0x0000000000500947 */ /* 0x000fea0003800000 */
[----:B-12---:R-:W-:Y:S01]  /*1200*/  DSETP.GEU.AND P0, PT, |R2|, |R6|, PT ;  /* 0x400000060200722a */ /* 0x006fe20003f0e200 */
[----:B0-----:R-:W-:Y:S02]  /*1210*/  IMAD.MOV.U32 R8, RZ, RZ, R14 ;  /* 0x000000ffff087224 */ /* 0x001fe400078e000e */
        /* <DEDUP_REMOVED lines=18> */
.L_x_29:
[----:B------:R-:W-:Y:S05]  /*1340*/  BSYNC.RECONVERGENT B1 ;  /* 0x0000000000017941 */ /* 0x000fea0003800200 */
.L_x_28:
[----:B------:R-:W-:Y:S01]  /*1350*/  ISETP.GT.AND P0, PT, R9, 0xf, PT ;  /* 0x0000000f0900780c */ /* 0x000fe20003f04270 */
[----:B-1----:R1:W1:Y:S01]  /*1360*/  SHFL.DOWN PT, R6, R4, 0x10, 0x1f ;  /* 0x0a001f0004067f89 */ /* 0x00226200000e0000 */
[----:B------:R-:W-:Y:S01]  /*1370*/  BSSY.RECONVERGENT B1, `(.L_x_30) ;  /* 0x000001d000017945 */ /* 0x000fe20003800200 */
[----:B0-----:R-:W-:Y:S02]  /*1380*/  IMAD.MOV.U32 R14, RZ, RZ, R8 ;  /* 0x000000ffff0e7224 */ /* 0x001fe400078e0008 */
[----:B--2---:R0:W2:Y:S01]  /*1390*/  SHFL.DOWN PT, R7, R5, 0x10, 0x1f ;  /* 0x0a001f0005077f89 */ /* 0x0040a200000e0000 */
[----:B----4-:R-:W-:Y:S02]  /*13a0*/  IMAD.MOV.U32 R15, RZ, RZ, R10 ;  /* 0x000000ffff0f7224 */ /* 0x010fe400078e000a */
[----:B------:R-:W-:Y:S01]  /*13b0*/  IMAD.MOV.U32 R2, RZ, RZ, R4 ;  /* 0x000000ffff027224 */ /* 0x000fe200078e0004 */
[----:B------:R0:W4:Y:S01]  /*13c0*/  SHFL.DOWN PT, R11, R8, 0x10, 0x1f ;  /* 0x0a001f00080b7f89 */ /* 0x00012200000e0000 */
[----:B------:R-:W-:-:S03]  /*13d0*/  IMAD.MOV.U32 R3, RZ, RZ, R5 ;  /* 0x000000ffff037224 */ /* 0x000fc600078e0005 */
[----:B------:R0:W0:Y:S01]  /*13e0*/  SHFL.DOWN PT, R13, R10, 0x10, 0x1f ;  /* 0x0a001f000a0d7f89 */ /* 0x00002200000e0000 */
[----:B------:R-:W-:Y:S05]  /*13f0*/  @P0 BRA `(.L_x_31) ;  /* 0x0000000000500947 */ /* 0x000fea0003800000 */
[----:B-12---:R-:W-:Y:S01]  /*1400*/  DSETP.GEU.AND P0, PT, |R4|, |R6|, PT ;  /* 0x400000060400722a */ /* 0x006fe20003f0e200 */
[----:B----4-:R-:W-:Y:S02]  /*1410*/  IMAD.MOV.U32 R14, RZ, RZ, R11 ;  /* 0x000000ffff0e7224 */ /* 0x010fe400078e000b */
[----:B0-----:R-:W-:Y:S02]  /*1420*/  IMAD.MOV.U32 R15, RZ, RZ, R13 ;  /* 0x000000ffff0f7224 */ /* 0x001fe400078e000d */
        /* <DEDUP_REMOVED lines=17> */
.L_x_31:
[----:B------:R-:W-:Y:S05]  /*1540*/  BSYNC.RECONVERGENT B1 ;  /* 0x0000000000017941 */ /* 0x000fea0003800200 */
.L_x_30:
[----:B------:R-:W-:Y:S01]  /*1550*/  ISETP.NE.AND P0, PT, R9, RZ, PT ;  /* 0x000000ff0900720c */ /* 0x000fe20003f05270 */
[----:B------:R-:W-:-:S12]  /*1560*/  BSSY.RECONVERGENT B1, `(.L_x_32) ;  /* 0x000000a000017945 */ /* 0x000fd80003800200 */
[----:B------:R-:W-:Y:S05]  /*1570*/  @P0 BRA `(.L_x_33) ;  /* 0x0000000000200947 */ /* 0x000fea0003800000 */
[----:B-1----:R-:W1:Y:S01]  /*1580*/  S2R R6, SR_CgaCtaId ;  /* 0x0000000000067919 */ /* 0x002e620000008800 */
[----:B0-----:R-:W-:Y:S02]  /*1590*/  MOV R5, 0x400 ;  /* 0x0000040000057802 */ /* 0x001fe40000000f00 */
[----:B------:R-:W-:-:S04]  /*15a0*/  SHF.R.U32.HI R4, RZ, 0x1, R0 ;  /* 0x00000001ff047819 */ /* 0x000fc80000011600 */
[----:B------:R-:W-:Y:S02]  /*15b0*/  LOP3.LUT R4, R4, 0x1f0, RZ, 0xc0, !PT ;  /* 0x000001f004047812 */ /* 0x000fe400078ec0ff */
[----:B-1----:R-:W-:-:S05]  /*15c0*/  LEA R5, R6, R5, 0x18 ;  /* 0x0000000506057211 */ /* 0x002fca00078ec0ff */
[----:B------:R-:W-:-:S05]  /*15d0*/  IMAD.IADD R5, R4, 0x1, R5 ;  /* 0x0000000104057824 */ /* 0x000fca00078e0205 */
[----:B------:R0:W-:Y:S04]  /*15e0*/  STS.64 [R5+0x10], R14 ;  /* 0x0000100e05007388 */ /* 0x0001e80000000a00 */
[----:B------:R0:W-:Y:S02]  /*15f0*/  STS.64 [R5+0x8], R2 ;  /* 0x0000080205007388 */ /* 0x0001e40000000a00 */
.L_x_33:
[----:B------:R-:W-:Y:S05]  /*1600*/  BSYNC.RECONVERGENT B1 ;  /* 0x0000000000017941 */ /* 0x000fea0003800200 */
.L_x_32:
[----:B------:R-:W-:Y:S01]  /*1610*/  BAR.SYNC.DEFER_BLOCKING 0x0 ;  /* 0x0000000000007b1d */ /* 0x000fe20000010000 */
[----:B------:R-:W-:-:S13]  /*1620*/  ISETP.NE.AND P1, PT, R0, RZ, PT ;  /* 0x000000ff0000720c */ /* 0x000fda0003f25270 */
[----:B------:R-:W-:Y:S05]  /*1630*/  @P1 BRA `(.L_x_34) ;  /* 0x0000005400881947 */ /* 0x000fea0003800000 */
[----:B0-----:R-:W0:Y:S01]  /*1640*/  S2R R5, SR_CgaCtaId ;  /* 0x0000000000057919 */ /* 0x001e220000008800 */
[----:B------:R-:W-:Y:S01]  /*1650*/  MOV R0, 0x400 ;  /* 0x0000040000007802 */ /* 0x000fe20000000f00 */
[----:B------:R-:W-:Y:S03]  /*1660*/  BSSY.RECONVERGENT B1, `(.L_x_35) ;  /* 0x000001a000017945 */ /* 0x000fe60003800200 */
[----:B0-----:R-:W-:-:S05]  /*1670*/  LEA R0, R5, R0, 0x18 ;  /* 0x0000000005007211 */ /* 0x001fca00078ec0ff */
[----:B------:R-:W0:Y:S04]  /*1680*/  LDS.64 R16, [R0+0x18] ;  /* 0x0000180000107984 */ /* 0x000e280000000a00 */
[----:B-12---:R-:W1:Y:S04]  /*1690*/  LDS.128 R4, [R0+0x20] ;  /* 0x0000200000047984 */ /* 0x006e680000000c00 */
[----:B---3--:R2:W3:Y:S04]  /*16a0*/  LDS.64 R12, [R0+0x80] ;  /* 0x00008000000c7984 */ /* 0x0084e80000000a00 */
[----:B----4-:R2:W4:Y:S01]  /*16b0*/  LDS.128 R8, [R0+0x30] ;  /* 0x0000300000087984 */ /* 0x0105220000000c00 */
[----:B0-----:R-:W-:Y:S01]  /*16c0*/  DSETP.GEU.AND P0, PT, |R2|, |R16|, PT ;  /* 0x400000100200722a */ /* 0x001fe20003f0e200 */
[----:B------:R-:W-:-:S02]  /*16d0*/  IMAD.MOV.U32 R24, RZ, RZ, R16 ;  /* 0x000000ffff187224 */ /* 0x000fc400078e0010 */
[----:B------:R-:W-:Y:S02]  /*16e0*/  IMAD.MOV.U32 R25, RZ, RZ, R17 ;  /* 0x000000ffff197224 */ /* 0x000fe400078e0011 */
[----:B-1----:R-:W-:Y:S02]  /*16f0*/  IMAD.MOV.U32 R26, RZ, RZ, R4 ;  /* 0x000000ffff1a7224 */ /* 0x002fe400078e0004 */
[----:B------:R-:W-:-:S07]  /*1700*/  IMAD.MOV.U32 R27, RZ, RZ, R5 ;  /* 0x000000ffff1b7224 */ /* 0x000fce00078e0005 */
[----:B--234-:R-:W-:Y:S05]  /*1710*/  @!P0 BRA `(.L_x_36) ;  /* 0x0000000000388947 */ /* 0x01cfea0003800000 */
        /* <DEDUP_REMOVED lines=14> */
.L_x_36:
[----:B------:R-:W-:Y:S05]  /*1800*/  BSYNC.RECONVERGENT B1 ;  /* 0x0000000000017941 */ /* 0x000fea0003800200 */
.L_x_35:
[----:B------:R0:W1:Y:S01]  /*1810*/  LDS.128 R16, [R0+0x40] ;  /* 0x0000400000107984 */ /* 0x0000620000000c00 */
[----:B------:R-:W-:Y:S01]  /*1820*/  DSETP.GEU.AND P0, PT, |R24|, |R6|, PT ;  /* 0x400000061800722a */ /* 0x000fe20003f0e200 */
[----:B------:R-:W-:Y:S01]  /*1830*/  BSSY.RECONVERGENT B1, `(.L_x_37) ;  /* 0x0000015000017945 */ /* 0x000fe20003800200 */
[----:B------:R-:W-:Y:S01]  /*1840*/  IMAD.MOV.U32 R4, RZ, RZ, R6 ;  /* 0x000000ffff047224 */ /* 0x000fe200078e0006 */
[----:B------:R0:W2:Y:S01]  /*1850*/  LDS.128 R20, [R0+0x50] ;  /* 0x0000500000147984 */ /* 0x0000a20000000c00 */
        /* <DEDUP_REMOVED lines=18> */
.L_x_38:
[----:B------:R-:W-:Y:S05]  /*1980*/  BSYNC.RECONVERGENT B1 ;  /* 0x0000000000017941 */ /* 0x000fea0003800200 */
.L_x_37:
[----:B------:R-:W-:Y:S01]  /*1990*/  DSETP.GEU.AND P0, PT, |R4|, |R10|, PT ;  /* 0x4000000a0400722a */ /* 0x000fe20003f0e200 */
[----:B------:R-:W-:Y:S01]  /*19a0*/  BSSY.RECONVERGENT B1, `(.L_x_39) ;  /* 0x0000014000017945 */ /* 0x000fe20003800200 */
[----:B------:R-:W-:Y:S02]  /*19b0*/  IMAD.MOV.U32 R2, RZ, RZ, R10 ;  /* 0x000000ffff027224 */ /* 0x000fe400078e000a */
[----:B------:R-:W-:Y:S02]  /*19c0*/  IMAD.MOV.U32 R3, RZ, RZ, R11 ;  /* 0x000000ffff037224 */ /* 0x000fe400078e000b */
[----:B-1----:R-:W-:Y:S02]  /*19d0*/  IMAD.MOV.U32 R27, RZ, RZ, R16 ;  /* 0x000000ffff1b7224 */ /* 0x002fe400078e0010 */
        /* <DEDUP_REMOVED lines=16> */
.L_x_40:
[----:B------:R-:W-:Y:S05]  /*1ae0*/  BSYNC.RECONVERGENT B1 ;  /* 0x0000000000017941 */ /* 0x000fea0003800200 */
.L_x_39:
[----:B------:R0:W1:Y:S01]  /*1af0*/  LDS.128 R8, [R0+0x60] ;  /* 0x0000600000087984 */ /* 0x0000620000000c00 */
[----:B------:R-:W-:Y:S01]  /*1b00*/  DSETP.GEU.AND P0, PT, |R2|, |R18|, PT ;  /* 0x400000120200722a */ /* 0x000fe20003f0e200 */
[----:B------:R-:W-:Y:S01]  /*1b10*/  BSSY.RECONVERGENT B1, `(.L_x_41) ;  /* 0x0000015000017945 */ /* 0x000fe20003800200 */
[----:B------:R-:W-:Y:S01]  /*1b20*/  IMAD.MOV.U32 R14, RZ, RZ, R18 ;  /* 0x000000ffff0e7224 */ /* 0x000fe200078e0012 */
[----:B------:R0:W3:Y:S01]  /*1b30*/  LDS.128 R4, [R0+0x70] ;  /* 0x0000700000047984 */ /* 0x0000e20000000c00 */
[----:B------:R-:W-:Y:S02]  /*1b40*/  IMAD.MOV.U32 R15, RZ, RZ, R19 ;  /* 0x000000ffff0f7224 */ /* 0x000fe400078e0013 */
[----:B--2---:R-:W-:Y:S02]  /*1b50*/  IMAD.MOV.U32 R17, RZ, RZ, R20 ;  /* 0x000000ffff117224 */ /* 0x004fe400078e0014 */
        /* <DEDUP_REMOVED lines=16> */
.L_x_42:
[----:B------:R-:W-:Y:S05]  /*1c60*/  BSYNC.RECONVERGENT B1 ;  /* 0x0000000000017941 */ /* 0x000fea0003800200 */
.L_x_41:
        /* <DEDUP_REMOVED lines=21> */
.L_x_44:
[----:B------:R-:W-:Y:S05]  /*1dc0*/  BSYNC.RECONVERGENT B1 ;  /* 0x0000000000017941 */ /* 0x000fea0003800200 */
.L_x_43:
[----:B------:R-:W-:Y:S01]  /*1dd0*/  DSETP.GEU.AND P0, PT, |R2|, |R10|, PT ;  /* 0x4000000a0200722a */ /* 0x000fe20003f0e200 */
[----:B------:R-:W-:Y:S01]  /*1de0*/  BSSY.RECONVERGENT B1, `(.L_x_45) ;  /* 0x0000014000017945 */ /* 0x000fe20003800200 */
[----:B------:R-:W-:Y:S02]  /*1df0*/  IMAD.MOV.U32 R8, RZ, RZ, R10 ;  /* 0x000000ffff087224 */ /* 0x000fe400078e000a */
[----:B------:R-:W-:Y:S02]  /*1e00*/  IMAD.MOV.U32 R9, RZ, RZ, R11 ;  /* 0x000000ffff097224 */ /* 0x000fe400078e000b */
[----:B---3--:R-:W-:Y:S02]  /*1e10*/  IMAD.MOV.U32 R17, RZ, RZ, R4 ;  /* 0x000000ffff117224 */ /* 0x008fe400078e0004 */
        /* <DEDUP_REMOVED lines=16> */
.L_x_46:
[----:B------:R-:W-:Y:S05]  /*1f20*/  BSYNC.RECONVERGENT B1 ;  /* 0x0000000000017941 */ /* 0x000fea0003800200 */
.L_x_45:
        /* <DEDUP_REMOVED lines=19> */
[----:B------:R-:W-:Y:S01]  /*2060*/  SEL R15, R0, R13, P2 ;  /* 0x0000000d000f7207 */ /* 0x000fe20001000000 */
[----:B------:R-:W-:Y:S06]  /*2070*/  BRA `(.L_x_34) ;  /* 0x0000004800f87947 */ /* 0x000fec0003800000 */
.L_x_21:
[----:B------:R-:W2:Y:S01]  /*2080*/  S2R R4, SR_LANEID ;  /* 0x0000000000047919 */ /* 0x000ea20000000000 */
[----:B-1----:R-:W-:Y:S01]  /*2090*/  LOP3.LUT R2, R0, 0x3e0, RZ, 0xc0, !PT ;  /* 0x000003e000027812 */ /* 0x002fe200078ec0ff */
[----:B------:R-:W-:Y:S01]  /*20a0*/  BSSY.RECONVERGENT B1, `(.L_x_47) ;  /* 0x0000024000017945 */ /* 0x000fe20003800200 */
[----:B-----5:R-:W-:Y:S02]  /*20b0*/  IMAD.MOV.U32 R16, RZ, RZ, R12 ;  /* 0x000000ffff107224 */ /* 0x020fe400078e000c */
[----:B------:R-:W-:Y:S02]  /*20c0*/  IMAD.MOV.U32 R18, RZ, RZ, R13 ;  /* 0x000000ffff127224 */ /* 0x000fe400078e000d */
[----:B------:R-:W-:Y:S01]  /*20d0*/  VIADD R3, R2, 0x20 ;  /* 0x0000002002037836 */ /* 0x000fe20000000000 */
[----:B------:R-:W-:-:S04]  /*20e0*/  LOP3.LUT R2, RZ, R2, RZ, 0x33, !PT ;  /* 0x00000002ff027212 */ /* 0x000fc800078e33ff */
[----:B------:R-:W-:Y:S01]  /*20f0*/  ISETP.GT.AND P0, PT, R3, UR6, PT ;  /* 0x0000000603007c0c */ /* 0x000fe2000bf04270 */
[----:B------:R-:W-:Y:S02]  /*2100*/  VIADD R2, R2, UR6 ;  /* 0x0000000602027c36 */ /* 0x000fe40008000000 */
[----:B------:R-:W-:-:S03]  /*2110*/  IMAD.MOV.U32 R3, RZ, RZ, R15 ;  /* 0x000000ffff037224 */ /* 0x000fc600078e000f */
[----:B------:R-:W-:Y:S01]  /*2120*/  SEL R5, R2, 0x1f, P0 ;  /* 0x0000001f02057807 */ /* 0x000fe20000000000 */
[----:B------:R-:W-:-:S04]  /*2130*/  IMAD.MOV.U32 R2, RZ, RZ, R14 ;  /* 0x000000ffff027224 */ /* 0x000fc800078e000e */
[----:B------:R1:W3:Y:S04]  /*2140*/  SHFL.DOWN PT, R6, R14, 0x1, R5 ;  /* 0x082000000e067989 */ /* 0x0002e800000e0005 */
[----:B------:R1:W4:Y:S04]  /*2150*/  SHFL.DOWN PT, R7, R15, 0x1, R5 ;  /* 0x082000000f077989 */ /* 0x00032800000e0005 */
[----:B0-----:R1:W0:Y:S01]  /*2160*/  SHFL.DOWN PT, R9, R12, 0x1, R5 ;  /* 0x082000000c097989 */ /* 0x00122200000e0005 */
[----:B--2---:R-:W-:-:S03]  /*2170*/  ISETP.GE.AND P0, PT, R4, R5, PT ;  /* 0x000000050400720c */ /* 0x004fc60003f06270 */
[----:B------:R1:W2:Y:S10]  /*2180*/  SHFL.DOWN PT, R11, R13, 0x1, R5 ;  /* 0x082000000d0b7989 */ /* 0x0002b400000e0005 */
[----:B-1----:R-:W-:Y:S05]  /*2190*/  @P0 BRA `(.L_x_48) ;  /* 0x0000000000500947 */ /* 0x002fea0003800000 */
[----:B---34-:R-:W-:Y:S01]  /*21a0*/  DSETP.GEU.AND P0, PT, |R14|, |R6|, PT ;  /* 0x400000060e00722a */ /* 0x018fe20003f0e200 */
[----:B0-----:R-:W-:Y:S02]  /*21b0*/  IMAD.MOV.U32 R16, RZ, RZ, R9 ;  /* 0x000000ffff107224 */ /* 0x001fe400078e0009 */
[----:B--2---:R-:W-:Y:S02]  /*21c0*/  IMAD.MOV.U32 R18, RZ, RZ, R11 ;  /* 0x000000ffff127224 */ /* 0x004fe400078e000b */
        /* <DEDUP_REMOVED lines=17> */
.L_x_48:
[----:B------:R-:W-:Y:S05]  /*22e0*/  BSYNC.RECONVERGENT B1 ;  /* 0x0000000000017941 */ /* 0x000fea0003800200 */
.L_x_47:
[----:B---3--:R-:W-:Y:S01]  /*22f0*/  VIADD R6, R4, 0x2 ;  /* 0x0000000204067836 */ /* 0x008fe20000000000 */
[----:B------:R1:W3:Y:S01]  /*2300*/  SHFL.DOWN PT, R8, R2, 0x2, R5 ;  /* 0x0840000002087989 */ /* 0x0002e200000e0005 */
[----:B------:R-:W-:Y:S01]  /*2310*/  BSSY.RECONVERGENT B1, `(.L_x_49) ;  /* 0x000001e000017945 */ /* 0x000fe20003800200 */
[----:B------:R-:W-:Y:S02]  /*2320*/  IMAD.MOV.U32 R10, RZ, RZ, R16 ;  /* 0x000000ffff0a7224 */ /* 0x000fe400078e0010 */
[----:B------:R-:W-:Y:S01]  /*2330*/  ISETP.GT.AND P0, PT, R6, R5, PT ;  /* 0x000000050600720c */ /* 0x000fe20003f04270 */
[----:B0-----:R1:W0:Y:S01]  /*2340*/  SHFL.DOWN PT, R9, R3, 0x2, R5 ;  /* 0x0840000003097989 */ /* 0x00122200000e0005 */
[----:B------:R-:W-:Y:S02]  /*2350*/  IMAD.MOV.U32 R12, RZ, RZ, R18 ;  /* 0x000000ffff0c7224 */ /* 0x000fe400078e0012 */
[----:B------:R-:W-:Y:S01]  /*2360*/  IMAD.MOV.U32 R6, RZ, RZ, R2 ;  /* 0x000000ffff067224 */ /* 0x000fe200078e0002 */
[----:B--2---:R1:W2:Y:S01]  /*2370*/  SHFL.DOWN PT, R11, R16, 0x2, R5 ;  /* 0x08400000100b7989 */ /* 0x0042a200000e0005 */
[----:B----4-:R-:W-:-:S03]  /*2380*/  IMAD.MOV.U32 R7, RZ, RZ, R3 ;  /* 0x000000ffff077224 */ /* 0x010fc600078e0003 */
[----:B------:R1:W4:Y:S04]  /*2390*/  SHFL.DOWN PT, R13, R18, 0x2, R5 ;  /* 0x08400000120d7989 */ /* 0x00032800000e0005 */
[----:B------:R-:W-:Y:S05]  /*23a0*/  @P0 BRA `(.L_x_50) ;  /* 0x0000000000500947 */ /* 0x000fea0003800000 */
[----:B0--3--:R-:W-:Y:S01]  /*23b0*/  DSETP.GEU.AND P0, PT, |R2|, |R8|, PT ;  /* 0x400000080200722a */ /* 0x009fe20003f0e200 */
[----:B--2---:R-:W-:Y:S02]  /*23c0*/  IMAD.MOV.U32 R10, RZ, RZ, R11 ;  /* 0x000000ffff0a7224 */ /* 0x004fe400078e000b */
        /* <DEDUP_REMOVED lines=18> */
.L_x_50:
[----:B------:R-:W-:Y:S05]  /*24f0*/  BSYNC.RECONVERGENT B1 ;  /* 0x0000000000017941 */ /* 0x000fea0003800200 */
.L_x_49:
[----:B-1----:R-:W-:Y:S01]  /*2500*/  VIADD R2, R4, 0x4 ;  /* 0x0000000404027836 */ /* 0x002fe20000000000 */
[----:B---3--:R1:W3:Y:S01]  /*2510*/  SHFL.DOWN PT, R8, R6, 0x4, R5 ;  /* 0x0880000006087989 */ /* 0x0082e200000e0005 */
[----:B------:R-:W-:Y:S01]  /*2520*/  BSSY.RECONVERGENT B1, `(.L_x_51) ;  /* 0x000001e000017945 */ /* 0x000fe20003800200 */
[----:B------:R-:W-:Y:S02]  /*2530*/  IMAD.MOV.U32 R14, RZ, RZ, R10 ;  /* 0x000000ffff0e7224 */ /* 0x000fe400078e000a */
[----:B------:R-:W-:Y:S01]  /*2540*/  ISETP.GT.AND P0, PT, R2, R5, PT ;  /* 0x000000050200720c */ /* 0x000fe20003f04270 */
[----:B0-----:R1:W0:Y:S01]  /*2550*/  SHFL.DOWN PT, R9, R7, 0x4, R5 ;  /* 0x0880000007097989 */ /* 0x00122200000e0005 */
[----:B------:R-:W-:Y:S02]  /*2560*/  IMAD.MOV.U32 R16, RZ, RZ, R12 ;  /* 0x000000ffff107224 */ /* 0x000fe400078e000c */
[----:B------:R-:W-:Y:S01]  /*2570*/  IMAD.MOV.U32 R2, RZ, RZ, R6 ;  /* 0x000000ffff027224 */ /* 0x000fe200078e0006 */
[----:B--2---:R1:W2:Y:S01]  /*2580*/  SHFL.DOWN PT, R11, R10, 0x4, R5 ;  /* 0x088000000a0b7989 */ /* 0x0042a200000e0005 */
[----:B------:R-:W-:-:S03]  /*2590*/  IMAD.MOV.U32 R3, RZ, RZ, R7 ;  /* 0x000000ffff037224 */ /* 0x000fc600078e0007 */
[----:B----4-:R1:W4:Y:S04]  /*25a0*/  SHFL.DOWN PT, R13, R12, 0x4, R5 ;  /* 0x088000000c0d7989 */ /* 0x01032800000e0005 */
        /* <DEDUP_REMOVED lines=21> */
.L_x_52:
[----:B------:R-:W-:Y:S05]  /*2700*/  BSYNC.RECONVERGENT B1 ;  /* 0x0000000000017941 */ /* 0x000fea0003800200 */
.L_x_51:
        /* <DEDUP_REMOVED lines=32> */
.L_x_54:
[----:B------:R-:W-:Y:S05]  /*2910*/  BSYNC.RECONVERGENT B1 ;  /* 0x0000000000017941 */ /* 0x000fea0003800200 */
.L_x_53:
        /* <DEDUP_REMOVED lines=32> */
.L_x_56:
[----:B------:R-:W-:Y:S05]  /*2b20*/  BSYNC.RECONVERGENT B1 ;  /* 0x0000000000017941 */ /* 0x000fea0003800200 */
.L_x_55:
[----:B------:R-:W-:Y:S01]  /*2b30*/  ISETP.NE.AND P0, PT, R4, RZ, PT ;  /* 0x000000ff0400720c */ /* 0x000fe20003f05270 */
[----:B------:R-:W-:-:S12]  /*2b40*/  BSSY.RECONVERGENT B1, `(.L_x_57) ;  /* 0x000000a000017945 */ /* 0x000fd80003800200 */
[----:B------:R-:W-:Y:S05]  /*2b50*/  @P0 BRA `(.L_x_58) ;  /* 0x0000000000200947 */ /* 0x000fea0003800000 */
[----:B-1----:R-:W1:Y:S01]  /*2b60*/  S2R R6, SR_CgaCtaId ;  /* 0x0000000000067919 */ /* 0x002e620000008800 */
[----:B------:R-:W-:Y:S02]  /*2b70*/  MOV R5, 0x400 ;  /* 0x0000040000057802 */ /* 0x000fe40000000f00 */
[----:B------:R-:W-:-:S04]  /*2b80*/  SHF.R.U32.HI R4, RZ, 0x1, R0 ;  /* 0x00000001ff047819 */ /* 0x000fc80000011600 */
[----:B------:R-:W-:Y:S02]  /*2b90*/  LOP3.LUT R4, R4, 0x1f0, RZ, 0xc0, !PT ;  /* 0x000001f004047812 */ /* 0x000fe400078ec0ff */
[----:B-1----:R-:W-:-:S05]  /*2ba0*/  LEA R5, R6, R5, 0x18 ;  /* 0x0000000506057211 */ /* 0x002fca00078ec0ff */
[----:B------:R-:W-:-:S05]  /*2bb0*/  IMAD.IADD R5, R4, 0x1, R5 ;  /* 0x0000000104057824 */ /* 0x000fca00078e0205 */
[----:B------:R1:W-:Y:S04]  /*2bc0*/  STS.64 [R5+0x10], R14 ;  /* 0x0000100e05007388 */ /* 0x0003e80000000a00 */
[----:B------:R1:W-:Y:S02]  /*2bd0*/  STS.64 [R5+0x8], R2 ;  /* 0x0000080205007388 */ /* 0x0003e40000000a00 */
.L_x_58:
[----:B------:R-:W-:Y:S05]  /*2be0*/  BSYNC.RECONVERGENT B1 ;  /* 0x0000000000017941 */ /* 0x000fea0003800200 */
.L_x_57:
[----:B------:R-:W-:Y:S01]  /*2bf0*/  BAR.SYNC.DEFER_BLOCKING 0x0 ;  /* 0x0000000000007b1d */ /* 0x000fe20000010000 */
[----:B------:R-:W-:-:S13]  /*2c00*/  ISETP.NE.AND P1, PT, R0, RZ, PT ;  /* 0x000000ff0000720c */ /* 0x000fda0003f25270 */
[----:B------:R-:W-:Y:S05]  /*2c10*/  @P1 BRA `(.L_x_34) ;  /* 0x0000004000101947 */ /* 0x000fea0003800000 */
[----:B------:R-:W-:Y:S01]  /*2c20*/  UISETP.GE.AND UP0, UPT, UR6, 0x21, UPT ;  /* 0x000000210600788c */ /* 0x000fe2000bf06270 */
[----:B--2---:R-:W-:Y:S02]  /*2c30*/  IMAD.MOV.U32 R11, RZ, RZ, R14 ;  /* 0x000000ffff0b7224 */ /* 0x004fe400078e000e */
[----:B---3--:R-:W-:Y:S02]  /*2c40*/  IMAD.MOV.U32 R8, RZ, RZ, R15 ;  /* 0x000000ffff087224 */ /* 0x008fe400078e000f */
[----:B------:R-:W-:Y:S02]  /*2c50*/  IMAD.MOV.U32 R4, RZ, RZ, R2 ;  /* 0x000000ffff047224 */ /* 0x000fe400078e0002 */
[----:B-1----:R-:W-:Y:S02]  /*2c60*/  IMAD.MOV.U32 R5, RZ, RZ, R3 ;  /* 0x000000ffff057224 */ /* 0x002fe400078e0003 */
[----:B------:R-:W-:Y:S05]  /*2c70*/  BRA.U !UP0, `(.L_x_59) ;  /* 0x00000001086c7547 */ /* 0x000fea000b800000 */
[----:B------:R-:W1:Y:S01]  /*2c80*/  S2UR UR5, SR_CgaCtaId ;  /* 0x00000000000579c3 */ /* 0x000e620000008800 */
[----:B------:R-:W-:Y:S01]  /*2c90*/  UMOV UR4, 0x400 ;  /* 0x0000040000047882 */ /* 0x000fe20000000000 */
[----:B------:R-:W-:Y:S01]  /*2ca0*/  BSSY.RECONVERGENT B1, `(.L_x_59) ;  /* 0x0000018000017945 */ /* 0x000fe20003800200 */
[----:B-1----:R-:W-:-:S09]  /*2cb0*/  ULEA UR4, UR5, UR4, 0x18 ;  /* 0x0000000405047291 */ /* 0x002fd2000f8ec0ff */
[----:B------:R-:W1:Y:S04]  /*2cc0*/  LDS.64 R6, [UR4+0x18] ;  /* 0x00001804ff067984 */ /* 0x000e680008000a00 */
[----:B----4-:R-:W2:Y:S01]  /*2cd0*/  LDS.64 R12, [UR4+0x20] ;  /* 0x00002004ff0c7984 */ /* 0x010ea20008000a00 */
[----:B-1----:R-:W-:Y:S01]  /*2ce0*/  DSETP.GEU.AND P0, PT, |R2|, |R6|, PT ;  /* 0x400000060200722a */ /* 0x002fe20003f0e200 */
[----:B------:R-:W-:Y:S02]  /*2cf0*/  IMAD.MOV.U32 R4, RZ, RZ, R6 ;  /* 0x000000ffff047224 */ /* 0x000fe400078e0006 */
[----:B------:R-:W-:Y:S02]  /*2d00*/  IMAD.MOV.U32 R5, RZ, RZ, R7 ;  /* 0x000000ffff057224 */ /* 0x000fe400078e0007 */
[----:B--2---:R-:W-:-:S02]  /*2d10*/  IMAD.MOV.U32 R11, RZ, RZ, R12 ;  /* 0x000000ffff0b7224 */ /* 0x004fc400078e000c */
        /* <DEDUP_REMOVED lines=16> */
.L_x_60:
[----:B------:R-:W-:Y:S05]  /*2e20*/  BSYNC.RECONVERGENT B1 ;  /* 0x0000000000017941 */ /* 0x000fea0003800200 */
.L_x_59:
[----:B------:R-:W-:Y:S01]  /*2e30*/  UISETP.GE.AND UP0, UPT, UR6, 0x41, UPT ;  /* 0x000000410600788c */ /* 0x000fe2000bf06270 */
[----:B0-----:R-:W-:Y:S02]  /*2e40*/  IMAD.MOV.U32 R9, RZ, RZ, R11 ;  /* 0x000000ffff097224 */ /* 0x001fe400078e000b */
[----:B------:R-:W-:Y:S02]  /*2e50*/  IMAD.MOV.U32 R0, RZ, RZ, R8 ;  /* 0x000000ffff007224 */ /* 0x000fe400078e0008 */
[----:B------:R-:W-:Y:S02]  /*2e60*/  IMAD.MOV.U32 R2, RZ, RZ, R4 ;  /* 0x000000ffff027224 */ /* 0x000fe400078e0004 */
[----:B------:R-:W-:Y:S02]  /*2e70*/  IMAD.MOV.U32 R3, RZ, RZ, R5 ;  /* 0x000000ffff037224 */ /* 0x000fe400078e0005 */
[----:B------:R-:W-:Y:S05]  /*2e80*/  BRA.U !UP0, `(.L_x_61) ;  /* 0x00000001086c7547 */ /* 0x000fea000b800000 */
[----:B------:R-:W0:Y:S01]  /*2e90*/  S2UR UR5, SR_CgaCtaId ;  /* 0x00000000000579c3 */ /* 0x000e220000008800 */
[----:B------:R-:W-:Y:S01]  /*2ea0*/  UMOV UR4, 0x400 ;  /* 0x0000040000047882 */ /* 0x000fe20000000000 */
[----:B------:R-:W-:Y:S01]  /*2eb0*/  BSSY.RECONVERGENT B1, `(.L_x_61) ;  /* 0x0000018000017945 */ /* 0x000fe20003800200 */
[----:B0-----:R-:W-:-:S09]  /*2ec0*/  ULEA UR4, UR5, UR4, 0x18 ;  /* 0x0000000405047291 */ /* 0x001fd2000f8ec0ff */
[----:B------:R-:W0:Y:S04]  /*2ed0*/  LDS.64 R6, [UR4+0x28] ;  /* 0x00002804ff067984 */ /* 0x000e280008000a00 */
[----:B----4-:R-:W1:Y:S01]  /*2ee0*/  LDS.64 R12, [UR4+0x30] ;  /* 0x00003004ff0c7984 */ /* 0x010e620008000a00 */
[----:B0-----:R-:W-:Y:S01]  /*2ef0*/  DSETP.GEU.AND P0, PT, |R4|, |R6|, PT ;  /* 0x400000060400722a */ /* 0x001fe20003f0e200 */
[----:B------:R-:W-:Y:S02]  /*2f00*/  IMAD.MOV.U32 R2, RZ, RZ, R6 ;  /* 0x000000ffff027224 */ /* 0x000fe400078e0006 */
[----:B------:R-:W-:Y:S02]  /*2f10*/  IMAD.MOV.U32 R3, RZ, RZ, R7 ;  /* 0x000000ffff037224 */ /* 0x000fe400078e0007 */
[----:B-1----:R-:W-:-:S02]  /*2f20*/  IMAD.MOV.U32 R9, RZ, RZ, R12 ;  /* 0x000000ffff097224 */ /* 0x002fc400078e000c */
        /* <DEDUP_REMOVED lines=16> */
.L_x_62:
[----:B------:R-:W-:Y:S05]  /*3030*/  BSYNC.RECONVERGENT B1 ;  /* 0x0000000000017941 */ /* 0x000fea0003800200 */
.L_x_61:
[----:B------:R-:W-:Y:S01]  /*3040*/  UISETP.GE.AND UP0, UPT, UR6, 0x61, UPT ;  /* 0x000000610600788c */ /* 0x000fe2000bf06270 */
[----:B------:R-:W-:Y:S02]  /*3050*/  IMAD.MOV.U32 R11, RZ, RZ, R9 ;  /* 0x000000ffff0b7224 */ /* 0x000fe400078e0009 */
        /* <DEDUP_REMOVED lines=30> */
.L_x_64:
[----:B------:R-:W-:Y:S05]  /*3240*/  BSYNC.RECONVERGENT B1 ;  /* 0x0000000000017941 */ /* 0x000fea0003800200 */
.L_x_63:
        /* <DEDUP_REMOVED lines=32> */
.L_x_66:
[----:B------:R-:W-:Y:S05]  /*3450*/  BSYNC.RECONVERGENT B1 ;  /* 0x0000000000017941 */ /* 0x000fea0003800200 */
.L_x_65:
        /* <DEDUP_REMOVED lines=32> */
.L_x_68:
[----:B------:R-:W-:Y:S05]  /*3660*/  BSYNC.RECONVERGENT B1 ;  /* 0x0000000000017941 */ /* 0x000fea0003800200 */
.L_x_67:
        /* <DEDUP_REMOVED lines=32> */
.L_x_70:
[----:B------:R-:W-:Y:S05]  /*3870*/  BSYNC.RECONVERGENT B1 ;  /* 0x0000000000017941 */ /* 0x000fea0003800200 */
.L_x_69:
[----:B------:R-:W-:Y:S01]  /*3880*/  UISETP.GE.AND UP0, UPT, UR6, 0xe1, UPT ;  /* 0x000000e10600788c */ /* 0x000fe2000bf06270 */
[----:B------:R-:W-:Y:S02]  /*3890*/  IMAD.MOV.U32 R14, RZ, RZ, R9 ;  /* 0x000000ffff0e7224 */ /* 0x000fe400078e0009 */
[----:B------:R-:W-:Y:S02]  /*38a0*/  IMAD.MOV.U32 R15, RZ, RZ, R0 ;  /* 0x000000ffff0f7224 */ /* 0x000fe400078e0000 */
[----:B------:R-:W-:Y:S02]  /*38b0*/  IMAD.MOV.U32 R2, RZ, RZ, R6 ;  /* 0x000000ffff027224 */ /* 0x000fe400078e0006 */
[----:B------:R-:W-:Y:S02]  /*38c0*/  IMAD.MOV.U32 R3, RZ, RZ, R7 ;  /* 0x000000ffff037224 */ /* 0x000fe400078e0007 */
[----:B------:R-:W-:Y:S05]  /*38d0*/  BRA.U !UP0, `(.L_x_34) ;  /* 0x0000003108e07547 */ /* 0x000fea000b800000 */
[----:B------:R-:W0:Y:S01]  /*38e0*/  S2UR UR5, SR_CgaCtaId ;  /* 0x00000000000579c3 */ /* 0x000e220000008800 */
[----:B------:R-:W-:Y:S02]  /*38f0*/  UMOV UR4, 0x400 ;  /* 0x0000040000047882 */ /* 0x000fe40000000000 */
[----:B0-----:R-:W-:-:S09]  /*3900*/  ULEA UR4, UR5, UR4, 0x18 ;  /* 0x0000000405047291 */ /* 0x001fd2000f8ec0ff */
[----:B------:R-:W0:Y:S04]  /*3910*/  LDS.64 R4, [UR4+0x78] ;  /* 0x00007804ff047984 */ /* 0x000e280008000a00 */
[----:B------:R-:W1:Y:S01]  /*3920*/  LDS.64 R10, [UR4+0x80] ;  /* 0x00008004ff0a7984 */ /* 0x000e620008000a00 */
        /* <DEDUP_REMOVED lines=21> */
.L_x_2:
[----:B------:R-:W1:Y:S01]  /*3a80*/  S2R R0, SR_TID.X ;  /* 0x0000000000007919 */ /* 0x000e620000002100 */
[----:B------:R-:W1:Y:S02]  /*3a90*/  LDC.64 R2, c[0x0][0x380] ;  /* 0x0000e000ff027b82 */ /* 0x000e640000000a00 */
[----:B-1----:R-:W-:-:S05]  /*3aa0*/  IMAD.WIDE.U32 R18, R0, 0x10, R2 ;  /* 0x0000001000127825 */ /* 0x002fca00078e0002 */
[----:B0-----:R-:W2:Y:S04]  /*3ab0*/  LDG.E.64.CONSTANT R20, desc[UR10][R18.64] ;  /* 0x0000000a12147981 */ /* 0x001ea8000c1e9b00 */
[----:B------:R-:W2:Y:S04]  /*3ac0*/  LDG.E.64.CONSTANT R14, desc[UR10][R18.64+0x1000] ;  /* 0x0010000a120e7981 */ /* 0x000ea8000c1e9b00 */
[----:B------:R-:W3:Y:S04]  /*3ad0*/  LDG.E.64.CONSTANT R12, desc[UR10][R18.64+0x8] ;  /* 0x0000080a120c7981 */ /* 0x000ee8000c1e9b00 */
[----:B------:R-:W3:Y:S04]  /*3ae0*/  LDG.E.64.CONSTANT R10, desc[UR10][R18.64+0x1008] ;  /* 0x0010080a120a7981 */ /* 0x000ee8000c1e9b00 */
[----:B------:R-:W4:Y:S04]  /*3af0*/  LDG.E.64.CONSTANT R8, desc[UR10][R18.64+0x2000] ;  /* 0x0020000a12087981 */ /* 0x000f28000c1e9b00 */
[----:B------:R-:W5:Y:S04]  /*3b00*/  LDG.E.64.CONSTANT R6, desc[UR10][R18.64+0x2008] ;  /* 0x0020080a12067981 */ /* 0x000f68000c1e9b00 */
[----:B------:R-:W5:Y:S04]  /*3b10*/  LDG.E.64.CONSTANT R4, desc[UR10][R18.64+0x3000] ;  /* 0x0030000a12047981 */ /* 0x000f68000c1e9b00 */
[----:B------:R-:W5:Y:S04]  /*3b20*/  LDG.E.64.CONSTANT R2, desc[UR10][R18.64+0x3008] ;  /* 0x0030080a12027981 */ /* 0x000f68000c1e9b00 */
[----:B------:R-:W5:Y:S04]  /*3b30*/  LDG.E.64.CONSTANT R16, desc[UR10][R18.64+0x4000] ;  /* 0x0040000a12107981 */ /* 0x000f68000c1e9b00 */
[----:B------:R-:W5:Y:S01]  /*3b40*/  LDG.E.64.CONSTANT R22, desc[UR10][R18.64+0x4008] ;  /* 0x0040080a12167981 */ /* 0x000f62000c1e9b00 */
[----:B------:R-:W-:Y:S01]  /*3b50*/  UISETP.GE.U32.AND UP0, UPT, UR8, 0xa00, UPT ;  /* 0x00000a000800788c */ /* 0x000fe2000bf06070 */
[----:B--2---:R-:W-:-:S14]  /*3b60*/  DSETP.GEU.AND P2, PT, |R20|, |R14|, PT ;  /* 0x4000000e1400722a */ /* 0x004fdc0003f4e200 */
[----:B---3--:R-:W-:-:S04]  /*3b70*/  @P2 ISETP.GE.U32.AND P0, PT, R12, R10, PT ;  /* 0x0000000a0c00220c */ /* 0x008fc80003f06070 */
[----:B------:R-:W-:-:S13]  /*3b80*/  @P2 ISETP.GE.AND.EX P0, PT, R13, R11, PT, P0 ;  /* 0x0000000b0d00220c */ /* 0x000fda0003f06300 */
[----:B------:R-:W-:-:S06]  /*3b90*/  @P2 DSETP.LT.OR P0, PT, |R14|, |R20|, !P0 ;  /* 0x400000140e00222a */ /* 0x000fcc0004701600 */
[----:B------:R-:W-:Y:S02]  /*3ba0*/  @P2 FSEL R20, R20, R14, P0 ;  /* 0x0000000e14142208 */ /* 0x000fe40000000000 */
[----:B------:R-:W-:Y:S02]  /*3bb0*/  @P2 FSEL R21, R21, R15, P0 ;  /* 0x0000000f15152208 */ /* 0x000fe40000000000 */
[----:B------:R-:W-:Y:S01]  /*3bc0*/  @P2 SEL R10, R12, R10, P0 ;  /* 0x0000000a0c0a2207 */ /* 0x000fe20000000000 */
[----:B------:R-:W-:Y:S01]  /*3bd0*/  @P2 IMAD.MOV.U32 R14, RZ, RZ, R20 ;  /* 0x000000ffff0e2224 */ /* 0x000fe200078e0014 */
[----:B------:R-:W-:Y:S01]  /*3be0*/  @P2 SEL R11, R13, R11, P0 ;  /* 0x0000000b0d0b2207 */ /* 0x000fe20000000000 */
[----:B------:R-:W-:-:S06]  /*3bf0*/  @P2 IMAD.MOV.U32 R15, RZ, RZ, R21 ;  /* 0x000000ffff0f2224 */ /* 0x000fcc00078e0015 */
[----:B----4-:R-:W-:-:S14]  /*3c00*/  DSETP.GEU.AND P1, PT, |R14|, |R8|, PT ;  /* 0x400000080e00722a */ /* 0x010fdc0003f2e200 */
[----:B-----5:R-:W-:-:S04]  /*3c10*/  @P1 ISETP.GE.U32.AND P0, PT, R10, R6, PT ;  /* 0x000000060a00120c */ /* 0x020fc80003f06070 */
        /* <DEDUP_REMOVED lines=8> */
[----:B------:R-:W-:-:S14]  /*3ca0*/  DSETP.GEU.AND P2, PT, |R8|, |R4|, PT ;  /* 0x400000040800722a */ /* 0x000fdc0003f4e200 */
[----:B------:R-:W-:-:S04]  /*3cb0*/  @P2 ISETP.GE.U32.AND P0, PT, R6, R2, PT ;  /* 0x000000020600220c */ /* 0x000fc80003f06070 */
        /* <DEDUP_REMOVED lines=15> */
[----:B------:R-:W-:Y:S01]  /*3db0*/  IMAD.MOV.U32 R2, RZ, RZ, RZ ;  /* 0x000000ffff027224 */ /* 0x000fe200078e00ff */
[----:B------:R-:W-:Y:S01]  /*3dc0*/  @P1 SEL R23, R3, R23, P0 ;  /* 0x0000001703171207 */ /* 0x000fe20000000000 */
[----:B------:R-:W-:Y:S02]  /*3dd0*/  IMAD.MOV.U32 R3, RZ, RZ, 0x500 ;  /* 0x00000500ff037424 */ /* 0x000fe400078e00ff */
[----:B------:R-:W-:Y:S02]  /*3de0*/  @P1 IMAD.MOV.U32 R16, RZ, RZ, R4 ;  /* 0x000000ffff101224 */ /* 0x000fe400078e0004 */
[----:B------:R-:W-:Y:S01]  /*3df0*/  @P1 IMAD.MOV.U32 R17, RZ, RZ, R5 ;  /* 0x000000ffff111224 */ /* 0x000fe200078e0005 */
[----:B------:R-:W-:Y:S06]  /*3e00*/  BRA.U !UP0, `(.L_x_71) ;  /* 0x0000000d08987547 */ /* 0x000fec000b800000 */
[----:B------:R-:W-:Y:S01]  /*3e10*/  UIADD3 UR9, UP0, UPT, UR8, -0xa00, URZ ;  /* 0xfffff60008097890 */ /* 0x000fe2000ff1e0ff */
[----:B------:R-:W-:Y:S02]  /*3e20*/  IMAD.MOV.U32 R3, RZ, RZ, 0x500 ;  /* 0x00000500ff037424 */ /* 0x000fe400078e00ff */
[----:B------:R-:W-:Y:S01]  /*3e30*/  IMAD.MOV.U32 R2, RZ, RZ, RZ ;  /* 0x000000ffff027224 */ /* 0x000fe200078e00ff */
[----:B------:R-:W-:Y:S02]  /*3e40*/  ULEA.HI.X.SX32 UR8, UR8, 0xffffffff, 0x1, UP0 ;  /* 0xffffffff08087891 */ /* 0x000fe400080f0eff */
[----:B------:R-:W-:Y:S02]  /*3e50*/  UIMAD.WIDE.U32 UR12, UR9, -0x33333333, URZ ;  /* 0xcccccccd090c78a5 */ /* 0x000fe4000f8e00ff */
[----:B------:R-:W-:Y:S02]  /*3e60*/  UIMAD.WIDE.U32 UR4, UR8, -0x33333333, URZ ;  /* 0xcccccccd080478a5 */ /* 0x000fe4000f8e00ff */
[----:B------:R-:W-:-:S02]  /*3e70*/  UISETP.GE.U32.AND UP1, UPT, UR9, 0x500, UPT ;  /* 0x000005000900788c */ /* 0x000fc4000bf26070 */
[----:B------:R-:W-:Y:S02]  /*3e80*/  UIMAD.WIDE.U32 UR4, UP0, UR9, -0x33333334, UR4 ;  /* 0xcccccccc090478a5 */ /* 0x000fe4000f800004 */
[----:B------:R-:W-:Y:S02]  /*3e90*/  UISETP.GE.U32.AND.EX UP1, UPT, UR8, URZ, UPT, UP1 ;  /* 0x000000ff0800728c */ /* 0x000fe4000bf26110 */
[----:B------:R-:W-:Y:S02]  /*3ea0*/  UIADD3.X UR7, UPT, UPT, URZ, URZ, URZ, UP0, !UPT ;  /* 0x000000ffff077290 */ /* 0x000fe400087fe4ff */
[----:B------:R-:W-:Y:S01]  /*3eb0*/  UIADD3 URZ, UP0, UPT, UR13, UR4, URZ ;  /* 0x000000040dff7290 */ /* 0x000fe2000ff1e0ff */
[----:B------:R-:W-:-:S03]  /*3ec0*/  UMOV UR6, UR5 ;  /* 0x0000000500067c82 */ /* 0x000fc60008000000 */
[----:B------:R-:W-:-:S04]  /*3ed0*/  UIMAD.WIDE.U32.X UR4, UR8, -0x33333334, UR6, UP0 ;  /* 0xcccccccc080478a5 */ /* 0x000fc800080e0406 */
[----:B------:R-:W-:-:S04]  /*3ee0*/  USHF.R.U64 UR6, UR4, 0xa, UR5 ;  /* 0x0000000a04067899 */ /* 0x000fc80008001205 */
[----:B------:R-:W-:-:S04]  /*3ef0*/  ULOP3.LUT UR7, UR6, 0x1, URZ, 0xc0, !UPT ;  /* 0x0000000106077892 */ /* 0x000fc8000f8ec0ff */
[----:B------:R-:W-:-:S04]  /*3f00*/  UISETP.NE.U32.AND UP0, UPT, UR7, 0x1, UPT ;  /* 0x000000010700788c */ /* 0x000fc8000bf05070 */
[----:B------:R-:W-:Y:S01]  /*3f10*/  UISETP.NE.U32.AND.EX UP0, UPT, URZ, URZ, UPT, UP0 ;  /* 0x000000ffff00728c */ /* 0x000fe2000bf05100 */
[----:B------:R-:W-:Y:S10]  /*3f20*/  BRA.U !UP1, `(.L_x_72) ;  /* 0x00000009093c7547 */ /* 0x000ff4000b800000 */
[----:B------:R-:W0:Y:S01]  /*3f30*/  LDCU.64 UR8, c[0x0][0x380] ;  /* 0x00007000ff0877ac */ /* 0x000e220008000a00 */
[----:B------:R-:W-:Y:S02]  /*3f40*/  IMAD.MOV.U32 R3, RZ, RZ, 0x500 ;  /* 0x00000500ff037424 */ /* 0x000fe400078e00ff */
[----:B------:R-:W-:Y:S01]  /*3f50*/  IMAD.MOV.U32 R2, RZ, RZ, RZ ;  /* 0x000000ffff027224 */ /* 0x000fe200078e00ff */
[----:B------:R-:W-:-:S04]  /*3f60*/  UIADD3 UR4, UP1, UPT, UR6, 0x1, URZ ;  /* 0x0000000106047890 */ /* 0x000fc8000ff3e0ff */
[----:B------:R-:W-:Y:S02]  /*3f70*/  ULEA.HI.X UR5, UR5, URZ, URZ, 0x16, UP1 ;  /* 0x000000ff05057291 */ /* 0x000fe400088fb4ff */
[----:B------:R-:W-:Y:S02]  /*3f80*/  ULOP3.LUT UR4, UR4, 0xfffffffe, URZ, 0xc0, !UPT ;  /* 0xfffffffe04047892 */ /* 0x000fe4000f8ec0ff */
[----:B------:R-:W-:Y:S01]  /*3f90*/  ULOP3.LUT UR5, UR5, 0x7fffff, URZ, 0xc0, !UPT ;  /* 0x007fffff05057892 */ /* 0x000fe2000f8ec0ff */
[----:B0-----:R-:W-:-:S04]  /*3fa0*/  LEA R6, P0, R0, UR8, 0x4 ;  /* 0x0000000800067c11 */ /* 0x001fc8000f8020ff */
[----:B------:R-:W-:Y:S02]  /*3fb0*/  IADD3 R6, P1, PT, R6, 0xe008, RZ ;  /* 0x0000e00806067810 */ /* 0x000fe40007f3e0ff */
[----:B------:R-:W-:-:S05]  /*3fc0*/  LEA.HI.X R5, R0, UR9, RZ, 0x4, P0 ;  /* 0x0000000900057c11 */ /* 0x000fca00080f24ff */
[----:B------:R-:W-:-:S07]  /*3fd0*/  IMAD.X R5, RZ, RZ, R5, P1 ;  /* 0x000000ffff057224 */ /* 0x000fce00008e0605 */
.L_x_73:
[----:B------:R-:W-:-:S05]  /*3fe0*/  IMAD.MOV.U32 R4, RZ, RZ, R6 ;  /* 0x000000ffff047224 */ /* 0x000fca00078e0006 */
[----:B------:R-:W2:Y:S04]  /*3ff0*/  LDG.E.64.CONSTANT R12, desc[UR10][R4.64+-0x9008] ;  /* 0xff6ff80a040c7981 */ /* 0x000ea8000c1e9b00 */
[----:B------:R-:W3:Y:S04]  /*4000*/  LDG.E.64.CONSTANT R8, desc[UR10][R4.64+-0x9000] ;  /* 0xff70000a04087981 */ /* 0x000ee8000c1e9b00 */
[----:B------:R-:W4:Y:S04]  /*4010*/  LDG.E.64.CONSTANT R10, desc[UR10][R4.64+-0x8008] ;  /* 0xff7ff80a040a7981 */ /* 0x000f28000c1e9b00 */
[----:B------:R-:W5:Y:S04]  /*4020*/  LDG.E.64.CONSTANT R6, desc[UR10][R4.64+-0x8000] ;  /* 0xff80000a04067981 */ /* 0x000f68000c1e9b00 */
[----:B------:R-:W5:Y:S04]  /*4030*/  LDG.E.64.CONSTANT R26, desc[UR10][R4.64+-0x7008] ;  /* 0xff8ff80a041a7981 */ /* 0x000f68000c1e9b00 */
[----:B------:R-:W5:Y:S04]  /*4040*/  LDG.E.64.CONSTANT R24, desc[UR10][R4.64+-0x7000] ;  /* 0xff90000a04187981 */ /* 0x000f68000c1e9b00 */
[----:B------:R-:W5:Y:S04]  /*4050*/  LDG.E.64.CONSTANT R20, desc[UR10][R4.64+-0x6008] ;  /* 0xff9ff80a04147981 */ /* 0x000f68000c1e9b00 */
[----:B------:R-:W5:Y:S01]  /*4060*/  LDG.E.64.CONSTANT R18, desc[UR10][R4.64+-0x6000] ;  /* 0xffa0000a04127981 */ /* 0x000f62000c1e9b00 */
[----:B--2---:R-:W-:-:S14]  /*4070*/  DSETP.GEU.AND P2, PT, |R16|, |R12|, PT ;  /* 0x4000000c1000722a */ /* 0x004fdc0003f4e200 */
[----:B---3--:R-:W-:-:S04]  /*4080*/  @P2 ISETP.GE.U32.AND P0, PT, R22, R8, PT ;  /* 0x000000081600220c */ /* 0x008fc80003f06070 */
[----:B------:R-:W-:-:S13]  /*4090*/  @P2 ISETP.GE.AND.EX P0, PT, R23, R9, PT, P0 ;  /* 0x000000091700220c */ /* 0x000fda0003f06300 */
[----:B------:R-:W-:-:S06]  /*40a0*/  @P2 DSETP.LT.OR P0, PT, |R12|, |R16|, !P0 ;  /* 0x400000100c00222a */ /* 0x000fcc0004701600 */
[----:B------:R-:W-:Y:S02]  /*40b0*/  @P2 FSEL R17, R17, R13, P0 ;  /* 0x0000000d11112208 */ /* 0x000fe40000000000 */
[----:B------:R-:W-:-:S03]  /*40c0*/  @P2 FSEL R14, R16, R12, P0 ;  /* 0x0000000c100e2208 */ /* 0x000fc60000000000 */
[----:B------:R-:W-:Y:S02]  /*40d0*/  @P2 IMAD.MOV.U32 R13, RZ, RZ, R17 ;  /* 0x000000ffff0d2224 */ /* 0x000fe400078e0011 */
[----:B------:R-:W2:Y:S01]  /*40e0*/  LDG.E.64.CONSTANT R16, desc[UR10][R4.64+-0x5008] ;  /* 0xffaff80a04107981 */ /* 0x000ea2000c1e9b00 */
[----:B------:R-:W-:-:S03]  /*40f0*/  @P2 IMAD.MOV.U32 R12, RZ, RZ, R14 ;  /* 0x000000ffff0c2224 */ /* 0x000fc600078e000e */
[----:B------:R-:W3:Y:S03]  /*4100*/  LDG.E.64.CONSTANT R14, desc[UR10][R4.64+-0x5000] ;  /* 0xffb0000a040e7981 */ /* 0x000ee6000c1e9b00 */
[----:B----4-:R-:W-:Y:S01]  /*4110*/  DSETP.GEU.AND P1, PT, |R12|, |R10|, PT ;  /* 0x4000000a0c00722a */ /* 0x010fe20003f2e200 */
[----:B------:R-:W-:Y:S02]  /*4120*/  @P2 SEL R8, R22, R8, P0 ;  /* 0x0000000816082207 */ /* 0x000fe40000000000 */
[----:B------:R-:W-:Y:S02]  /*4130*/  @P2 SEL R9, R23, R9, P0 ;  /* 0x0000000917092207 */ /* 0x000fe40000000000 */
[----:B------:R-:W4:Y:S09]  /*4140*/  LDG.E.64.CONSTANT R22, desc[UR10][R4.64+-0x4008] ;  /* 0xffbff80a04167981 */ /* 0x000f32000c1e9b00 */
[----:B-----5:R-:W-:-:S04]  /*4150*/  @P1 ISETP.GE.U32.AND P0, PT, R8, R6, PT ;  /* 0x000000060800120c */ /* 0x020fc80003f06070 */
[----:B------:R-:W-:-:S13]  /*4160*/  @P1 ISETP.GE.AND.EX P0, PT, R9, R7, PT, P0 ;  /* 0x000000070900120c */ /* 0x000fda0003f06300 */
[----:B------:R-:W-:-:S06]  /*4170*/  @P1 DSETP.LT.OR P0, PT, |R10|, |R12|, !P0 ;  /* 0x4000000c0a00122a */ /* 0x000fcc0004701600 */
[----:B------:R-:W-:Y:S02]  /*4180*/  @P1 FSEL R12, R12, R10, P0 ;  /* 0x0000000a0c0c1208 */ /* 0x000fe40000000000 */
[----:B------:R-:W-:-:S03]  /*4190*/  @P1 FSEL R13, R13, R11, P0 ;  /* 0x0000000b0d0d1208 */ /* 0x000fc60000000000 */
[----:B------:R-:W-:Y:S02]  /*41a0*/  @P1 IMAD.MOV.U32 R10, RZ, RZ, R12 ;  /* 0x000000ffff0a1224 */ /* 0x000fe400078e000c */
[----:B------:R-:W-:Y:S02]  /*41b0*/  @P1 IMAD.MOV.U32 R11, RZ, RZ, R13 ;  /* 0x000000ffff0b1224 */ /* 0x000fe400078e000d */
[----:B------:R-:W5:Y:S04]  /*41c0*/  LDG.E.64.CONSTANT R12, desc[UR10][R4.64+-0x4000] ;  /* 0xffc0000a040c7981 */ /* 0x000f68000c1e9b00 */
[----:B------:R-:W-:Y:S01]  /*41d0*/  DSETP.GEU.AND P2, PT, |R10|, |R26|, PT ;  /* 0x4000001a0a00722a */ /* 0x000fe20003f4e200 */
[----:B------:R-:W-:Y:S02]  /*41e0*/  @P1 SEL R6, R8, R6, P0 ;  /* 0x0000000608061207 */ /* 0x000fe40000000000 */
[----:B------:R-:W-:-:S11]  /*41f0*/  @P1 SEL R7, R9, R7, P0 ;  /* 0x0000000709071207 */ /* 0x000fd60000000000 */
[----:B------:R-:W-:-:S04]  /*4200*/  @P2 ISETP.GE.U32.AND P0, PT, R6, R24, PT ;  /* 0x000000180600220c */ /* 0x000fc80003f06070 */
[----:B------:R-:W-:-:S13]  /*4210*/  @P2 ISETP.GE.AND.EX P0, PT, R7, R25, PT, P0 ;  /* 0x000000190700220c */ /* 0x000fda0003f06300 */
[----:B------:R-:W-:-:S06]  /*4220*/  @P2 DSETP.LT.OR P0, PT, |R26|, |R10|, !P0 ;  /* 0x4000000a1a00222a */ /* 0x000fcc0004701600 */
[----:B------:R-:W-:Y:S02]  /*4230*/  @P2 FSEL R8, R10, R26, P0 ;  /* 0x0000001a0a082208 */ /* 0x000fe40000000000 */
[----:B------:R-:W-:-:S03]  /*4240*/  @P2 FSEL R11, R11, R27, P0 ;  /* 0x0000001b0b0b2208 */ /* 0x000fc60000000000 */
[----:B------:R-:W-:Y:S02]  /*4250*/  @P2 IMAD.MOV.U32 R26, RZ, RZ, R8 ;  /* 0x000000ffff1a2224 */ /* 0x000fe400078e0008 */
[----:B------:R-:W-:Y:S01]  /*4260*/  @P2 IMAD.MOV.U32 R27, RZ, RZ, R11 ;  /* 0x000000ffff1b2224 */ /* 0x000fe200078e000b */
[----:B------:R-:W5:Y:S04]  /*4270*/  LDG.E.64.CONSTANT R8, desc[UR10][R4.64+-0x3000] ;  /* 0xffd0000a04087981 */ /* 0x000f68000c1e9b00 */
[----:B------:R-:W5:Y:S01]  /*4280*/  LDG.E.64.CONSTANT R10, desc[UR10][R4.64+-0x3008] ;  /* 0xffcff80a040a7981 */ /* 0x000f62000c1e9b00 */
        /* <DEDUP_REMOVED lines=10> */
[----:B------:R-:W5:Y:S01]  /*4330*/  LDG.E.64.CONSTANT R6, desc[UR10][R4.64+-0x2008] ;  /* 0xffdff80a04067981 */ /* 0x000f62000c1e9b00 */
[----:B------:R-:W-:Y:S02]  /*4340*/  @P1 SEL R18, R24, R18, P0 ;  /* 0x0000001218121207 */ /* 0x000fe40000000000 */
[----:B------:R-:W-:Y:S02]  /*4350*/  @P1 SEL R19, R25, R19, P0 ;  /* 0x0000001319131207 */ /* 0x000fe40000000000 */
        /* <DEDUP_REMOVED lines=8> */
[----:B------:R-:W-:Y:S02]  /*43e0*/  @P2 IMAD.MOV.U32 R17, RZ, RZ, R21 ;  /* 0x000000ffff112224 */ /* 0x000fe400078e0015 */
[----:B------:R-:W2:Y:S04]  /*43f0*/  LDG.E.64.CONSTANT R20, desc[UR10][R4.64+-0x1008] ;  /* 0xffeff80a04147981 */ /* 0x000ea8000c1e9b00 */
[----:B----4-:R-:W-:Y:S01]  /*4400*/  DSETP.GEU.AND P1, PT, |R16|, |R22|, PT ;  /* 0x400000161000722a */ /* 0x010fe20003f2e200 */
[----:B------:R-:W-:Y:S02]  /*4410*/  @P2 SEL R14, R18, R14, P0 ;  /* 0x0000000e120e2207 */ /* 0x000fe40000000000 */
[----:B------:R-:W-:-:S02]  /*4420*/  @P2 SEL R15, R19, R15, P0 ;  /* 0x0000000f130f2207 */ /* 0x000fc40000000000 */
[----:B------:R-:W3:Y:S09]  /*4430*/  LDG.E.64.CONSTANT R18, desc[UR10][R4.64+-0x1000] ;  /* 0xfff0000a04127981 */ /* 0x000ef2000c1e9b00 */
[----:B-----5:R-:W-:-:S04]  /*4440*/  @P1 ISETP.GE.U32.AND P0, PT, R14, R12, PT ;  /* 0x0000000c0e00120c */ /* 0x020fc80003f06070 */
[----:B------:R-:W-:Y:S01]  /*4450*/  @P1 ISETP.GE.AND.EX P0, PT, R15, R13, PT, P0 ;  /* 0x0000000d0f00120c */ /* 0x000fe20003f06300 */
[----:B------:R-:W-:Y:S02]  /*4460*/  IMAD.MOV.U32 R26, RZ, RZ, R22 ;  /* 0x000000ffff1a7224 */ /* 0x000fe400078e0016 */
[----:B------:R-:W-:-:S10]  /*4470*/  IMAD.MOV.U32 R27, RZ, RZ, R23 ;  /* 0x000000ffff1b7224 */ /* 0x000fd400078e0017 */
[----:B------:R-:W-:Y:S01]  /*4480*/  @P1 DSETP.LT.OR P0, PT, |R22|, |R16|, !P0 ;  /* 0x400000101600122a */ /* 0x000fe20004701600 */
[----:B------:R-:W4:Y:S05]  /*4490*/  LDG.E.64.CONSTANT R22, desc[UR10][R4.64] ;  /* 0x0000000a04167981 */ /* 0x000f2a000c1e9b00 */
        /* <DEDUP_REMOVED lines=14> */
[----:B------:R-:W-:-:S06]  /*4580*/  @P2 IMAD.MOV.U32 R11, RZ, RZ, R27 ;  /* 0x000000ffff0b2224 */ /* 0x000fcc00078e001b */
        /* <DEDUP_REMOVED lines=10> */
[----:B------:R-:W-:Y:S02]  /*4630*/  @P1 SEL R24, R8, R24, P0 ;  /* 0x0000001808181207 */ /* 0x000fe40000000000 */
[----:B------:R-:W-:Y:S01]  /*4640*/  @P1 SEL R25, R9, R25, P0 ;  /* 0x0000001909191207 */ /* 0x000fe20000000000 */
[----:B------:R-:W-:-:S04]  /*4650*/  UIADD3 UR4, UP1, UPT, UR4, -0x2, URZ ;  /* 0xfffffffe04047890 */ /* 0x000fc8000ff3e0ff */
[----:B------:R-:W-:Y:S02]  /*4660*/  UIADD3.X UR5, UPT, UPT, UR5, -0x1, URZ, UP1, !UPT ;  /* 0xffffffff05057890 */ /* 0x000fe40008ffe4ff */
[----:B------:R-:W-:-:S04]  /*4670*/  UISETP.NE.U32.AND UP1, UPT, UR4, URZ, UPT ;  /* 0x000000ff0400728c */ /* 0x000fc8000bf25070 */
[----:B------:R-:W-:Y:S01]  /*4680*/  UISETP.NE.AND.EX UP1, UPT, UR5, URZ, UPT, UP1 ;  /* 0x000000ff0500728c */ /* 0x000fe2000bf25310 */
[----:B--2---:R-:W-:-:S14]  /*4690*/  DSETP.GEU.AND P2, PT, |R6|, |R20|, PT ;  /* 0x400000140600722a */ /* 0x004fdc0003f4e200 */
[----:B---3--:R-:W-:-:S04]  /*46a0*/  @P2 ISETP.GE.U32.AND P0, PT, R24, R18, PT ;  /* 0x000000121800220c */ /* 0x008fc80003f06070 */
[----:B------:R-:W-:-:S13]  /*46b0*/  @P2 ISETP.GE.AND.EX P0, PT, R25, R19, PT, P0 ;  /* 0x000000131900220c */ /* 0x000fda0003f06300 */
[----:B------:R-:W-:-:S06]  /*46c0*/  @P2 DSETP.LT.OR P0, PT, |R20|, |R6|, !P0 ;  /* 0x400000061400222a */ /* 0x000fcc0004701600 */
[----:B------:R-:W-:Y:S02]  /*46d0*/  @P2 FSEL R6, R6, R20, P0 ;  /* 0x0000001406062208 */ /* 0x000fe40000000000 */
[----:B------:R-:W-:-:S03]  /*46e0*/  @P2 FSEL R7, R7, R21, P0 ;  /* 0x0000001507072208 */ /* 0x000fc60000000000 */
[----:B------:R-:W-:Y:S02]  /*46f0*/  @P2 IMAD.MOV.U32 R20, RZ, RZ, R6 ;  /* 0x000000ffff142224 */ /* 0x000fe400078e0006 */
[----:B------:R-:W-:-:S06]  /*4700*/  @P2 IMAD.MOV.U32 R21, RZ, RZ, R7 ;  /* 0x000000ffff152224 */ /* 0x000fcc00078e0007 */
[----:B-----5:R-:W-:Y:S01]  /*4710*/  DSETP.GEU.AND P1, PT, |R20|, |R16|, PT ;  /* 0x400000101400722a */ /* 0x020fe20003f2e200 */
[----:B------:R-:W-:Y:S02]  /*4720*/  @P2 SEL R18, R24, R18, P0 ;  /* 0x0000001218122207 */ /* 0x000fe40000000000 */
[----:B------:R-:W-:-:S11]  /*4730*/  @P2 SEL R19, R25, R19, P0 ;  /* 0x0000001319132207 */ /* 0x000fd60000000000 */
[----:B----4-:R-:W-:-:S04]  /*4740*/  @P1 ISETP.GE.U32.AND P0, PT, R18, R22, PT ;  /* 0x000000161200120c */ /* 0x010fc80003f06070 */
[----:B------:R-:W-:Y:S02]  /*4750*/  @P1 ISETP.GE.AND.EX P0, PT, R19, R23, PT, P0 ;  /* 0x000000171300120c */ /* 0x000fe40003f06300 */
[----:B------:R-:W-:-:S05]  /*4760*/  IADD3 R6, P2, PT, R4, 0xa000, RZ ;  /* 0x0000a00004067810 */ /* 0x000fca0007f5e0ff */
[----:B------:R-:W-:-:S06]  /*4770*/  IMAD.X R5, RZ, RZ, R5, P2 ;  /* 0x000000ffff057224 */ /* 0x000fcc00010e0605 */
[----:B------:R-:W-:Y:S01]  /*4780*/  @P1 DSETP.LT.OR P0, PT, |R16|, |R20|, !P0 ;  /* 0x400000141000122a */ /* 0x000fe20004701600 */
[----:B------:R-:W-:-:S05]  /*4790*/  IADD3 R3, P2, PT, R3, 0xa00, RZ ;  /* 0x00000a0003037810 */ /* 0x000fca0007f5e0ff */
[----:B------:R-:W-:Y:S02]  /*47a0*/  @P1 FSEL R4, R20, R16, P0 ;  /* 0x0000001014041208 */ /* 0x000fe40000000000 */
[----:B------:R-:W-:Y:S01]  /*47b0*/  @P1 FSEL R21, R21, R17, P0 ;  /* 0x0000001115151208 */ /* 0x000fe20000000000 */
[----:B------:R-:W-:Y:S01]  /*47c0*/  IMAD.X R2, RZ, RZ, R2, P2 ;  /* 0x000000ffff027224 */ /* 0x000fe200010e0602 */
[----:B------:R-:W-:Y:S01]  /*47d0*/  @P1 SEL R22, R18, R22, P0 ;  /* 0x0000001612161207 */ /* 0x000fe20000000000 */
[----:B------:R-:W-:Y:S01]  /*47e0*/  @P1 IMAD.MOV.U32 R16, RZ, RZ, R4 ;  /* 0x000000ffff101224 */ /* 0x000fe200078e0004 */
[----:B------:R-:W-:Y:S01]  /*47f0*/  @P1 SEL R23, R19, R23, P0 ;  /* 0x0000001713171207 */ /* 0x000fe20000000000 */
[----:B------:R-:W-:Y:S01]  /*4800*/  @P1 IMAD.MOV.U32 R17, RZ, RZ, R21 ;  /* 0x000000ffff111224 */ /* 0x000fe200078e0015 */
[----:B------:R-:W-:Y:S06]  /*4810*/  BRA.U UP1, `(.L_x_73) ;  /* 0xfffffff501f07547 */ /* 0x000fec000b83ffff */
.L_x_72:
[----:B------:R-:W-:Y:S05]  /*4820*/  BRA.U !UP0, `(.L_x_71) ;  /* 0x0000000508107547 */ /* 0x000fea000b800000 */
[----:B------:R-:W0:Y:S02]  /*4830*/  LDC.64 R4, c[0x0][0x380] ;  /* 0x0000e000ff047b82 */ /* 0x000e240000000a00 */
[----:B0-----:R-:W-:-:S03]  /*4840*/  IMAD.WIDE.U32 R4, R0, 0x10, R4 ;  /* 0x0000001000047825 */ /* 0x001fc600078e0004 */
[----:B------:R-:W-:-:S04]  /*4850*/  LEA R24, P0, R3, R4, 0x4 ;  /* 0x0000000403187211 */ /* 0x000fc800078020ff */
[----:B------:R-:W-:-:S05]  /*4860*/  LEA.HI.X R25, R3, R5, R2, 0x4, P0 ;  /* 0x0000000503197211 */ /* 0x000fca00000f2402 */
[----:B------:R-:W2:Y:S04]  /*4870*/  LDG.E.64.CONSTANT R20, desc[UR10][R24.64] ;  /* 0x0000000a18147981 */ /* 0x000ea8000c1e9b00 */
[----:B------:R-:W3:Y:S04]  /*4880*/  LDG.E.64.CONSTANT R18, desc[UR10][R24.64+0x8] ;  /* 0x0000080a18127981 */ /* 0x000ee8000c1e9b00 */
[----:B------:R-:W4:Y:S04]  /*4890*/  LDG.E.64.CONSTANT R14, desc[UR10][R24.64+0x1000] ;  /* 0x0010000a180e7981 */ /* 0x000f28000c1e9b00 */
[----:B------:R-:W5:Y:S04]  /*48a0*/  LDG.E.64.CONSTANT R12, desc[UR10][R24.64+0x1008] ;  /* 0x0010080a180c7981 */ /* 0x000f68000c1e9b00 */
        /* <DEDUP_REMOVED lines=16> */
[----:B------:R-:W-:-:S11]  /*49b0*/  @P2 SEL R19, R23, R19, P0 ;  /* 0x0000001317132207 */ /* 0x000fd60000000000 */
[----:B-----5:R-:W-:-:S04]  /*49c0*/  @P1 ISETP.GE.U32.AND P0, PT, R18, R12, PT ;  /* 0x0000000c1200120c */ /* 0x020fc80003f06070 */
        /* <DEDUP_REMOVED lines=27> */
[----:B------:R-:W-:Y:S02]  /*4b80*/  @P1 SEL R5, R9, R5, P0 ;  /* 0x0000000509051207 */ /* 0x000fe40000000000 */
[----:B------:R-:W-:-:S05]  /*4b90*/  IADD3 R3, P1, PT, R3, 0x500, RZ ;  /* 0x0000050003037810 */ /* 0x000fca0007f3e0ff */
[----:B------:R-:W-:Y:S01]  /*4ba0*/  IMAD.X R2, RZ, RZ, R2, P1 ;  /* 0x000000ffff027224 */ /* 0x000fe200008e0602 */
[----:B--2---:R-:W-:-:S14]  /*4bb0*/  DSETP.GEU.AND P2, PT, |R6|, |R16|, PT ;  /* 0x400000100600722a */ /* 0x004fdc0003f4e200 */
[----:B------:R-:W-:-:S04]  /*4bc0*/  @P2 ISETP.GE.U32.AND P0, PT, R4, R26, PT ;  /* 0x0000001a0400220c */ /* 0x000fc80003f06070 */
[----:B------:R-:W-:-:S13]  /*4bd0*/  @P2 ISETP.GE.AND.EX P0, PT, R5, R27, PT, P0 ;  /* 0x0000001b0500220c */ /* 0x000fda0003f06300 */
[----:B------:R-:W-:-:S06]  /*4be0*/  @P2 DSETP.LT.OR P0, PT, |R16|, |R6|, !P0 ;  /* 0x400000061000222a */ /* 0x000fcc0004701600 */
[----:B------:R-:W-:Y:S02]  /*4bf0*/  @P2 FSEL R6, R6, R16, P0 ;  /* 0x0000001006062208 */ /* 0x000fe40000000000 */
[----:B------:R-:W-:Y:S02]  /*4c00*/  @P2 FSEL R7, R7, R17, P0 ;  /* 0x0000001107072208 */ /* 0x000fe40000000000 */
[----:B------:R-:W-:Y:S02]  /*4c10*/  @P2 SEL R26, R4, R26, P0 ;  /* 0x0000001a041a2207 */ /* 0x000fe40000000000 */
[----:B------:R-:W-:Y:S01]  /*4c20*/  @P2 SEL R27, R5, R27, P0 ;  /* 0x0000001b051b2207 */ /* 0x000fe20000000000 */
[----:B------:R-:W-:Y:S02]  /*4c30*/  @P2 IMAD.MOV.U32 R16, RZ, RZ, R6 ;  /* 0x000000ffff102224 */ /* 0x000fe400078e0006 */
[----:B------:R-:W-:Y:S02]  /*4c40*/  @P2 IMAD.MOV.U32 R17, RZ, RZ, R7 ;  /* 0x000000ffff112224 */ /* 0x000fe400078e0007 */
[----:B------:R-:W-:-:S02]  /*4c50*/  IMAD.MOV.U32 R22, RZ, RZ, R26 ;  /* 0x000000ffff167224 */ /* 0x000fc400078e001a */
[----:B------:R-:W-:-:S07]  /*4c60*/  IMAD.MOV.U32 R23, RZ, RZ, R27 ;  /* 0x000000ffff177224 */ /* 0x000fce00078e001b */
.L_x_71:
[----:B------:R-:W0:Y:S02]  /*4c70*/  LDCU UR4, c[0x0][0x390] ;  /* 0x00007200ff0477ac */ /* 0x000e240008000800 */
[----:B0-----:R-:W-:Y:S02]  /*4c80*/  USHF.R.S32.HI UR5, URZ, 0x1f, UR4 ;  /* 0x0000001fff057899 */ /* 0x001fe40008011404 */
[----:B------:R-:W-:-:S04]  /*4c90*/  ISETP.GE.U32.AND P0, PT, R3, UR4, PT ;  /* 0x0000000403007c0c */ /* 0x000fc8000bf06070 */
[----:B------:R-:W-:-:S13]  /*4ca0*/  ISETP.GE.AND.EX P0, PT, R2, UR5, PT, P0 ;  /* 0x0000000502007c0c */ /* 0x000fda000bf06300 */
[----:B------:R-:W-:Y:S05]  /*4cb0*/  @P0 BRA `(.L_x_74) ;  /* 0x00000008009c0947 */ /* 0x000fea0003800000 */
[----:B------:R-:W-:Y:S01]  /*4cc0*/  IADD3 R21, PT, PT, -R3, UR4, RZ ;  /* 0x0000000403157c10 */ /* 0x000fe2000fffe1ff */
[----:B------:R-:W-:Y:S03]  /*4cd0*/  BSSY.RECONVERGENT B1, `(.L_x_74) ;  /* 0x00000a5000017945 */ /* 0x000fe60003800200 */
[----:B------:R-:W-:-:S13]  /*4ce0*/  ISETP.GE.AND P0, PT, R0, R21, PT ;  /* 0x000000150000720c */ /* 0x000fda0003f06270 */
[----:B------:R-:W-:Y:S05]  /*4cf0*/  @P0 BRA `(.L_x_75) ;  /* 0x0000000800880947 */ /* 0x000fea0003800000 */
[----:B------:R-:W-:Y:S01]  /*4d00*/  LOP3.LUT R12, RZ, R0, RZ, 0x33, !PT ;  /* 0x00000000ff0c7212 */ /* 0x000fe200078e33ff */
[----:B------:R-:W-:Y:S01]  /*4d10*/  BSSY.RECONVERGENT B2, `(.L_x_76) ;  /* 0x0000032000027945 */ /* 0x000fe20003800200 */
[----:B------:R-:W-:Y:S02]  /*4d20*/  IMAD.MOV.U32 R20, RZ, RZ, R0 ;  /* 0x000000ffff147224 */ /* 0x000fe400078e0000 */
[----:B------:R-:W-:-:S04]  /*4d30*/  IADD3 R12, PT, PT, -R3, UR4, R12 ;  /* 0x00000004030c7c10 */ /* 0x000fc8000fffe10c */
[----:B------:R-:W-:-:S04]  /*4d40*/  LOP3.LUT R4, R12, 0x300, RZ, 0xc0, !PT ;  /* 0x000003000c047812 */ /* 0x000fc800078ec0ff */
[----:B------:R-:W-:-:S13]  /*4d50*/  ISETP.NE.AND P0, PT, R4, 0x300, PT ;  /* 0x000003000400780c */ /* 0x000fda0003f05270 */
[----:B------:R-:W-:Y:S05]  /*4d60*/  @!P0 BRA `(.L_x_77) ;  /* 0x0000000000b08947 */ /* 0x000fea0003800000 */
[----:B------:R-:W0:Y:S01]  /*4d70*/  LDCU.64 UR6, c[0x0][0x380] ;  /* 0x00007000ff0677ac */ /* 0x000e220008000a00 */
[----:B------:R-:W-:Y:S01]  /*4d80*/  IADD3 R5, P0, PT, R0, R3, RZ ;  /* 0x0000000300057210 */ /* 0x000fe20007f1e0ff */
[----:B------:R-:W-:Y:S01]  /*4d90*/  IMAD.MOV.U32 R20, RZ, RZ, R0 ;  /* 0x000000ffff147224 */ /* 0x000fe200078e0000 */
[----:B------:R-:W-:-:S03]  /*4da0*/  LEA.HI R4, R12, 0x1, RZ, 0x18 ;  /* 0x000000010c047811 */ /* 0x000fc600078fc0ff */
[----:B------:R-:W-:Y:S01]  /*4db0*/  IMAD.X R6, RZ, RZ, R2, P0 ;  /* 0x000000ffff067224 */ /* 0x000fe200000e0602 */
[----:B------:R-:W-:-:S05]  /*4dc0*/  LOP3.LUT R4, R4, 0x3, RZ, 0xc0, !PT ;  /* 0x0000000304047812 */ /* 0x000fca00078ec0ff */
[----:B------:R-:W-:Y:S01]  /*4dd0*/  IMAD.MOV R13, RZ, RZ, -R4 ;  /* 0x000000ffff0d7224 */ /* 0x000fe200078e0a04 */
[----:B0-----:R-:W-:-:S04]  /*4de0*/  LEA R14, P1, R5, UR6, 0x4 ;  /* 0x00000006050e7c11 */ /* 0x001fc8000f8220ff */
[----:B------:R-:W-:-:S09]  /*4df0*/  LEA.HI.X R5, R5, UR7, R6, 0x4, P1 ;  /* 0x0000000705057c11 */ /* 0x000fd200088f2406 */
.L_x_80:
[----:B------:R-:W-:-:S05]  /*4e00*/  IMAD.MOV.U32 R4, RZ, RZ, R14 ;  /* 0x000000ffff047224 */ /* 0x000fca00078e000e */
[----:B------:R-:W2:Y:S04]  /*4e10*/  LDG.E.64.CONSTANT R8, desc[UR10][R4.64] ;  /* 0x0000000a04087981 */ /* 0x000ea8000c1e9b00 */
[----:B------:R-:W3:Y:S01]  /*4e20*/  LDG.E.64.CONSTANT R6, desc[UR10][R4.64+0x8] ;  /* 0x0000080a04067981 */ /* 0x000ee2000c1e9b00 */
[----:B------:R-:W-:Y:S01]  /*4e30*/  VIADD R13, R13, 0x1 ;  /* 0x000000010d0d7836 */ /* 0x000fe20000000000 */
[----:B------:R-:W-:Y:S01]  /*4e40*/  BSSY.RECONVERGENT B3, `(.L_x_78) ;  /* 0x000001b000037945 */ /* 0x000fe20003800200 */
[----:B------:R-:W-:Y:S01]  /*4e50*/  IMAD.MOV.U32 R15, RZ, RZ, R22 ;  /* 0x000000ffff0f7224 */ /* 0x000fe200078e0016 */
        /* <DEDUP_REMOVED lines=25> */
.L_x_79:
[----:B------:R-:W-:Y:S05]  /*4ff0*/  BSYNC.RECONVERGENT B3 ;  /* 0x0000000000037941 */ /* 0x000fea0003800200 */
.L_x_78:
[----:B------:R-:W-:Y:S02]  /*5000*/  IMAD.X R5, RZ, RZ, R5, P3 ;  /* 0x000000ffff057224 */ /* 0x000fe400018e0605 */
[----:B------:R-:W-:Y:S01]  /*5010*/  VIADD R20, R20, 0x100 ;  /* 0x0000010014147836 */ /* 0x000fe20000000000 */
[----:B------:R-:W-:Y:S06]  /*5020*/  @P2 BRA `(.L_x_80) ;  /* 0xfffffffc00742947 */ /* 0x000fec000383ffff */
.L_x_77:
[----:B------:R-:W-:Y:S05]  /*5030*/  BSYNC.RECONVERGENT B2 ;  /* 0x0000000000027941 */ /* 0x000fea0003800200 */
.L_x_76:
[----:B------:R-:W-:-:S13]  /*5040*/  ISETP.GE.U32.AND P0, PT, R12, 0x300, PT ;  /* 0x000003000c00780c */ /* 0x000fda0003f06070 */
[----:B------:R-:W-:Y:S05]  /*5050*/  @!P0 BRA `(.L_x_75) ;  /* 0x0000000400b08947 */ /* 0x000fea0003800000 */
[----:B------:R-:W0:Y:S01]  /*5060*/  LDCU.64 UR6, c[0x0][0x380] ;  /* 0x00007000ff0677ac */ /* 0x000e220008000a00 */
[----:B------:R-:W-:-:S05]  /*5070*/  IADD3 R3, P0, PT, R20, R3, RZ ;  /* 0x0000000314037210 */ /* 0x000fca0007f1e0ff */
[----:B------:R-:W-:Y:S01]  /*5080*/  IMAD.X R2, RZ, RZ, R2, P0 ;  /* 0x000000ffff027224 */ /* 0x000fe200000e0602 */
[----:B0-----:R-:W-:-:S04]  /*5090*/  LEA R8, P1, R3, UR6, 0x4 ;  /* 0x0000000603087c11 */ /* 0x001fc8000f8220ff */
[----:B------:R-:W-:Y:S02]  /*50a0*/  IADD3 R8, P0, PT, R8, 0x3008, RZ ;  /* 0x0000300808087810 */ /* 0x000fe40007f1e0ff */
[----:B------:R-:W-:-:S05]  /*50b0*/  LEA.HI.X R9, R3, UR7, R2, 0x4, P1 ;  /* 0x0000000703097c11 */ /* 0x000fca00088f2402 */
[----:B------:R-:W-:-:S07]  /*50c0*/  IMAD.X R9, RZ, RZ, R9, P0 ;  /* 0x000000ffff097224 */ /* 0x000fce00000e0609 */
.L_x_89:
[----:B------:R-:W2:Y:S04]  /*50d0*/  LDG.E.64.CONSTANT R10, desc[UR10][R8.64+-0x3008] ;  /* 0xffcff80a080a7981 */ /* 0x000ea8000c1e9b00 */
[----:B------:R-:W3:Y:S04]  /*50e0*/  LDG.E.64.CONSTANT R12, desc[UR10][R8.64+-0x3000] ;  /* 0xffd0000a080c7981 */ /* 0x000ee8000c1e9b00 */
[----:B------:R0:W5:Y:S04]  /*50f0*/  LDG.E.64.CONSTANT R6, desc[UR10][R8.64+-0x2008] ;  /* 0xffdff80a08067981 */ /* 0x000168000c1e9b00 */
        /* <DEDUP_REMOVED lines=22> */
.L_x_82:
[----:B------:R-:W-:Y:S05]  /*5260*/  BSYNC.RECONVERGENT B2 ;  /* 0x0000000000027941 */ /* 0x000fea0003800200 */
.L_x_81:
        /* <DEDUP_REMOVED lines=25> */
.L_x_84:
[----:B------:R-:W-:Y:S05]  /*5400*/  BSYNC.RECONVERGENT B2 ;  /* 0x0000000000027941 */ /* 0x000fea0003800200 */
.L_x_83:
        /* <DEDUP_REMOVED lines=21> */
.L_x_86:
[----:B------:R-:W-:Y:S05]  /*5560*/  BSYNC.RECONVERGENT B2 ;  /* 0x0000000000027941 */ /* 0x000fea0003800200 */
.L_x_85:
        /* <DEDUP_REMOVED lines=21> */
.L_x_88:
[----:B------:R-:W-:Y:S05]  /*56c0*/  BSYNC.RECONVERGENT B2 ;  /* 0x0000000000027941 */ /* 0x000fea0003800200 */
.L_x_87:
[----:B------:R-:W-:Y:S01]  /*56d0*/  VIADD R20, R20, 0x400 ;  /* 0x0000040014147836 */ /* 0x000fe20000000000 */
[----:B------:R-:W-:-:S04]  /*56e0*/  IADD3 R8, P1, PT, R8, 0x4000, RZ ;  /* 0x0000400008087810 */ /* 0x000fc80007f3e0ff */
[----:B------:R-:W-:Y:S01]  /*56f0*/  ISETP.GE.AND P0, PT, R20, R21, PT ;  /* 0x000000151400720c */ /* 0x000fe20003f06270 */
[----:B------:R-:W-:-:S12]  /*5700*/  IMAD.X R9, RZ, RZ, R9, P1 ;  /* 0x000000ffff097224 */ /* 0x000fd800008e0609 */
[----:B------:R-:W-:Y:S05]  /*5710*/  @!P0 BRA `(.L_x_89) ;  /* 0xfffffff8006c8947 */ /* 0x000fea000383ffff */
.L_x_75:
[----:B------:R-:W-:Y:S05]  /*5720*/  BSYNC.RECONVERGENT B1 ;  /* 0x0000000000017941 */ /* 0x000fea0003800200 */
.L_x_74:
[----:B------:R-:W0:Y:S01]  /*5730*/  S2R R8, SR_LANEID ;  /* 0x0000000000087919 */ /* 0x000e220000000000 */
[----:B------:R-:W-:Y:S01]  /*5740*/  BSSY.RECONVERGENT B1, `(.L_x_90) ;  /* 0x000001f000017945 */ /* 0x000fe20003800200 */
[----:B------:R-:W-:Y:S01]  /*5750*/  IMAD.MOV.U32 R11, RZ, RZ, R22 ;  /* 0x000000ffff0b7224 */ /* 0x000fe200078e0016 */
[----:B------:R1:W2:Y:S01]  /*5760*/  SHFL.DOWN PT, R4, R16, 0x1, 0x1f ;  /* 0x08201f0010047f89 */ /* 0x0002a200000e0000 */
[----:B------:R-:W-:Y:S02]  /*5770*/  IMAD.MOV.U32 R12, RZ, RZ, R23 ;  /* 0x000000ffff0c7224 */ /* 0x000fe400078e0017 */
[----:B------:R-:W-:Y:S01]  /*5780*/  IMAD.MOV.U32 R2, RZ, RZ, R16 ;  /* 0x000000ffff027224 */ /* 0x000fe200078e0010 */
[----:B------:R1:W3:Y:S01]  /*5790*/  SHFL.DOWN PT, R5, R17, 0x1, 0x1f ;  /* 0x08201f0011057f89 */ /* 0x0002e200000e0000 */
        /* <DEDUP_REMOVED lines=25> */
.L_x_91:
[----:B------:R-:W-:Y:S05]  /*5930*/  BSYNC.RECONVERGENT B1 ;  /* 0x0000000000017941 */ /* 0x000fea0003800200 */
.L_x_90:
        /* <DEDUP_REMOVED lines=31> */
.L_x_93:
[----:B------:R-:W-:Y:S05]  /*5b30*/  BSYNC.RECONVERGENT B1 ;  /* 0x0000000000017941 */ /* 0x000fea0003800200 */
.L_x_92:
[----:B------:R-:W-:Y:S01]  /*5b40*/  ISETP.GT.AND P0, PT, R8, 0x1b, PT ;  /* 0x0000001b0800780c */ /* 0x000fe20003f04270 */
[----:B-1----:R1:W1:Y:S01]  /*5b50*/  SHFL.DOWN PT, R6, R4, 0x4, 0x1f ;  /* 0x08801f0004067f89 */ /* 0x00226200000e0000 */
[----:B------:R-:W-:Y:S01]  /*5b60*/  BSSY.RECONVERGENT B1, `(.L_x_94) ;  /* 0x000001d000017945 */ /* 0x000fe20003800200 */
[----:B0-----:R-:W-:Y:S02]  /*5b70*/  IMAD.MOV.U32 R11, RZ, RZ, R9 ;  /* 0x000000ffff0b7224 */ /* 0x001fe400078e0009 */
[----:B--2---:R0:W2:Y:S01]  /*5b80*/  SHFL.DOWN PT, R7, R5, 0x4, 0x1f ;  /* 0x08801f0005077f89 */ /* 0x0040a200000e0000 */
[----:B------:R-:W-:Y:S02]  /*5b90*/  IMAD.MOV.U32 R12, RZ, RZ, R10 ;  /* 0x000000ffff0c7224 */ /* 0x000fe400078e000a */
[----:B------:R-:W-:Y:S01]  /*5ba0*/  IMAD.MOV.U32 R2, RZ, RZ, R4 ;  /* 0x000000ffff027224 */ /* 0x000fe200078e0004 */
[----:B---3--:R0:W3:Y:S01]  /*5bb0*/  SHFL.DOWN PT, R14, R9, 0x4, 0x1f ;  /* 0x08801f00090e7f89 */ /* 0x0080e200000e0000 */
[----:B------:R-:W-:-:S03]  /*5bc0*/  IMAD.MOV.U32 R3, RZ, RZ, R5 ;  /* 0x000000ffff037224 */ /* 0x000fc600078e0005 */
[----:B----4-:R0:W4:Y:S01]  /*5bd0*/  SHFL.DOWN PT, R13, R10, 0x4, 0x1f ;  /* 0x08801f000a0d7f89 */ /* 0x01012200000e0000 */
        /* <DEDUP_REMOVED lines=21> */
.L_x_95:
[----:B------:R-:W-:Y:S05]  /*5d30*/  BSYNC.RECONVERGENT B1 ;  /* 0x0000000000017941 */ /* 0x000fea0003800200 */
.L_x_94:
        /* <DEDUP_REMOVED lines=31> */
.L_x_97:
[----:B------:R-:W-:Y:S05]  /*5f30*/  BSYNC.RECONVERGENT B1 ;  /* 0x0000000000017941 */ /* 0x000fea0003800200 */
.L_x_96:
[----:B------:R-:W-:Y:S01]  /*5f40*/  ISETP.GT.AND P0, PT, R8, 0xf, PT ;  /* 0x0000000f0800780c */ /* 0x000fe20003f04270 */
[----:B-1----:R1:W1:Y:S01]  /*5f50*/  SHFL.DOWN PT, R6, R4, 0x10, 0x1f ;  /* 0x0a001f0004067f89 */ /* 0x00226200000e0000 */
[----:B------:R-:W-:Y:S01]  /*5f60*/  BSSY.RECONVERGENT B1, `(.L_x_98) ;  /* 0x000001d000017945 */ /* 0x000fe20003800200 */
[----:B---3--:R-:W-:Y:S02]  /*5f70*/  IMAD.MOV.U32 R14, RZ, RZ, R9 ;  /* 0x000000ffff0e7224 */ /* 0x008fe400078e0009 */
[----:B--2---:R2:W3:Y:S01]  /*5f80*/  SHFL.DOWN PT, R7, R5, 0x10, 0x1f ;  /* 0x0a001f0005077f89 */ /* 0x0044e200000e0000 */
[----:B------:R-:W-:Y:S02]  /*5f90*/  IMAD.MOV.U32 R15, RZ, RZ, R10 ;  /* 0x000000ffff0f7224 */ /* 0x000fe400078e000a */
[----:B------:R-:W-:Y:S01]  /*5fa0*/  IMAD.MOV.U32 R2, RZ, RZ, R4 ;  /* 0x000000ffff027224 */ /* 0x000fe200078e0004 */
[----:B0-----:R2:W0:Y:S01]  /*5fb0*/  SHFL.DOWN PT, R12, R9, 0x10, 0x1f ;  /* 0x0a001f00090c7f89 */ /* 0x00142200000e0000 */
[----:B------:R-:W-:-:S03]  /*5fc0*/  IMAD.MOV.U32 R3, RZ, RZ, R5 ;  /* 0x000000ffff037224 */ /* 0x000fc600078e0005 */
[----:B------:R2:W0:Y:S01]  /*5fd0*/  SHFL.DOWN PT, R11, R10, 0x10, 0x1f ;  /* 0x0a001f000a0b7f89 */ /* 0x00042200000e0000 */
[----:B------:R-:W-:Y:S05]  /*5fe0*/  @P0 BRA `(.L_x_99) ;  /* 0x0000000000500947 */ /* 0x000fea0003800000 */
[----:B-1-3--:R-:W-:Y:S01]  /*5ff0*/  DSETP.GEU.AND P0, PT, |R4|, |R6|, PT ;  /* 0x400000060400722a */ /* 0x00afe20003f0e200 */
        /* <DEDUP_REMOVED lines=19> */
.L_x_99:
[----:B------:R-:W-:Y:S05]  /*6130*/  BSYNC.RECONVERGENT B1 ;  /* 0x0000000000017941 */ /* 0x000fea0003800200 */
.L_x_98:
[----:B------:R-:W-:Y:S01]  /*6140*/  ISETP.NE.AND P0, PT, R8, RZ, PT ;  /* 0x000000ff0800720c */ /* 0x000fe20003f05270 */
[----:B------:R-:W-:-:S12]  /*6150*/  BSSY.RECONVERGENT B1, `(.L_x_100) ;  /* 0x000000a000017945 */ /* 0x000fd80003800200 */
[----:B------:R-:W-:Y:S05]  /*6160*/  @P0 BRA `(.L_x_101) ;  /* 0x0000000000200947 */ /* 0x000fea0003800000 */
[----:B-1----:R-:W1:Y:S01]  /*6170*/  S2R R6, SR_CgaCtaId ;  /* 0x0000000000067919 */ /* 0x002e620000008800 */
[----:B--2---:R-:W-:Y:S02]  /*6180*/  MOV R5, 0x400 ;  /* 0x0000040000057802 */ /* 0x004fe40000000f00 */
[----:B------:R-:W-:-:S04]  /*6190*/  SHF.R.U32.HI R4, RZ, 0x1, R0 ;  /* 0x00000001ff047819 */ /* 0x000fc80000011600 */
[----:B------:R-:W-:Y:S02]  /*61a0*/  LOP3.LUT R4, R4, 0x1f0, RZ, 0xc0, !PT ;  /* 0x000001f004047812 */ /* 0x000fe400078ec0ff */
[----:B-1----:R-:W-:-:S05]  /*61b0*/  LEA R5, R6, R5, 0x18 ;  /* 0x0000000506057211 */ /* 0x002fca00078ec0ff */
[----:B------:R-:W-:-:S05]  /*61c0*/  IMAD.IADD R5, R4, 0x1, R5 ;  /* 0x0000000104057824 */ /* 0x000fca00078e0205 */
[----:B------:R1:W-:Y:S04]  /*61d0*/  STS.64 [R5+0x10], R14 ;  /* 0x0000100e05007388 */ /* 0x0003e80000000a00 */
[----:B------:R1:W-:Y:S02]  /*61e0*/  STS.64 [R5+0x8], R2 ;  /* 0x0000080205007388 */ /* 0x0003e40000000a00 */
.L_x_101:
[----:B------:R-:W-:Y:S05]  /*61f0*/  BSYNC.RECONVERGENT B1 ;  /* 0x0000000000017941 */ /* 0x000fea0003800200 */
.L_x_100:
[----:B------:R-:W-:Y:S01]  /*6200*/  BAR.SYNC.DEFER_BLOCKING 0x0 ;  /* 0x0000000000007b1d */ /* 0x000fe20000010000 */
[----:B------:R-:W-:-:S13]  /*6210*/  ISETP.NE.AND P1, PT, R0, RZ, PT ;  /* 0x000000ff0000720c */ /* 0x000fda0003f25270 */
[----:B------:R-:W-:Y:S05]  /*6220*/  @P1 BRA `(.L_x_34) ;  /* 0x00000008008c1947 */ /* 0x000fea0003800000 */
[----:B-12---:R-:W1:Y:S01]  /*6230*/  S2R R5, SR_CgaCtaId ;  /* 0x0000000000057919 */ /* 0x006e620000008800 */
[----:B------:R-:W-:Y:S01]  /*6240*/  MOV R0, 0x400 ;  /* 0x0000040000007802 */ /* 0x000fe20000000f00 */
[----:B------:R-:W-:Y:S03]  /*6250*/  BSSY.RECONVERGENT B1, `(.L_x_102) ;  /* 0x000001a000017945 */ /* 0x000fe60003800200 */
[----:B-1----:R-:W-:-:S05]  /*6260*/  LEA R0, R5, R0, 0x18 ;  /* 0x0000000005007211 */ /* 0x002fca00078ec0ff */
[----:B------:R-:W1:Y:S04]  /*6270*/  LDS.64 R16, [R0+0x18] ;  /* 0x0000180000107984 */ /* 0x000e680000000a00 */
[----:B---3--:R-:W2:Y:S04]  /*6280*/  LDS.128 R4, [R0+0x20] ;  /* 0x0000200000047984 */ /* 0x008ea80000000c00 */
[----:B0---4-:R0:W3:Y:S04]  /*6290*/  LDS.64 R12, [R0+0x80] ;  /* 0x00008000000c7984 */ /* 0x0110e80000000a00 */
[----:B------:R0:W4:Y:S01]  /*62a0*/  LDS.128 R8, [R0+0x30] ;  /* 0x0000300000087984 */ /* 0x0001220000000c00 */
[----:B-1----:R-:W-:Y:S01]  /*62b0*/  DSETP.GEU.AND P0, PT, |R2|, |R16|, PT ;  /* 0x400000100200722a */ /* 0x002fe20003f0e200 */
[----:B------:R-:W-:-:S02]  /*62c0*/  IMAD.MOV.U32 R24, RZ, RZ, R16 ;  /* 0x000000ffff187224 */ /* 0x000fc400078e0010 */
[----:B------:R-:W-:Y:S02]  /*62d0*/  IMAD.MOV.U32 R25, RZ, RZ, R17 ;  /* 0x000000ffff197224 */ /* 0x000fe400078e0011 */
[----:B--2---:R-:W-:Y:S02]  /*62e0*/  IMAD.MOV.U32 R27, RZ, RZ, R4 ;  /* 0x000000ffff1b7224 */ /* 0x004fe400078e0004 */
[----:B------:R-:W-:-:S07]  /*62f0*/  IMAD.MOV.U32 R29, RZ, RZ, R5 ;  /* 0x000000ffff1d7224 */ /* 0x000fce00078e0005 */
[----:B0--34-:R-:W-:Y:S05]  /*6300*/  @!P0 BRA `(.L_x_103) ;  /* 0x0000000000388947 */ /* 0x019fea0003800000 */
        /* <DEDUP_REMOVED lines=14> */
.L_x_103:
[----:B------:R-:W-:Y:S05]  /*63f0*/  BSYNC.RECONVERGENT B1 ;  /* 0x0000000000017941 */ /* 0x000fea0003800200 */
.L_x_102:
        /* <DEDUP_REMOVED lines=23> */
.L_x_105:
[----:B------:R-:W-:Y:S05]  /*6570*/  BSYNC.RECONVERGENT B1 ;  /* 0x0000000000017941 */ /* 0x000fea0003800200 */
.L_x_104:
        /* <DEDUP_REMOVED lines=21> */
.L_x_107:
[----:B------:R-:W-:Y:S05]  /*66d0*/  BSYNC.RECONVERGENT B1 ;  /* 0x0000000000017941 */ /* 0x000fea0003800200 */
.L_x_106:
        /* <DEDUP_REMOVED lines=23> */
.L_x_109:
[----:B------:R-:W-:Y:S05]  /*6850*/  BSYNC.RECONVERGENT B1 ;  /* 0x0000000000017941 */ /* 0x000fea0003800200 */
.L_x_108:
        /* <DEDUP_REMOVED lines=21> */
.L_x_111:
[----:B------:R-:W-:Y:S05]  /*69b0*/  BSYNC.RECONVERGENT B1 ;  /* 0x0000000000017941 */ /* 0x000fea0003800200 */
.L_x_110:
        /* <DEDUP_REMOVED lines=21> */
.L_x_113:
[----:B------:R-:W-:Y:S05]  /*6b10*/  BSYNC.RECONVERGENT B1 ;  /* 0x0000000000017941 */ /* 0x000fea0003800200 */
.L_x_112:
        /* <DEDUP_REMOVED lines=20> */
.L_x_34:
[----:B------:R-:W-:Y:S05]  /*6c60*/  BSYNC.RECONVERGENT B0 ;  /* 0x0000000000007941 */ /* 0x000fea0003800200 */
.L_x_1:
[----:B------:R-:W-:Y:S05]  /*6c70*/  @P1 EXIT ;  /* 0x000000000000194d */ /* 0x000fea0003800000 */
[----:B012---:R-:W0:Y:S02]  /*6c80*/  LDC.64 R4, c[0x0][0x388] ;  /* 0x0000e200ff047b82 */ /* 0x007e240000000a00 */
[----:B0-----:R-:W-:Y:S04]  /*6c90*/  STG.E.64 desc[UR10][R4.64], R2 ;  /* 0x0000000204007986 */ /* 0x001fe8000c101b0a */
[----:B------:R-:W-:Y:S01]  /*6ca0*/  STG.E.64 desc[UR10][R4.64+0x8], R14 ;  /* 0x0000080e04007986 */ /* 0x000fe2000c101b0a */
[----:B------:R-:W-:Y:S05]  /*6cb0*/  EXIT ;  /* 0x000000000000794d */ /* 0x000fea0003800000 */
.L_x_114:
        /* <DEDUP_REMOVED lines=12> */
.L_x_733:


//--------------------- .text._ZN6thrust24THRUST_300001_SM_1000_NS8cuda_cub4core6detail13_kernel_agentINS1_8__reduce10DrainAgentIlEEJN3cub18CUB_300001_SM_10009GridQueueIyEElEEEvDpT0_ --------------------------
	.section	.text._ZN6thrust24THRUST_300001_SM_1000_NS8cuda_cub4core6detail13_kernel_agentINS1_8__reduce10DrainAgentIlEEJN3cub18CUB_300001_SM_10009GridQueueIyEElEEEvDpT0_,"ax",@progbits
	.align	128
        .global         _ZN6thrust24THRUST_300001_SM_1000_NS8cuda_cub4core6detail13_kernel_agentINS1_8__reduce10DrainAgentIlEEJN3cub18CUB_300001_SM_10009GridQueueIyEElEEEvDpT0_
        .type           _ZN6thrust24THRUST_300001_SM_1000_NS8cuda_cub4core6detail13_kernel_agentINS1_8__reduce10DrainAgentIlEEJN3cub18CUB_300001_SM_10009GridQueueIyEElEEEvDpT0_,@function
        .size           _ZN6thrust24THRUST_300001_SM_1000_NS8cuda_cub4core6detail13_kernel_agentINS1_8__reduce10DrainAgentIlEEJN3cub18CUB_300001_SM_10009GridQueueIyEElEEEvDpT0_,(.L_x_734 - _ZN6thrust24THRUST_300001_SM_1000_NS8cuda_cub4core6detail13_kernel_agentINS1_8__reduce10DrainAgentIlEEJN3cub18CUB_300001_SM_10009GridQueueIyEElEEEvDpT0_)
        .other          _ZN6thrust24THRUST_300001_SM_1000_NS8cuda_cub4core6detail13_kernel_agentINS1_8__reduce10DrainAgentIlEEJN3cub18CUB_300001_SM_10009GridQueueIyEElEEEvDpT0_,@"STO_CUDA_ENTRY STV_DEFAULT"
_ZN6thrust24THRUST_300001_SM_1000_NS8cuda_cub4core6detail13_kernel_agentINS1_8__reduce10DrainAgentIlEEJN3cub18CUB_300001_SM_10009GridQueueIyEElEEEvDpT0_:
.text._ZN6thrust24THRUST_300001_SM_1000_NS8cuda_cub4core6detail13_kernel_agentINS1_8__reduce10DrainAgentIlEEJN3cub18CUB_300001_SM_10009GridQueueIyEElEEEvDpT0_:
[----:B------:R-:W-:Y:S08]  /*0000*/  LDC R1, c[0x0][0x37c] ;  /* 0x0000df00ff017b82 */ /* 0x000ff00000000800 */
[----:B------:R-:W0:Y:S01]  /*0010*/  LDC.64 R2, c[0x0][0x380] ;  /* 0x0000e000ff027b82 */ /* 0x000e220000000a00 */
[----:B------:R-:W0:Y:S07]  /*0020*/  LDCU.64 UR4, c[0x0][0x358] ;  /* 0x00006b00ff0477ac */ /* 0x000e2e0008000a00 */
[----:B------:R-:W1:Y:S01]  /*0030*/  LDC.64 R4, c[0x0][0x388] ;  /* 0x0000e200ff047b82 */ /* 0x000e620000000a00 */
[----:B0-----:R-:W-:Y:S04]  /*0040*/  STG.E.64 desc[UR4][R2.64+0x8], RZ ;  /* 0x000008ff02007986 */ /* 0x001fe8000c101b04 */
[----:B-1----:R-:W-:Y:S01]  /*0050*/  STG.E.64 desc[UR4][R2.64], R4 ;  /* 0x0000000402007986 */ /* 0x002fe2000c101b04 */
[----:B------:R-:W-:Y:S05]  /*0060*/  EXIT ;  /* 0x000000000000794d */ /* 0x000fea0003800000 */
.L_x_115:
        /* <DEDUP_REMOVED lines=9> */
.L_x_734:


//--------------------- .text._ZN6thrust24THRUST_300001_SM_1000_NS8cuda_cub4core6detail13_kernel_agentINS1_8__reduce11ReduceAgentINS0_12zip_iteratorIN4cuda3std3__45tupleIJNS0_10device_ptrIdEENS0_17counting_iteratorIlNS0_11use_defaultESF_SF_EEEEEEEPNSB_IJdlEEESJ_lNS1_9__extrema9arg_max_fIdl10comparatorEEEEJSI_SK_lN3cub18CUB_300001_SM_100013GridEvenShareIlEENSR_9GridQueueIyEESO_EEEvDpT0_ --------------------------
	.section	.text._ZN6thrust24THRUST_300001_SM_1000_NS8cuda_cub4core6detail13_kernel_agentINS1_8__reduce11ReduceAgentINS0_12zip_iteratorIN4cuda3std3__45tupleIJNS0_10device_ptrIdEENS0_17counting_iteratorIlNS0_11use_defaultESF_SF_EEEEEEEPNSB_IJdlEEESJ_lNS1_9__extrema9arg_max_fIdl10comparatorEEEEJSI_SK_lN3cub18CUB_300001_SM_100013GridEvenShareIlEENSR_9GridQueueIyEESO_EEEvDpT0_,"ax",@progbits
	.align	128
        .global         _ZN6thrust24THRUST_300001_SM_1000_NS8cuda_cub4core6detail13_kernel_agentINS1_8__reduce11ReduceAgentINS0_12zip_iteratorIN4cuda3std3__45tupleIJNS0_10device_ptrIdEENS0_17counting_iteratorIlNS0_11use_defaultESF_SF_EEEEEEEPNSB_IJdlEEESJ_lNS1_9__extrema9arg_max_fIdl10comparatorEEEEJSI_SK_lN3cub18CUB_300001_SM_100013GridEvenShareIlEENSR_9GridQueueIyEESO_EEEvDpT0_
        .type           _ZN6thrust24THRUST_300001_SM_1000_NS8cuda_cub4core6detail13_kernel_agentINS1_8__reduce11ReduceAgentINS0_12zip_iteratorIN4cuda3std3__45tupleIJNS0_10device_ptrIdEENS0_17counting_iteratorIlNS0_11use_defaultESF_SF_EEEEEEEPNSB_IJdlEEESJ_lNS1_9__extrema9arg_max_fIdl10comparatorEEEEJSI_SK_lN3cub18CUB_300001_SM_100013GridEvenShareIlEENSR_9GridQueueIyEESO_EEEvDpT0_,@function
        .size           _ZN6thrust24THRUST_300001_SM_1000_NS8cuda_cub4core6detail13_kernel_agentINS1_8__reduce11ReduceAgentINS0_12zip_iteratorIN4cuda3std3__45tupleIJNS0_10device_ptrIdEENS0_17counting_iteratorIlNS0_11use_defaultESF_SF_EEEEEEEPNSB_IJdlEEESJ_lNS1_9__extrema9arg_max_fIdl10comparatorEEEEJSI_SK_lN3cub18CUB_300001_SM_100013GridEvenShareIlEENSR_9GridQueueIyEESO_EEEvDpT0_,(.L_x_735 - _ZN6thrust24THRUST_300001_SM_1000_NS8cuda_cub4core6detail13_kernel_agentINS1_8__reduce11ReduceAgentINS0_12zip_iteratorIN4cuda3std3__45tupleIJNS0_10device_ptrIdEENS0_17counting_iteratorIlNS0_11use_defaultESF_SF_EEEEEEEPNSB_IJdlEEESJ_lNS1_9__extrema9arg_max_fIdl10comparatorEEEEJSI_SK_lN3cub18CUB_300001_SM_100013GridEvenShareIlEENSR_9GridQueueIyEESO_EEEvDpT0_)
        .other          _ZN6thrust24THRUST_300001_SM_1000_NS8cuda_cub4core6detail13_kernel_agentINS1_8__reduce11ReduceAgentINS0_12zip_iteratorIN4cuda3std3__45tupleIJNS0_10device_ptrIdEENS0_17counting_iteratorIlNS0_11use_defaultESF_SF_EEEEEEEPNSB_IJdlEEESJ_lNS1_9__extrema9arg_max_fIdl10comparatorEEEEJSI_SK_lN3cub18CUB_300001_SM_100013GridEvenShareIlEENSR_9GridQueueIyEESO_EEEvDpT0_,@"STO_CUDA_ENTRY STV_DEFAULT"
_ZN6thrust24THRUST_300001_SM_1000_NS8cuda_cub4core6detail13_kernel_agentINS1_8__reduce11ReduceAgentINS0_12zip_iteratorIN4cuda3std3__45tupleIJNS0_10device_ptrIdEENS0_17counting_iteratorIlNS0_11use_defaultESF_SF_EEEEEEEPNSB_IJdlEEESJ_lNS1_9__extrema9arg_max_fIdl10comparatorEEEEJSI_SK_lN3cub18CUB_300001_SM_100013GridEvenShareIlEENSR_9GridQueueIyEESO_EEEvDpT0_:
.text._ZN6thrust24THRUST_300001_SM_1000_NS8cuda_cub4core6detail13_kernel_agentINS1_8__reduce11ReduceAgentINS0_12zip_iteratorIN4cuda3std3__45tupleIJNS0_10device_ptrIdEENS0_17counting_iteratorIlNS0_11use_defaultESF_SF_EEEEEEEPNSB_IJdlEEESJ_lNS1_9__extrema9arg_max_fIdl10comparatorEEEEJSI_SK_lN3cub18CUB_300001_SM_100013GridEvenShareIlEENSR_9GridQueueIyEESO_EEEvDpT0_:
[----:B------:R-:W-:Y:S01]  /*0000*/  LDC R1, c[0x0][0x37c] ;  /* 0x0000df00ff017b82 */ /* 0x000fe20000000800 */
[----:B------:R-:W0:Y:S01]  /*0010*/  S2R R0, SR_CTAID.X ;  /* 0x0000000000007919 */ /* 0x000e220000002500 */
[----:B------:R-:W1:Y:S01]  /*0020*/  LDCU.64 UR4, c[0x0][0x398] ;  /* 0x00007300ff0477ac */ /* 0x000e620008000a00 */
[----:B------:R-:W-:Y:S01]  /*0030*/  BSSY.RECONVERGENT B0, `(.L_x_116) ;  /* 0x0000689000007945 */ /* 0x000fe20003800200 */
[----:B------:R-:W2:Y:S01]  /*0040*/  LDCU UR6, c[0x0][0x370] ;  /* 0x00006e00ff0677ac */ /* 0x000ea20008000800 */
[----:B------:R-:W3:Y:S01]  /*0050*/  LDCU.64 UR10, c[0x0][0x358] ;  /* 0x00006b00ff0a77ac */ /* 0x000ee20008000a00 */
[----:B-1----:R-:W-:Y:S02]  /*0060*/  IMAD.U32 R25, RZ, RZ, UR4 ;  /* 0x00000004ff197e24 */ /* 0x002fe4000f8e00ff */
[----:B------:R-:W-:Y:S01]  /*0070*/  IMAD.U32 R16, RZ, RZ, UR5 ;  /* 0x00000005ff107e24 */ /* 0x000fe2000f8e00ff */
[----:B--2---:R-:W-:Y:S01]  /*0080*/  UIMAD UR6, UR6, 0x500, URZ ;  /* 0x00000500060678a4 */ /* 0x004fe2000f8e02ff */
[----:B0-----:R-:W-:-:S05]  /*0090*/  IMAD R8, R0, 0x500, RZ ;  /* 0x0000050000087824 */ /* 0x001fca00078e02ff */
[----:B------:R-:W-:-:S04]  /*00a0*/  IADD3 R2, P1, PT, R8, 0x500, RZ ;  /* 0x0000050008027810 */ /* 0x000fc80007f3e0ff */
[----:B------:R-:W-:Y:S01]  /*00b0*/  ISETP.GT.U32.AND P0, PT, R2, R25, PT ;  /* 0x000000190200720c */ /* 0x000fe20003f04070 */
[----:B------:R-:W-:-:S05]  /*00c0*/  IMAD.X R3, RZ, RZ, RZ, P1 ;  /* 0x000000ffff037224 */ /* 0x000fca00008e06ff */
[----:B------:R-:W-:-:S13]  /*00d0*/  ISETP.GT.AND.EX P0, PT, R3, R16, PT, P0 ;  /* 0x000000100300720c */ /* 0x000fda0003f04300 */
[----:B---3--:R-:W-:Y:S05]  /*00e0*/  @!P0 BRA `(.L_x_117) ;  /* 0x0000003800e48947 */ /* 0x008fea0003800000 */
[----:B------:R-:W0:Y:S01]  /*00f0*/  S2R R10, SR_TID.X ;  /* 0x00000000000a7919 */ /* 0x000e220000002100 */
[----:B------:R-:W-:Y:S01]  /*0100*/  IMAD.IADD R9, R25, 0x1, -R8 ;  /* 0x0000000119097824 */ /* 0x000fe200078e0a08 */
[----:B------:R-:W-:Y:S01]  /*0110*/  BSSY.RECONVERGENT B1, `(.L_x_118) ;  /* 0x000000f000017945 */ /* 0x000fe20003800200 */
[----:B------:R-:W-:Y:S02]  /*0120*/  CS2R R20, SRZ ;  /* 0x0000000000147805 */ /* 0x000fe4000001ff00 */
[----:B------:R-:W-:Y:S02]  /*0130*/  CS2R R14, SRZ ;  /* 0x00000000000e7805 */ /* 0x000fe4000001ff00 */
[----:B0-----:R-:W-:Y:S01]  /*0140*/  ISETP.GE.AND P0, PT, R10, R9, PT ;  /* 0x000000090a00720c */ /* 0x001fe20003f06270 */
[----:B------:R-:W-:-:S12]  /*0150*/  IMAD.MOV.U32 R6, RZ, RZ, R10 ;  /* 0x000000ffff067224 */ /* 0x000fd800078e000a */
[----:B------:R-:W-:Y:S05]  /*0160*/  @P0 BRA `(.L_x_119) ;  /* 0x0000000000240947 */ /* 0x000fea0003800000 */
[----:B------:R-:W0:Y:S01]  /*0170*/  LDCU.128 UR4, c[0x0][0x380] ;  /* 0x00007000ff0477ac */ /* 0x000e220008000c00 */
[----:B------:R-:W-:-:S05]  /*0180*/  IADD3 R21, P0, PT, R8, R10, RZ ;  /* 0x0000000a08157210 */ /* 0x000fca0007f1e0ff */
[----:B------:R-:W-:Y:S01]  /*0190*/  IMAD.X R20, RZ, RZ, RZ, P0 ;  /* 0x000000ffff147224 */ /* 0x000fe200000e06ff */
[----:B0-----:R-:W-:-:S04]  /*01a0*/  LEA R14, P1, R21, UR4, 0x3 ;  /* 0x00000004150e7c11 */ /* 0x001fc8000f8218ff */
[----:B------:R-:W-:-:S06]  /*01b0*/  LEA.HI.X R15, R21, UR5, R20, 0x3, P1 ;  /* 0x00000005150f7c11 */ /* 0x000fcc00088f1c14 */
[----:B------:R-:W5:Y:S01]  /*01c0*/  LDG.E.64 R14, desc[UR10][R14.64] ;  /* 0x0000000a0e0e7981 */ /* 0x000f62000c1e1b00 */
[----:B------:R-:W-:Y:S01]  /*01d0*/  IADD3 R21, P0, PT, R21, UR6, RZ ;  /* 0x0000000615157c10 */ /* 0x000fe2000ff1e0ff */
[----:B------:R-:W-:-:S03]  /*01e0*/  VIADD R6, R10, 0x100 ;  /* 0x000001000a067836 */ /* 0x000fc60000000000 */
[----:B------:R-:W-:-:S09]  /*01f0*/  IADD3.X R20, PT, PT, R20, UR7, RZ, P0, !PT ;  /* 0x0000000714147c10 */ /* 0x000fd200087fe4ff */
.L_x_119:
[----:B------:R-:W-:Y:S05]  /*0200*/  BSYNC.RECONVERGENT B1 ;  /* 0x0000000000017941 */ /* 0x000fea0003800200 */
.L_x_118:
[----:B------:R-:W-:Y:S01]  /*0210*/  ISETP.GE.AND P0, PT, R6, R9, PT ;  /* 0x000000090600720c */ /* 0x000fe20003f06270 */
[----:B------:R-:W-:-:S12]  /*0220*/  BSSY.RECONVERGENT B1, `(.L_x_120) ;  /* 0x00000af000017945 */ /* 0x000fd80003800200 */
[----:B------:R-:W-:Y:S05]  /*0230*/  @P0 BRA `(.L_x_121) ;  /* 0x0000000800b40947 */ /* 0x000fea0003800000 */
[----:B------:R-:W-:Y:S01]  /*0240*/  LOP3.LUT R2, RZ, R6, RZ, 0x33, !PT ;  /* 0x00000006ff027212 */ /* 0x000fe200078e33ff */
[----:B------:R-:W-:Y:S03]  /*0250*/  BSSY.RECONVERGENT B2, `(.L_x_122) ;  /* 0x0000034000027945 */ /* 0x000fe60003800200 */
[----:B------:R-:W-:-:S04]  /*0260*/  IADD3 R25, PT, PT, -R8, R25, R2 ;  /* 0x0000001908197210 */ /* 0x000fc80007ffe102 */
[----:B------:R-:W-:-:S04]  /*0270*/  LOP3.LUT R2, R25, 0x300, RZ, 0xc0, !PT ;  /* 0x0000030019027812 */ /* 0x000fc800078ec0ff */
[----:B------:R-:W-:-:S13]  /*0280*/  ISETP.NE.AND P0, PT, R2, 0x300, PT ;  /* 0x000003000200780c */ /* 0x000fda0003f05270 */
[----:B------:R-:W-:Y:S05]  /*0290*/  @!P0 BRA `(.L_x_123) ;  /* 0x0000000000bc8947 */ /* 0x000fea0003800000 */
[----:B------:R-:W0:Y:S01]  /*02a0*/  LDCU.128 UR4, c[0x0][0x380] ;  /* 0x00007000ff0477ac */ /* 0x000e220008000c00 */
[----:B------:R-:W-:Y:S02]  /*02b0*/  IADD3 R12, P0, PT, R8, R6, RZ ;  /* 0x00000006080c7210 */ /* 0x000fe40007f1e0ff */
[----:B------:R-:W-:-:S03]  /*02c0*/  LEA.HI R2, R25, 0x1, RZ, 0x18 ;  /* 0x0000000119027811 */ /* 0x000fc600078fc0ff */
[----:B------:R-:W-:Y:S01]  /*02d0*/  IMAD.X R3, RZ, RZ, RZ, P0 ;  /* 0x000000ffff037224 */ /* 0x000fe200000e06ff */
[----:B------:R-:W-:-:S05]  /*02e0*/  LOP3.LUT R2, R2, 0x3, RZ, 0xc0, !PT ;  /* 0x0000000302027812 */ /* 0x000fca00078ec0ff */
[----:B------:R-:W-:Y:S01]  /*02f0*/  IMAD.MOV R7, RZ, RZ, -R2 ;  /* 0x000000ffff077224 */ /* 0x000fe200078e0a02 */
[C---:B0-----:R-:W-:Y:S02]  /*0300*/  IADD3 R13, P1, PT, R12.reuse, UR6, RZ ;  /* 0x000000060c0d7c10 */ /* 0x041fe4000ff3e0ff */
[C---:B------:R-:W-:Y:S02]  /*0310*/  LEA R11, P2, R12.reuse, UR4, 0x3 ;  /* 0x000000040c0b7c11 */ /* 0x040fe4000f8418ff */
[----:B------:R-:W-:Y:S02]  /*0320*/  IADD3.X R16, PT, PT, R3, UR7, RZ, P1, !PT ;  /* 0x0000000703107c10 */ /* 0x000fe40008ffe4ff */
[----:B------:R-:W-:-:S09]  /*0330*/  LEA.HI.X R12, R12, UR5, R3, 0x3, P2 ;  /* 0x000000050c0c7c11 */ /* 0x000fd200090f1c03 */
.L_x_126:
[----:B------:R-:W-:Y:S02]  /*0340*/  IMAD.MOV.U32 R2, RZ, RZ, R11 ;  /* 0x000000ffff027224 */ /* 0x000fe400078e000b */
[----:B------:R-:W-:-:S06]  /*0350*/  IMAD.MOV.U32 R3, RZ, RZ, R12 ;  /* 0x000000ffff037224 */ /* 0x000fcc00078e000c */
[----:B------:R-:W2:Y:S01]  /*0360*/  LDG.E.64 R2, desc[UR10][R2.64] ;  /* 0x0000000a02027981 */ /* 0x000ea2000c1e1b00 */
[----:B------:R-:W-:Y:S01]  /*0370*/  VIADD R7, R7, 0x1 ;  /* 0x0000000107077836 */ /* 0x000fe20000000000 */
[----:B------:R-:W-:Y:S01]  /*0380*/  BSSY.RECONVERGENT B3, `(.L_x_124) ;  /* 0x000001b000037945 */ /* 0x000fe20003800200 */
[----:B------:R-:W-:Y:S01]  /*0390*/  IMAD.MOV.U32 R18, RZ, RZ, R21 ;  /* 0x000000ffff127224 */ /* 0x000fe200078e0015 */
[----:B------:R-:W-:Y:S01]  /*03a0*/  IADD3 R11, P3, PT, R11, 0x800, RZ ;  /* 0x000008000b0b7810 */ /* 0x000fe20007f7e0ff */
[----:B------:R-:W-:Y:S01]  /*03b0*/  IMAD.MOV.U32 R17, RZ, RZ, R20 ;  /* 0x000000ffff117224 */ /* 0x000fe200078e0014 */
[----:B------:R-:W-:Y:S01]  /*03c0*/  ISETP.NE.AND P2, PT, R7, RZ, PT ;  /* 0x000000ff0700720c */ /* 0x000fe20003f45270 */
[----:B-----5:R-:W-:Y:S02]  /*03d0*/  IMAD.MOV.U32 R4, RZ, RZ, R14 ;  /* 0x000000ffff047224 */ /* 0x020fe400078e000e */
[----:B------:R-:W-:Y:S02]  /*03e0*/  IMAD.MOV.U32 R5, RZ, RZ, R15 ;  /* 0x000000ffff057224 */ /* 0x000fe400078e000f */
[----:B------:R-:W-:-:S02]  /*03f0*/  IMAD.MOV.U32 R21, RZ, RZ, R13 ;  /* 0x000000ffff157224 */ /* 0x000fc400078e000d */
[----:B------:R-:W-:Y:S01]  /*0400*/  IMAD.MOV.U32 R20, RZ, RZ, R16 ;  /* 0x000000ffff147224 */ /* 0x000fe200078e0010 */
[----:B--2---:R-:W-:Y:S01]  /*0410*/  DSETP.GEU.AND P0, PT, |R14|, |R2|, PT ;  /* 0x400000020e00722a */ /* 0x004fe20003f0e200 */
[----:B------:R-:W-:Y:S02]  /*0420*/  IMAD.MOV.U32 R14, RZ, RZ, R2 ;  /* 0x000000ffff0e7224 */ /* 0x000fe400078e0002 */
[----:B------:R-:W-:-:S11]  /*0430*/  IMAD.MOV.U32 R15, RZ, RZ, R3 ;  /* 0x000000ffff0f7224 */ /* 0x000fd600078e0003 */
        /* <DEDUP_REMOVED lines=15> */
.L_x_125:
[----:B------:R-:W-:Y:S05]  /*0530*/  BSYNC.RECONVERGENT B3 ;  /* 0x0000000000037941 */ /* 0x000fea0003800200 */
.L_x_124:
[----:B------:R-:W-:Y:S01]  /*0540*/  IADD3 R13, P0, PT, R13, 0x100, RZ ;  /* 0x000001000d0d7810 */ /* 0x000fe20007f1e0ff */
[----:B------:R-:W-:Y:S02]  /*0550*/  VIADD R6, R6, 0x100 ;  /* 0x0000010006067836 */ /* 0x000fe40000000000 */
[----:B------:R-:W-:Y:S02]  /*0560*/  IMAD.X R12, RZ, RZ, R12, P3 ;  /* 0x000000ffff0c7224 */ /* 0x000fe400018e060c */
[----:B------:R-:W-:Y:S01]  /*0570*/  IMAD.X R16, RZ, RZ, R16, P0 ;  /* 0x000000ffff107224 */ /* 0x000fe200000e0610 */
[----:B------:R-:W-:Y:S07]  /*0580*/  @P2 BRA `(.L_x_126) ;  /* 0xfffffffc006c2947 */ /* 0x000fee000383ffff */
.L_x_123:
[----:B------:R-:W-:Y:S05]  /*0590*/  BSYNC.RECONVERGENT B2 ;  /* 0x0000000000027941 */ /* 0x000fea0003800200 */
.L_x_122:
[----:B------:R-:W-:-:S13]  /*05a0*/  ISETP.GE.U32.AND P0, PT, R25, 0x300, PT ;  /* 0x000003001900780c */ /* 0x000fda0003f06070 */
[----:B------:R-:W-:Y:S05]  /*05b0*/  @!P0 BRA `(.L_x_121) ;  /* 0x0000000400d48947 */ /* 0x000fea0003800000 */
[----:B------:R-:W0:Y:S01]  /*05c0*/  LDC.64 R4, c[0x0][0x380] ;  /* 0x0000e000ff047b82 */ /* 0x000e220000000a00 */
[----:B------:R-:W-:-:S07]  /*05d0*/  VIADD R11, R6, 0x200 ;  /* 0x00000200060b7836 */ /* 0x000fce0000000000 */
[----:B------:R-:W1:Y:S02]  /*05e0*/  LDC.64 R2, c[0x0][0x388] ;  /* 0x0000e200ff027b82 */ /* 0x000e640000000a00 */
.L_x_135:
[----:B------:R-:W-:-:S05]  /*05f0*/  VIADD R7, R11, 0xfffffe00 ;  /* 0xfffffe000b077836 */ /* 0x000fca0000000000 */
[----:B------:R-:W-:-:S04]  /*0600*/  IADD3 R13, P0, PT, R8, R7, RZ ;  /* 0x00000007080d7210 */ /* 0x000fc80007f1e0ff */
[----:B------:R-:W-:Y:S02]  /*0610*/  LEA.HI.X.SX32 R12, R7, RZ, 0x1, P0 ;  /* 0x000000ff070c7211 */ /* 0x000fe400000f0eff */
[----:B0-----:R-:W-:-:S04]  /*0620*/  LEA R16, P0, R13, R4, 0x3 ;  /* 0x000000040d107211 */ /* 0x001fc800078018ff */
[----:B------:R-:W-:-:S05]  /*0630*/  LEA.HI.X R17, R13, R5, R12, 0x3, P0 ;  /* 0x000000050d117211 */ /* 0x000fca00000f1c0c */
[----:B------:R-:W2:Y:S04]  /*0640*/  LDG.E.64 R18, desc[UR10][R16.64] ;  /* 0x0000000a10127981 */ /* 0x000ea8000c1e1b00 */
[----:B-----5:R0:W5:Y:S01]  /*0650*/  LDG.E.64 R6, desc[UR10][R16.64+0x800] ;  /* 0x0008000a10067981 */ /* 0x020162000c1e1b00 */
[----:B-1----:R-:W-:Y:S01]  /*0660*/  IADD3 R24, P1, PT, R13, R2, RZ ;  /* 0x000000020d187210 */ /* 0x002fe20007f3e0ff */
[----:B------:R-:W-:Y:S04]  /*0670*/  BSSY.RECONVERGENT B2, `(.L_x_127) ;  /* 0x0000016000027945 */ /* 0x000fe80003800200 */
[----:B------:R-:W-:-:S02]  /*0680*/  IMAD.X R25, R12, 0x1, R3, P1 ;  /* 0x000000010c197824 */ /* 0x000fc400008e0603 */
[----:B------:R-:W-:Y:S02]  /*0690*/  IMAD.MOV.U32 R23, RZ, RZ, R24 ;  /* 0x000000ffff177224 */ /* 0x000fe400078e0018 */
[----:B------:R-:W-:Y:S01]  /*06a0*/  IMAD.MOV.U32 R22, RZ, RZ, R25 ;  /* 0x000000ffff167224 */ /* 0x000fe200078e0019 */
[----:B--2---:R-:W-:Y:S01]  /*06b0*/  DSETP.GEU.AND P0, PT, |R14|, |R18|, PT ;  /* 0x400000120e00722a */ /* 0x004fe20003f0e200 */
[----:B------:R-:W-:Y:S02]  /*06c0*/  IMAD.MOV.U32 R12, RZ, RZ, R18 ;  /* 0x000000ffff0c7224 */ /* 0x000fe400078e0012 */
[----:B------:R-:W-:-:S11]  /*06d0*/  IMAD.MOV.U32 R13, RZ, RZ, R19 ;  /* 0x000000ffff0d7224 */ /* 0x000fd600078e0013 */
        /* <DEDUP_REMOVED lines=15> */
.L_x_128:
[----:B------:R-:W-:Y:S05]  /*07d0*/  BSYNC.RECONVERGENT B2 ;  /* 0x0000000000027941 */ /* 0x000fea0003800200 */
.L_x_127:
[----:B------:R0:W5:Y:S04]  /*07e0*/  LDG.E.64 R14, desc[UR10][R16.64+0x1000] ;  /* 0x0010000a100e7981 */ /* 0x000168000c1e1b00 */
[----:B------:R0:W5:Y:S02]  /*07f0*/  LDG.E.64 R18, desc[UR10][R16.64+0x1800] ;  /* 0x0018000a10127981 */ /* 0x000164000c1e1b00 */
[----:B-----5:R-:W-:Y:S01]  /*0800*/  DSETP.GEU.AND P0, PT, |R12|, |R6|, PT ;  /* 0x400000060c00722a */ /* 0x020fe20003f0e200 */
[----:B------:R-:W-:Y:S01]  /*0810*/  VIADD R21, R11, 0xffffff00 ;  /* 0xffffff000b157836 */ /* 0x000fe20000000000 */
[----:B------:R-:W-:Y:S04]  /*0820*/  BSSY.RECONVERGENT B2, `(.L_x_129) ;  /* 0x0000017000027945 */ /* 0x000fe80003800200 */
[----:B------:R-:W-:-:S02]  /*0830*/  SHF.R.S32.HI R20, RZ, 0x1f, R21 ;  /* 0x0000001fff147819 */ /* 0x000fc40000011415 */
[----:B------:R-:W-:Y:S01]  /*0840*/  IADD3 R26, P1, P2, R21, R2, R8 ;  /* 0x00000002151a7210 */ /* 0x000fe20007a3e008 */
[----:B------:R-:W-:-:S03]  /*0850*/  IMAD.MOV.U32 R21, RZ, RZ, R7 ;  /* 0x000000ffff157224 */ /* 0x000fc600078e0007 */
[----:B------:R-:W-:Y:S01]  /*0860*/  IADD3.X R27, PT, PT, R20, R3, RZ, P1, P2 ;  /* 0x00000003141b7210 */ /* 0x000fe20000fe44ff */
[----:B------:R-:W-:Y:S02]  /*0870*/  IMAD.MOV.U32 R24, RZ, RZ, R26 ;  /* 0x000000ffff187224 */ /* 0x000fe400078e001a */
[----:B------:R-:W-:Y:S02]  /*0880*/  IMAD.MOV.U32 R20, RZ, RZ, R6 ;  /* 0x000000ffff147224 */ /* 0x000fe400078e0006 */
[----:B------:R-:W-:Y:S01]  /*0890*/  IMAD.MOV.U32 R25, RZ, RZ, R27 ;  /* 0x000000ffff197224 */ /* 0x000fe200078e001b */
[----:B0-----:R-:W-:Y:S06]  /*08a0*/  @!P0 BRA `(.L_x_130) ;  /* 0x0000000000388947 */ /* 0x001fec0003800000 */
        /* <DEDUP_REMOVED lines=14> */
.L_x_130:
[----:B------:R-:W-:Y:S05]  /*0990*/  BSYNC.RECONVERGENT B2 ;  /* 0x0000000000027941 */ /* 0x000fea0003800200 */
.L_x_129:
[----:B------:R-:W-:Y:S01]  /*09a0*/  DSETP.GEU.AND P0, PT, |R20|, |R14|, PT ;  /* 0x4000000e1400722a */ /* 0x000fe20003f0e200 */
[----:B------:R-:W-:Y:S01]  /*09b0*/  SHF.R.S32.HI R6, RZ, 0x1f, R11 ;  /* 0x0000001fff067819 */ /* 0x000fe2000001140b */
[----:B------:R-:W-:Y:S01]  /*09c0*/  BSSY.RECONVERGENT B2, `(.L_x_131) ;  /* 0x0000017000027945 */ /* 0x000fe20003800200 */
[C---:B------:R-:W-:Y:S01]  /*09d0*/  IADD3 R23, P1, P2, R11.reuse, R2, R8 ;  /* 0x000000020b177210 */ /* 0x040fe20007a3e008 */
[----:B------:R-:W-:Y:S02]  /*09e0*/  VIADD R17, R11, 0x100 ;  /* 0x000001000b117836 */ /* 0x000fe40000000000 */
[----:B------:R-:W-:Y:S01]  /*09f0*/  IMAD.MOV.U32 R7, RZ, RZ, R15 ;  /* 0x000000ffff077224 */ /* 0x000fe200078e000f */
[----:B------:R-:W-:Y:S01]  /*0a00*/  IADD3.X R16, PT, PT, R6, R3, RZ, P1, P2 ;  /* 0x0000000306107210 */ /* 0x000fe20000fe44ff */
[----:B------:R-:W-:Y:S02]  /*0a10*/  IMAD.MOV.U32 R12, RZ, RZ, R23 ;  /* 0x000000ffff0c7224 */ /* 0x000fe400078e0017 */
[----:B------:R-:W-:-:S02]  /*0a20*/  IMAD.MOV.U32 R6, RZ, RZ, R14 ;  /* 0x000000ffff067224 */ /* 0x000fc400078e000e */
[----:B------:R-:W-:Y:S02]  /*0a30*/  IMAD.MOV.U32 R13, RZ, RZ, R16 ;  /* 0x000000ffff0d7224 */ /* 0x000fe400078e0010 */
        /* <DEDUP_REMOVED lines=15> */
.L_x_132:
[----:B------:R-:W-:Y:S05]  /*0b30*/  BSYNC.RECONVERGENT B2 ;  /* 0x0000000000027941 */ /* 0x000fea0003800200 */
.L_x_131:
[----:B------:R-:W-:Y:S01]  /*0b40*/  DSETP.GEU.AND P0, PT, |R6|, |R18|, PT ;  /* 0x400000120600722a */ /* 0x000fe20003f0e200 */
[----:B------:R-:W-:Y:S01]  /*0b50*/  SHF.R.S32.HI R14, RZ, 0x1f, R17 ;  /* 0x0000001fff0e7819 */ /* 0x000fe20000011411 */
[----:B------:R-:W-:Y:S01]  /*0b60*/  BSSY.RECONVERGENT B2, `(.L_x_133) ;  /* 0x0000016000027945 */ /* 0x000fe20003800200 */
[----:B------:R-:W-:Y:S01]  /*0b70*/  IADD3 R17, P1, P2, R17, R2, R8 ;  /* 0x0000000211117210 */ /* 0x000fe20007a3e008 */
[----:B------:R-:W-:-:S03]  /*0b80*/  IMAD.MOV.U32 R15, RZ, RZ, R19 ;  /* 0x000000ffff0f7224 */ /* 0x000fc600078e0013 */
[----:B------:R-:W-:Y:S01]  /*0b90*/  IADD3.X R16, PT, PT, R14, R3, RZ, P1, P2 ;  /* 0x000000030e107210 */ /* 0x000fe20000fe44ff */
[----:B------:R-:W-:Y:S02]  /*0ba0*/  IMAD.MOV.U32 R21, RZ, RZ, R17 ;  /* 0x000000ffff157224 */ /* 0x000fe400078e0011 */
[----:B------:R-:W-:Y:S02]  /*0bb0*/  IMAD.MOV.U32 R14, RZ, RZ, R18 ;  /* 0x000000ffff0e7224 */ /* 0x000fe400078e0012 */
        /* <DEDUP_REMOVED lines=16> */
.L_x_134:
[----:B------:R-:W-:Y:S05]  /*0cc0*/  BSYNC.RECONVERGENT B2 ;  /* 0x0000000000027941 */ /* 0x000fea0003800200 */
.L_x_133:
[C---:B------:R-:W-:Y:S02]  /*0cd0*/  VIADD R6, R11.reuse, 0x200 ;  /* 0x000002000b067836 */ /* 0x040fe40000000000 */
[----:B------:R-:W-:-:S03]  /*0ce0*/  VIADD R11, R11, 0x400 ;  /* 0x000004000b0b7836 */ /* 0x000fc60000000000 */
[----:B------:R-:W-:-:S13]  /*0cf0*/  ISETP.GE.AND P0, PT, R6, R9, PT ;  /* 0x000000090600720c */ /* 0x000fda0003f06270 */
[----:B------:R-:W-:Y:S05]  /*0d00*/  @!P0 BRA `(.L_x_135) ;  /* 0xfffffff800388947 */ /* 0x000fea000383ffff */
.L_x_121:
[----:B------:R-:W-:Y:S05]  /*0d10*/  BSYNC.RECONVERGENT B1 ;  /* 0x0000000000017941 */ /* 0x000fea0003800200 */
.L_x_120:
[----:B------:R-:W-:-:S13]  /*0d20*/  ISETP.GE.AND P0, PT, R9, 0x100, PT ;  /* 0x000001000900780c */ /* 0x000fda0003f06270 */
[----:B------:R-:W-:Y:S05]  /*0d30*/  @!P0 BRA `(.L_x_136) ;  /* 0x0000001400508947 */ /* 0x000fea0003800000 */
[----:B------:R-:W0:Y:S01]  /*0d40*/  S2R R11, SR_LANEID ;  /* 0x00000000000b7919 */ /* 0x000e220000000000 */
[----:B------:R-:W-:Y:S01]  /*0d50*/  BSSY.RECONVERGENT B1, `(.L_x_137) ;  /* 0x000001f000017945 */ /* 0x000fe20003800200 */
[----:B------:R-:W-:Y:S01]  /*0d60*/  IMAD.MOV.U32 R12, RZ, RZ, R21 ;  /* 0x000000ffff0c7224 */ /* 0x000fe200078e0015 */
[----:B-----5:R1:W2:Y:S01]  /*0d70*/  SHFL.DOWN PT, R4, R14, 0x1, 0x1f ;  /* 0x08201f000e047f89 */ /* 0x0202a200000e0000 */
        /* <DEDUP_REMOVED lines=9> */
[----:B------:R-:W-:Y:S01]  /*0e10*/  IMAD.MOV.U32 R12, RZ, RZ, R6 ;  /* 0x000000ffff0c7224 */ /* 0x000fe200078e0006 */
[----:B------:R-:W-:Y:S01]  /*0e20*/  MOV R13, R7 ;  /* 0x00000007000d7202 */ /* 0x000fe20000000f00 */
[----:B------:R-:W-:Y:S02]  /*0e30*/  IMAD.MOV.U32 R2, RZ, RZ, R4 ;  /* 0x000000ffff027224 */ /* 0x000fe400078e0004 */
[----:B------:R-:W-:-:S09]  /*0e40*/  IMAD.MOV.U32 R3, RZ, RZ, R5 ;  /* 0x000000ffff037224 */ /* 0x000fd200078e0005 */
        /* <DEDUP_REMOVED lines=15> */
.L_x_138:
[----:B------:R-:W-:Y:S05]  /*0f40*/  BSYNC.RECONVERGENT B1 ;  /* 0x0000000000017941 */ /* 0x000fea0003800200 */
.L_x_137:
        /* <DEDUP_REMOVED lines=31> */
.L_x_140:
[----:B------:R-:W-:Y:S05]  /*1140*/  BSYNC.RECONVERGENT B1 ;  /* 0x0000000000017941 */ /* 0x000fea0003800200 */
.L_x_139:
[----:B------:R-:W-:Y:S01]  /*1150*/  ISETP.GT.AND P0, PT, R11, 0x1b, PT ;  /* 0x0000001b0b00780c */ /* 0x000fe20003f04270 */
[----:B-1----:R1:W1:Y:S01]  /*1160*/  SHFL.DOWN PT, R6, R4, 0x4, 0x1f ;  /* 0x08801f0004067f89 */ /* 0x00226200000e0000 */
[----:B------:R-:W-:Y:S01]  /*1170*/  BSSY.RECONVERGENT B1, `(.L_x_141) ;  /* 0x000001d000017945 */ /* 0x000fe20003800200 */
[----:B----4-:R-:W-:Y:S02]  /*1180*/  IMAD.MOV.U32 R14, RZ, RZ, R8 ;  /* 0x000000ffff0e7224 */ /* 0x010fe400078e0008 */
[----:B--2---:R2:W4:Y:S01]  /*1190*/  SHFL.DOWN PT, R7, R5, 0x4, 0x1f ;  /* 0x08801f0005077f89 */ /* 0x00452200000e0000 */
[----:B---3--:R-:W-:Y:S02]  /*11a0*/  IMAD.MOV.U32 R15, RZ, RZ, R9 ;  /* 0x000000ffff0f7224 */ /* 0x008fe400078e0009 */
[----:B0-----:R-:W-:Y:S01]  /*11b0*/  IMAD.MOV.U32 R2, RZ, RZ, R4 ;  /* 0x000000ffff027224 */ /* 0x001fe200078e0004 */
[----:B------:R2:W0:Y:S01]  /*11c0*/  SHFL.DOWN PT, R13, R8, 0x4, 0x1f ;  /* 0x08801f00080d7f89 */ /* 0x00042200000e0000 */
[----:B------:R-:W-:-:S03]  /*11d0*/  IMAD.MOV.U32 R3, RZ, RZ, R5 ;  /* 0x000000ffff037224 */ /* 0x000fc600078e0005 */
[----:B------:R2:W3:Y:S01]  /*11e0*/  SHFL.DOWN PT, R12, R9, 0x4, 0x1f ;  /* 0x08801f00090c7f89 */ /* 0x0004e200000e0000 */
[----:B------:R-:W-:Y:S05]  /*11f0*/  @P0 BRA `(.L_x_142) ;  /* 0x0000000000500947 */ /* 0x000fea0003800000 */
[----:B-1--4-:R-:W-:Y:S01]  /*1200*/  DSETP.GEU.AND P0, PT, |R4|, |R6|, PT ;  /* 0x400000060400722a */ /* 0x012fe20003f0e200 */
[----:B0-----:R-:W-:Y:S02]  /*1210*/  IMAD.MOV.U32 R14, RZ, RZ, R13 ;  /* 0x000000ffff0e7224 */ /* 0x001fe400078e000d */
        /* <DEDUP_REMOVED lines=18> */
.L_x_142:
[----:B------:R-:W-:Y:S05]  /*1340*/  BSYNC.RECONVERGENT B1 ;  /* 0x0000000000017941 */ /* 0x000fea0003800200 */
.L_x_141:
[----:B------:R-:W-:Y:S01]  /*1350*/  ISETP.GT.AND P0, PT, R11, 0x17, PT ;  /* 0x000000170b00780c */ /* 0x000fe20003f04270 */
[----:B-1----:R1:W1:Y:S01]  /*1360*/  SHFL.DOWN PT, R4, R2, 0x8, 0x1f ;  /* 0x09001f0002047f89 */ /* 0x00226200000e0000 */
[----:B------:R-:W-:Y:S01]  /*1370*/  BSSY.RECONVERGENT B1, `(.L_x_143) ;  /* 0x000001d000017945 */ /* 0x000fe20003800200 */
[----:B---3--:R-:W-:Y:S02]  /*1380*/  IMAD.MOV.U32 R12, RZ, RZ, R14 ;  /* 0x000000ffff0c7224 */ /* 0x008fe400078e000e */
[----:B--2---:R2:W3:Y:S01]  /*1390*/  SHFL.DOWN PT, R5, R3, 0x8, 0x1f ;  /* 0x09001f0003057f89 */ /* 0x0044e200000e0000 */
[----:B0-----:R-:W-:Y:S02]  /*13a0*/  IMAD.MOV.U32 R13, RZ, RZ, R15 ;  /* 0x000000ffff0d7224 */ /* 0x001fe400078e000f */
[----:B------:R-:W-:Y:S01]  /*13b0*/  IMAD.MOV.U32 R8, RZ, RZ, R2 ;  /* 0x000000ffff087224 */ /* 0x000fe200078e0002 */
[----:B----4-:R2:W0:Y:S01]  /*13c0*/  SHFL.DOWN PT, R7, R14, 0x8, 0x1f ;  /* 0x09001f000e077f89 */ /* 0x01042200000e0000 */
[----:B------:R-:W-:-:S03]  /*13d0*/  IMAD.MOV.U32 R9, RZ, RZ, R3 ;  /* 0x000000ffff097224 */ /* 0x000fc600078e0003 */
[----:B------:R2:W4:Y:S01]  /*13e0*/  SHFL.DOWN PT, R6, R15, 0x8, 0x1f ;  /* 0x09001f000f067f89 */ /* 0x00052200000e0000 */
[----:B------:R-:W-:Y:S05]  /*13f0*/  @P0 BRA `(.L_x_144) ;  /* 0x0000000000500947 */ /* 0x000fea0003800000 */
[----:B-1-3--:R-:W-:Y:S01]  /*1400*/  DSETP.GEU.AND P0, PT, |R2|, |R4|, PT ;  /* 0x400000040200722a */ /* 0x00afe20003f0e200 */
[----:B0-----:R-:W-:Y:S02]  /*1410*/  IMAD.MOV.U32 R12, RZ, RZ, R7 ;  /* 0x000000ffff0c7224 */ /* 0x001fe400078e0007 */
        /* <DEDUP_REMOVED lines=18> */
.L_x_144:
[----:B------:R-:W-:Y:S05]  /*1540*/  BSYNC.RECONVERGENT B1 ;  /* 0x0000000000017941 */ /* 0x000fea0003800200 */
.L_x_143:
[----:B------:R-:W-:Y:S01]  /*1550*/  ISETP.GT.AND P0, PT, R11, 0xf, PT ;  /* 0x0000000f0b00780c */ /* 0x000fe20003f04270 */
[----:B-1----:R1:W1:Y:S01]  /*1560*/  SHFL.DOWN PT, R2, R8, 0x10, 0x1f ;  /* 0x0a001f0008027f89 */ /* 0x00226200000e0000 */
[----:B------:R-:W-:Y:S01]  /*1570*/  BSSY.RECONVERGENT B1, `(.L_x_145) ;  /* 0x000001d000017945 */ /* 0x000fe20003800200 */
[----:B------:R-:W-:Y:S02]  /*1580*/  IMAD.MOV.U32 R4, RZ, RZ, R12 ;  /* 0x000000ffff047224 */ /* 0x000fe400078e000c */
[----:B--2---:R2:W1:Y:S01]  /*1590*/  SHFL.DOWN PT, R3, R9, 0x10, 0x1f ;  /* 0x0a001f0009037f89 */ /* 0x00446200000e0000 */
[----:B---3--:R-:W-:Y:S02]  /*15a0*/  IMAD.MOV.U32 R5, RZ, RZ, R13 ;  /* 0x000000ffff057224 */ /* 0x008fe400078e000d */
[----:B----4-:R-:W-:Y:S01]  /*15b0*/  IMAD.MOV.U32 R6, RZ, RZ, R8 ;  /* 0x000000ffff067224 */ /* 0x010fe200078e0008 */
[----:B------:R2:W3:Y:S01]  /*15c0*/  SHFL.DOWN PT, R15, R12, 0x10, 0x1f ;  /* 0x0a001f000c0f7f89 */ /* 0x0004e200000e0000 */
[----:B0-----:R-:W-:-:S03]  /*15d0*/  IMAD.MOV.U32 R7, RZ, RZ, R9 ;  /* 0x000000ffff077224 */ /* 0x001fc600078e0009 */
[----:B------:R2:W0:Y:S01]  /*15e0*/  SHFL.DOWN PT, R14, R13, 0x10, 0x1f ;  /* 0x0a001f000d0e7f89 */ /* 0x00042200000e0000 */
[----:B------:R-:W-:Y:S05]  /*15f0*/  @P0 BRA `(.L_x_146) ;  /* 0x0000000000500947 */ /* 0x000fea0003800000 */
[----:B-1----:R-:W-:Y:S01]  /*1600*/  DSETP.GEU.AND P0, PT, |R8|, |R2|, PT ;  /* 0x400000020800722a */ /* 0x002fe20003f0e200 */
[----:B---3--:R-:W-:Y:S02]  /*1610*/  IMAD.MOV.U32 R4, RZ, RZ, R15 ;  /* 0x000000ffff047224 */ /* 0x008fe400078e000f */
        /* <DEDUP_REMOVED lines=18> */
.L_x_146:
[----:B------:R-:W-:Y:S05]  /*1740*/  BSYNC.RECONVERGENT B1 ;  /* 0x0000000000017941 */ /* 0x000fea0003800200 */
.L_x_145:
        /* <DEDUP_REMOVED lines=11> */
.L_x_148:
[----:B------:R-:W-:Y:S05]  /*1800*/  BSYNC.RECONVERGENT B1 ;  /* 0x0000000000017941 */ /* 0x000fea0003800200 */
.L_x_147:
[----:B------:R-:W-:Y:S01]  /*1810*/  BAR.SYNC.DEFER_BLOCKING 0x0 ;  /* 0x0000000000007b1d */ /* 0x000fe20000010000 */
[----:B------:R-:W-:-:S13]  /*1820*/  ISETP.NE.AND P1, PT, R10, RZ, PT ;  /* 0x000000ff0a00720c */ /* 0x000fda0003f25270 */
[----:B------:R-:W-:Y:S05]  /*1830*/  @P1 BRA `(.L_x_149) ;  /* 0x0000005000201947 */ /* 0x000fea0003800000 */
[----:B-1--4-:R-:W1:Y:S01]  /*1840*/  S2R R3, SR_CgaCtaId ;  /* 0x0000000000037919 */ /* 0x012e620000008800 */
[----:B------:R-:W-:Y:S01]  /*1850*/  MOV R20, 0x400 ;  /* 0x0000040000147802 */ /* 0x000fe20000000f00 */
[----:B------:R-:W-:Y:S03]  /*1860*/  BSSY.RECONVERGENT B1, `(.L_x_150) ;  /* 0x000001a000017945 */ /* 0x000fe60003800200 */
[----:B-1----:R-:W-:-:S05]  /*1870*/  LEA R20, R3, R20, 0x18 ;  /* 0x0000001403147211 */ /* 0x002fca00078ec0ff */
[----:B------:R-:W1:Y:S04]  /*1880*/  LDS.64 R16, [R20+0x18] ;  /* 0x0000180014107984 */ /* 0x000e680000000a00 */
[----:B--2---:R-:W2:Y:S04]  /*1890*/  LDS.128 R8, [R20+0x20] ;  /* 0x0000200014087984 */ /* 0x004ea80000000c00 */
[----:B------:R4:W4:Y:S04]  /*18a0*/  LDS.64 R2, [R20+0x80] ;  /* 0x0000800014027984 */ /* 0x0009280000000a00 */
[----:B0--3--:R0:W3:Y:S01]  /*18b0*/  LDS.128 R12, [R20+0x30] ;  /* 0x00003000140c7984 */ /* 0x0090e20000000c00 */
[----:B-1----:R-:W-:Y:S01]  /*18c0*/  DSETP.GEU.AND P0, PT, |R6|, |R16|, PT ;  /* 0x400000100600722a */ /* 0x002fe20003f0e200 */
[----:B------:R-:W-:-:S02]  /*18d0*/  IMAD.MOV.U32 R22, RZ, RZ, R16 ;  /* 0x000000ffff167224 */ /* 0x000fc400078e0010 */
[----:B------:R-:W-:Y:S02]  /*18e0*/  IMAD.MOV.U32 R23, RZ, RZ, R17 ;  /* 0x000000ffff177224 */ /* 0x000fe400078e0011 */
[----:B--2---:R-:W-:Y:S02]  /*18f0*/  IMAD.MOV.U32 R24, RZ, RZ, R8 ;  /* 0x000000ffff187224 */ /* 0x004fe400078e0008 */
[----:B------:R-:W-:-:S07]  /*1900*/  IMAD.MOV.U32 R25, RZ, RZ, R9 ;  /* 0x000000ffff197224 */ /* 0x000fce00078e0009 */
[----:B0--34-:R-:W-:Y:S05]  /*1910*/  @!P0 BRA `(.L_x_151) ;  /* 0x0000000000388947 */ /* 0x019fea0003800000 */
[----:B------:R-:W-:Y:S01]  /*1920*/  DSETP.GEU.AND P0, PT, |R16|, |R6|, PT ;  /* 0x400000061000722a */ /* 0x000fe20003f0e200 */
[----:B------:R-:W-:Y:S01]  /*1930*/  IMAD.MOV.U32 R22, RZ, RZ, R6 ;  /* 0x000000ffff167224 */ /* 0x000fe200078e0006 */
[----:B------:R-:W-:Y:S01]  /*1940*/  MOV R25, R5 ;  /* 0x0000000500197202 */ /* 0x000fe20000000f00 */
[----:B------:R-:W-:Y:S02]  /*1950*/  IMAD.MOV.U32 R23, RZ, RZ, R7 ;  /* 0x000000ffff177224 */ /* 0x000fe400078e0007 */
[----:B------:R-:W-:-:S09]  /*1960*/  IMAD.MOV.U32 R24, RZ, RZ, R4 ;  /* 0x000000ffff187224 */ /* 0x000fd200078e0004 */
        /* <DEDUP_REMOVED lines=9> */
.L_x_151:
[----:B------:R-:W-:Y:S05]  /*1a00*/  BSYNC.RECONVERGENT B1 ;  /* 0x0000000000017941 */ /* 0x000fea0003800200 */
.L_x_150:
        /* <DEDUP_REMOVED lines=23> */
.L_x_153:
[----:B------:R-:W-:Y:S05]  /*1b80*/  BSYNC.RECONVERGENT B1 ;  /* 0x0000000000017941 */ /* 0x000fea0003800200 */
.L_x_152:
        /* <DEDUP_REMOVED lines=21> */
.L_x_155:
[----:B------:R-:W-:Y:S05]  /*1ce0*/  BSYNC.RECONVERGENT B1 ;  /* 0x0000000000017941 */ /* 0x000fea0003800200 */
.L_x_154:
        /* <DEDUP_REMOVED lines=23> */
.L_x_157:
[----:B------:R-:W-:Y:S05]  /*1e60*/  BSYNC.RECONVERGENT B1 ;  /* 0x0000000000017941 */ /* 0x000fea0003800200 */
.L_x_156:
        /* <DEDUP_REMOVED lines=21> */
.L_x_159:
[----:B------:R-:W-:Y:S05]  /*1fc0*/  BSYNC.RECONVERGENT B1 ;  /* 0x0000000000017941 */ /* 0x000fea0003800200 */
.L_x_158:
        /* <DEDUP_REMOVED lines=21> */
.L_x_161:
[----:B------:R-:W-:Y:S05]  /*2120*/  BSYNC.RECONVERGENT B1 ;  /* 0x0000000000017941 */ /* 0x000fea0003800200 */
.L_x_160:
        /* <DEDUP_REMOVED lines=21> */
.L_x_136:
[----:B------:R-:W0:Y:S01]  /*2280*/  S2R R2, SR_LANEID ;  /* 0x0000000000027919 */ /* 0x000e220000000000 */
[----:B------:R-:W-:Y:S01]  /*2290*/  LOP3.LUT R3, R10, 0x3e0, RZ, 0xc0, !PT ;  /* 0x000003e00a037812 */ /* 0x000fe200078ec0ff */
[----:B------:R-:W-:Y:S01]  /*22a0*/  BSSY.RECONVERGENT B1, `(.L_x_162) ;  /* 0x0000024000017945 */ /* 0x000fe20003800200 */
[----:B------:R-:W-:Y:S02]  /*22b0*/  IMAD.MOV.U32 R18, RZ, RZ, R21 ;  /* 0x000000ffff127224 */ /* 0x000fe400078e0015 */
[----:B------:R-:W-:Y:S01]  /*22c0*/  LOP3.LUT R6, RZ, R3, RZ, 0x33, !PT ;  /* 0x00000003ff067212 */ /* 0x000fe200078e33ff */
[----:B------:R-:W-:Y:S02]  /*22d0*/  VIADD R4, R3, 0x20 ;  /* 0x0000002003047836 */ /* 0x000fe40000000000 */
[----:B------:R-:W-:Y:S02]  /*22e0*/  IMAD.MOV.U32 R22, RZ, RZ, R20 ;  /* 0x000000ffff167224 */ /* 0x000fe400078e0014 */
[----:B------:R-:W-:Y:S01]  /*22f0*/  IMAD.IADD R3, R9, 0x1, R6 ;  /* 0x0000000109037824 */ /* 0x000fe200078e0206 */
[----:B------:R-:W-:Y:S01]  /*2300*/  ISETP.GT.AND P0, PT, R4, R9, PT ;  /* 0x000000090400720c */ /* 0x000fe20003f04270 */
[----:B-----5:R-:W-:-:S02]  /*2310*/  IMAD.MOV.U32 R4, RZ, RZ, R14 ;  /* 0x000000ffff047224 */ /* 0x020fc400078e000e */
[----:B------:R-:W-:Y:S01]  /*2320*/  IMAD.MOV.U32 R5, RZ, RZ, R15 ;  /* 0x000000ffff057224 */ /* 0x000fe200078e000f */
[----:B------:R-:W-:-:S05]  /*2330*/  SEL R3, R3, 0x1f, P0 ;  /* 0x0000001f03037807 */ /* 0x000fca0000000000 */
[----:B------:R1:W2:Y:S04]  /*2340*/  SHFL.DOWN PT, R6, R14, 0x1, R3 ;  /* 0x082000000e067989 */ /* 0x0002a800000e0003 */
[----:B------:R1:W3:Y:S04]  /*2350*/  SHFL.DOWN PT, R7, R15, 0x1, R3 ;  /* 0x082000000f077989 */ /* 0x0002e800000e0003 */
[----:B------:R1:W4:Y:S01]  /*2360*/  SHFL.DOWN PT, R8, R21, 0x1, R3 ;  /* 0x0820000015087989 */ /* 0x00032200000e0003 */
[----:B0-----:R-:W-:-:S03]  /*2370*/  ISETP.GE.AND P0, PT, R2, R3, PT ;  /* 0x000000030200720c */ /* 0x001fc60003f06270 */
[----:B------:R1:W0:Y:S10]  /*2380*/  SHFL.DOWN PT, R11, R20, 0x1, R3 ;  /* 0x08200000140b7989 */ /* 0x00023400000e0003 */
[----:B-12---:R-:W-:Y:S05]  /*2390*/  @P0 BRA `(.L_x_163) ;  /* 0x0000000000500947 */ /* 0x006fea0003800000 */
[----:B---3--:R-:W-:Y:S01]  /*23a0*/  DSETP.GEU.AND P0, PT, |R14|, |R6|, PT ;  /* 0x400000060e00722a */ /* 0x008fe20003f0e200 */
        /* <DEDUP_REMOVED lines=19> */
.L_x_163:
[----:B------:R-:W-:Y:S05]  /*24e0*/  BSYNC.RECONVERGENT B1 ;  /* 0x0000000000017941 */ /* 0x000fea0003800200 */
.L_x_162:
[----:B------:R-:W-:Y:S01]  /*24f0*/  IADD3 R6, PT, PT, R2, 0x2, RZ ;  /* 0x0000000202067810 */ /* 0x000fe20007ffe0ff */
[----:B------:R1:W2:Y:S01]  /*2500*/  SHFL.DOWN PT, R12, R4, 0x2, R3 ;  /* 0x08400000040c7989 */ /* 0x0002a200000e0003 */
[----:B------:R-:W-:Y:S01]  /*2510*/  BSSY.RECONVERGENT B1, `(.L_x_164) ;  /* 0x000001e000017945 */ /* 0x000fe20003800200 */
[----:B----4-:R-:W-:Y:S01]  /*2520*/  IMAD.MOV.U32 R8, RZ, RZ, R18 ;  /* 0x000000ffff087224 */ /* 0x010fe200078e0012 */
[----:B------:R-:W-:Y:S01]  /*2530*/  ISETP.GT.AND P0, PT, R6, R3, PT ;  /* 0x000000030600720c */ /* 0x000fe20003f04270 */
[----:B------:R1:W4:Y:S01]  /*2540*/  SHFL.DOWN PT, R13, R5, 0x2, R3 ;  /* 0x08400000050d7989 */ /* 0x00032200000e0003 */
[----:B------:R-:W-:Y:S02]  /*2550*/  IMAD.MOV.U32 R16, RZ, RZ, R22 ;  /* 0x000000ffff107224 */ /* 0x000fe400078e0016 */
[----:B------:R-:W-:Y:S01]  /*2560*/  IMAD.MOV.U32 R6, RZ, RZ, R4 ;  /* 0x000000ffff067224 */ /* 0x000fe200078e0004 */
[----:B0-----:R1:W0:Y:S01]  /*2570*/  SHFL.DOWN PT, R11, R18, 0x2, R3 ;  /* 0x08400000120b7989 */ /* 0x00122200000e0003 */
[----:B---3--:R-:W-:-:S03]  /*2580*/  IMAD.MOV.U32 R7, RZ, RZ, R5 ;  /* 0x000000ffff077224 */ /* 0x008fc600078e0005 */
[----:B------:R1:W3:Y:S04]  /*2590*/  SHFL.DOWN PT, R15, R22, 0x2, R3 ;  /* 0x08400000160f7989 */ /* 0x0002e800000e0003 */
[----:B------:R-:W-:Y:S05]  /*25a0*/  @P0 BRA `(.L_x_165) ;  /* 0x0000000000500947 */ /* 0x000fea0003800000 */
[----:B--2-4-:R-:W-:Y:S01]  /*25b0*/  DSETP.GEU.AND P0, PT, |R4|, |R12|, PT ;  /* 0x4000000c0400722a */ /* 0x014fe20003f0e200 */
        /* <DEDUP_REMOVED lines=19> */
.L_x_165:
[----:B------:R-:W-:Y:S05]  /*26f0*/  BSYNC.RECONVERGENT B1 ;  /* 0x0000000000017941 */ /* 0x000fea0003800200 */
.L_x_164:
[----:B-1----:R-:W-:Y:S01]  /*2700*/  VIADD R4, R2, 0x4 ;  /* 0x0000000402047836 */ /* 0x002fe20000000000 */
[----:B--2---:R1:W2:Y:S01]  /*2710*/  SHFL.DOWN PT, R12, R6, 0x4, R3 ;  /* 0x08800000060c7989 */ /* 0x0042a200000e0003 */
[----:B------:R-:W-:Y:S01]  /*2720*/  BSSY.RECONVERGENT B1, `(.L_x_166) ;  /* 0x000001e000017945 */ /* 0x000fe20003800200 */
[----:B------:R-:W-:Y:S02]  /*2730*/  IMAD.MOV.U32 R14, RZ, RZ, R8 ;  /* 0x000000ffff0e7224 */ /* 0x000fe400078e0008 */
[----:B------:R-:W-:Y:S01]  /*2740*/  ISETP.GT.AND P0, PT, R4, R3, PT ;  /* 0x000000030400720c */ /* 0x000fe20003f04270 */
[----:B----4-:R1:W4:Y:S01]  /*2750*/  SHFL.DOWN PT, R13, R7, 0x4, R3 ;  /* 0x08800000070d7989 */ /* 0x01032200000e0003 */
[----:B------:R-:W-:Y:S02]  /*2760*/  IMAD.MOV.U32 R18, RZ, RZ, R16 ;  /* 0x000000ffff127224 */ /* 0x000fe400078e0010 */
[----:B------:R-:W-:Y:S01]  /*2770*/  IMAD.MOV.U32 R4, RZ, RZ, R6 ;  /* 0x000000ffff047224 */ /* 0x000fe200078e0006 */
[----:B0-----:R1:W0:Y:S01]  /*2780*/  SHFL.DOWN PT, R11, R8, 0x4, R3 ;  /* 0x08800000080b7989 */ /* 0x00122200000e0003 */
[----:B------:R-:W-:-:S03]  /*2790*/  IMAD.MOV.U32 R5, RZ, RZ, R7 ;  /* 0x000000ffff057224 */ /* 0x000fc600078e0007 */
[----:B---3--:R1:W3:Y:S04]  /*27a0*/  SHFL.DOWN PT, R15, R16, 0x4, R3 ;  /* 0x08800000100f7989 */ /* 0x0082e800000e0003 */
        /* <DEDUP_REMOVED lines=21> */
.L_x_167:
[----:B------:R-:W-:Y:S05]  /*2900*/  BSYNC.RECONVERGENT B1 ;  /* 0x0000000000017941 */ /* 0x000fea0003800200 */
.L_x_166:
[----:B-1----:R-:W-:Y:S01]  /*2910*/  VIADD R8, R2, 0x8 ;  /* 0x0000000802087836 */ /* 0x002fe20000000000 */
[----:B------:R1:W1:Y:S01]  /*2920*/  SHFL.DOWN PT, R6, R4, 0x8, R3 ;  /* 0x0900000004067989 */ /* 0x00026200000e0003 */
[----:B------:R-:W-:Y:S01]  /*2930*/  BSSY.RECONVERGENT B1, `(.L_x_168) ;  /* 0x000001e000017945 */ /* 0x000fe20003800200 */
[----:B------:R-:W-:Y:S02]  /*2940*/  IMAD.MOV.U32 R16, RZ, RZ, R18 ;  /* 0x000000ffff107224 */ /* 0x000fe400078e0012 */
[----:B------:R-:W-:Y:S01]  /*2950*/  ISETP.GT.AND P0, PT, R8, R3, PT ;  /* 0x000000030800720c */ /* 0x000fe20003f04270 */
[----:B------:R1:W1:Y:S01]  /*2960*/  SHFL.DOWN PT, R7, R5, 0x8, R3 ;  /* 0x0900000005077989 */ /* 0x00026200000e0003 */
[----:B------:R-:W-:Y:S02]  /*2970*/  IMAD.MOV.U32 R8, RZ, RZ, R14 ;  /* 0x000000ffff087224 */ /* 0x000fe400078e000e */
[----:B--2---:R-:W-:Y:S01]  /*2980*/  IMAD.MOV.U32 R12, RZ, RZ, R4 ;  /* 0x000000ffff0c7224 */ /* 0x004fe200078e0004 */
[----:B0-----:R0:W2:Y:S01]  /*2990*/  SHFL.DOWN PT, R11, R14, 0x8, R3 ;  /* 0x090000000e0b7989 */ /* 0x0010a200000e0003 */
[----:B----4-:R-:W-:-:S03]  /*29a0*/  IMAD.MOV.U32 R13, RZ, RZ, R5 ;  /* 0x000000ffff0d7224 */ /* 0x010fc600078e0005 */
[----:B---3--:R0:W3:Y:S04]  /*29b0*/  SHFL.DOWN PT, R15, R18, 0x8, R3 ;  /* 0x09000000120f7989 */ /* 0x0080e800000e0003 */
[----:B------:R-:W-:Y:S05]  /*29c0*/  @P0 BRA `(.L_x_169) ;  /* 0x0000000000500947 */ /* 0x000fea0003800000 */
[----:B-1----:R-:W-:Y:S01]  /*29d0*/  DSETP.GEU.AND P0, PT, |R4|, |R6|, PT ;  /* 0x400000060400722a */ /* 0x002fe20003f0e200 */
[----:B--2---:R-:W-:Y:S02]  /*29e0*/  IMAD.MOV.U32 R8, RZ, RZ, R11 ;  /* 0x000000ffff087224 */ /* 0x004fe400078e000b */
        /* <DEDUP_REMOVED lines=18> */
.L_x_169:
[----:B------:R-:W-:Y:S05]  /*2b10*/  BSYNC.RECONVERGENT B1 ;  /* 0x0000000000017941 */ /* 0x000fea0003800200 */
.L_x_168:
[----:B-1----:R-:W-:Y:S01]  /*2b20*/  VIADD R4, R2, 0x10 ;  /* 0x0000001002047836 */ /* 0x002fe20000000000 */
[----:B0-----:R0:W1:Y:S01]  /*2b30*/  SHFL.DOWN PT, R14, R12, 0x10, R3 ;  /* 0x0a0000000c0e7989 */ /* 0x00106200000e0003 */
[----:B------:R-:W-:Y:S01]  /*2b40*/  BSSY.RECONVERGENT B1, `(.L_x_170) ;  /* 0x000001e000017945 */ /* 0x000fe20003800200 */
[----:B------:R-:W-:Y:S02]  /*2b50*/  IMAD.MOV.U32 R5, RZ, RZ, R16 ;  /* 0x000000ffff057224 */ /* 0x000fe400078e0010 */
[----:B------:R-:W-:Y:S01]  /*2b60*/  ISETP.GT.AND P0, PT, R4, R3, PT ;  /* 0x000000030400720c */ /* 0x000fe20003f04270 */
[----:B---3--:R0:W3:Y:S01]  /*2b70*/  SHFL.DOWN PT, R15, R13, 0x10, R3 ;  /* 0x0a0000000d0f7989 */ /* 0x0080e200000e0003 */
[----:B------:R-:W-:Y:S02]  /*2b80*/  IMAD.MOV.U32 R4, RZ, RZ, R8 ;  /* 0x000000ffff047224 */ /* 0x000fe400078e0008 */
[----:B------:R-:W-:Y:S01]  /*2b90*/  IMAD.MOV.U32 R6, RZ, RZ, R12 ;  /* 0x000000ffff067224 */ /* 0x000fe200078e000c */
[----:B--2---:R0:W2:Y:S01]  /*2ba0*/  SHFL.DOWN PT, R11, R8, 0x10, R3 ;  /* 0x0a000000080b7989 */ /* 0x0040a200000e0003 */
[----:B------:R-:W-:-:S03]  /*2bb0*/  IMAD.MOV.U32 R7, RZ, RZ, R13 ;  /* 0x000000ffff077224 */ /* 0x000fc600078e000d */
[----:B------:R0:W4:Y:S04]  /*2bc0*/  SHFL.DOWN PT, R17, R16, 0x10, R3 ;  /* 0x0a00000010117989 */ /* 0x00012800000e0003 */
[----:B------:R-:W-:Y:S05]  /*2bd0*/  @P0 BRA `(.L_x_171) ;  /* 0x0000000000500947 */ /* 0x000fea0003800000 */
[----:B-1-3--:R-:W-:Y:S01]  /*2be0*/  DSETP.GEU.AND P0, PT, |R12|, |R14|, PT ;  /* 0x4000000e0c00722a */ /* 0x00afe20003f0e200 */
        /* <DEDUP_REMOVED lines=19> */
.L_x_171:
[----:B------:R-:W-:Y:S05]  /*2d20*/  BSYNC.RECONVERGENT B1 ;  /* 0x0000000000017941 */ /* 0x000fea0003800200 */
.L_x_170:
[----:B------:R-:W-:Y:S01]  /*2d30*/  ISETP.NE.AND P0, PT, R2, RZ, PT ;  /* 0x000000ff0200720c */ /* 0x000fe20003f05270 */
[----:B------:R-:W-:-:S12]  /*2d40*/  BSSY.RECONVERGENT B1, `(.L_x_172) ;  /* 0x000000a000017945 */ /* 0x000fd80003800200 */
[----:B------:R-:W-:Y:S05]  /*2d50*/  @P0 BRA `(.L_x_173) ;  /* 0x0000000000200947 */ /* 0x000fea0003800000 */
[----:B0-----:R-:W0:Y:S01]  /*2d60*/  S2R R8, SR_CgaCtaId ;  /* 0x0000000000087919 */ /* 0x001e220000008800 */
[----:B------:R-:W-:Y:S02]  /*2d70*/  MOV R3, 0x400 ;  /* 0x0000040000037802 */ /* 0x000fe40000000f00 */
[----:B------:R-:W-:-:S04]  /*2d80*/  SHF.R.U32.HI R2, RZ, 0x1, R10 ;  /* 0x00000001ff027819 */ /* 0x000fc8000001160a */
[----:B------:R-:W-:Y:S02]  /*2d90*/  LOP3.LUT R2, R2, 0x1f0, RZ, 0xc0, !PT ;  /* 0x000001f002027812 */ /* 0x000fe400078ec0ff */
[----:B0-----:R-:W-:-:S05]  /*2da0*/  LEA R3, R8, R3, 0x18 ;  /* 0x0000000308037211 */ /* 0x001fca00078ec0ff */
[----:B------:R-:W-:-:S05]  /*2db0*/  IMAD.IADD R3, R2, 0x1, R3 ;  /* 0x0000000102037824 */ /* 0x000fca00078e0203 */
[----:B------:R0:W-:Y:S04]  /*2dc0*/  STS.64 [R3+0x10], R4 ;  /* 0x0000100403007388 */ /* 0x0001e80000000a00 */
[----:B------:R0:W-:Y:S02]  /*2dd0*/  STS.64 [R3+0x8], R6 ;  /* 0x0000080603007388 */ /* 0x0001e40000000a00 */
.L_x_173:
[----:B------:R-:W-:Y:S05]  /*2de0*/  BSYNC.RECONVERGENT B1 ;  /* 0x0000000000017941 */ /* 0x000fea0003800200 */
.L_x_172:
[----:B------:R-:W-:Y:S01]  /*2df0*/  BAR.SYNC.DEFER_BLOCKING 0x0 ;  /* 0x0000000000007b1d */ /* 0x000fe20000010000 */
[----:B------:R-:W-:-:S13]  /*2e00*/  ISETP.NE.AND P1, PT, R10, RZ, PT ;  /* 0x000000ff0a00720c */ /* 0x000fda0003f25270 */
[----:B------:R-:W-:Y:S05]  /*2e10*/  @P1 BRA `(.L_x_149) ;  /* 0x0000003800a81947 */ /* 0x000fea0003800000 */
[----:B------:R-:W-:Y:S01]  /*2e20*/  ISETP.GE.AND P0, PT, R9, 0x21, PT ;  /* 0x000000210900780c */ /* 0x000fe20003f06270 */
[----:B0-----:R-:W-:Y:S02]  /*2e30*/  IMAD.MOV.U32 R13, RZ, RZ, R4 ;  /* 0x000000ffff0d7224 */ /* 0x001fe400078e0004 */
[----:B------:R-:W-:Y:S02]  /*2e40*/  IMAD.MOV.U32 R8, RZ, RZ, R5 ;  /* 0x000000ffff087224 */ /* 0x000fe400078e0005 */
[----:B------:R-:W-:Y:S02]  /*2e50*/  IMAD.MOV.U32 R2, RZ, RZ, R6 ;  /* 0x000000ffff027224 */ /* 0x000fe400078e0006 */
[----:B------:R-:W-:-:S06]  /*2e60*/  IMAD.MOV.U32 R3, RZ, RZ, R7 ;  /* 0x000000ffff037224 */ /* 0x000fcc00078e0007 */
[----:B------:R-:W-:Y:S05]  /*2e70*/  @!P0 BRA `(.L_x_174) ;  /* 0x00000000006c8947 */ /* 0x000fea0003800000 */
[----:B------:R-:W0:Y:S01]  /*2e80*/  S2UR UR5, SR_CgaCtaId ;  /* 0x00000000000579c3 */ /* 0x000e220000008800 */
[----:B------:R-:W-:Y:S01]  /*2e90*/  UMOV UR4, 0x400 ;  /* 0x0000040000047882 */ /* 0x000fe20000000000 */
[----:B------:R-:W-:Y:S01]  /*2ea0*/  BSSY.RECONVERGENT B1, `(.L_x_174) ;  /* 0x0000018000017945 */ /* 0x000fe20003800200 */
[----:B0-----:R-:W-:-:S09]  /*2eb0*/  ULEA UR4, UR5, UR4, 0x18 ;  /* 0x0000000405047291 */ /* 0x001fd2000f8ec0ff */
[----:B--2---:R-:W0:Y:S04]  /*2ec0*/  LDS.64 R10, [UR4+0x18] ;  /* 0x00001804ff0a7984 */ /* 0x004e280008000a00 */
[----:B-1-3--:R-:W1:Y:S01]  /*2ed0*/  LDS.64 R14, [UR4+0x20] ;  /* 0x00002004ff0e7984 */ /* 0x00ae620008000a00 */
[----:B0-----:R-:W-:Y:S01]  /*2ee0*/  DSETP.GEU.AND P0, PT, |R6|, |R10|, PT ;  /* 0x4000000a0600722a */ /* 0x001fe20003f0e200 */
[----:B------:R-:W-:Y:S02]  /*2ef0*/  IMAD.MOV.U32 R2, RZ, RZ, R10 ;  /* 0x000000ffff027224 */ /* 0x000fe400078e000a */
[----:B------:R-:W-:Y:S02]  /*2f00*/  IMAD.MOV.U32 R3, RZ, RZ, R11 ;  /* 0x000000ffff037224 */ /* 0x000fe400078e000b */
[----:B-1----:R-:W-:-:S02]  /*2f10*/  IMAD.MOV.U32 R13, RZ, RZ, R14 ;  /* 0x000000ffff0d7224 */ /* 0x002fc400078e000e */
[----:B------:R-:W-:-:S07]  /*2f20*/  IMAD.MOV.U32 R8, RZ, RZ, R15 ;  /* 0x000000ffff087224 */ /* 0x000fce00078e000f */
[----:B------:R-:W-:Y:S05]  /*2f30*/  @!P0 BRA `(.L_x_175) ;  /* 0x0000000000388947 */ /* 0x000fea0003800000 */
        /* <DEDUP_REMOVED lines=14> */
.L_x_175:
[----:B------:R-:W-:Y:S05]  /*3020*/  BSYNC.RECONVERGENT B1 ;  /* 0x0000000000017941 */ /* 0x000fea0003800200 */
.L_x_174:
[----:B------:R-:W-:Y:S01]  /*3030*/  ISETP.GE.AND P0, PT, R9, 0x41, PT ;  /* 0x000000410900780c */ /* 0x000fe20003f06270 */
[----:B--2---:R-:W-:Y:S02]  /*3040*/  IMAD.MOV.U32 R11, RZ, RZ, R13 ;  /* 0x000000ffff0b7224 */ /* 0x004fe400078e000d */
        /* <DEDUP_REMOVED lines=8> */
[----:B------:R-:W0:Y:S04]  /*30d0*/  LDS.64 R6, [UR4+0x28] ;  /* 0x00002804ff067984 */ /* 0x000e280008000a00 */
        /* <DEDUP_REMOVED lines=21> */
.L_x_177:
[----:B------:R-:W-:Y:S05]  /*3230*/  BSYNC.RECONVERGENT B1 ;  /* 0x0000000000017941 */ /* 0x000fea0003800200 */
.L_x_176:
[----:B------:R-:W-:Y:S01]  /*3240*/  ISETP.GE.AND P0, PT, R9, 0x61, PT ;  /* 0x000000610900780c */ /* 0x000fe20003f06270 */
[----:B------:R-:W-:Y:S02]  /*3250*/  IMAD.MOV.U32 R13, RZ, RZ, R11 ;  /* 0x000000ffff0d7224 */ /* 0x000fe400078e000b */
        /* <DEDUP_REMOVED lines=30> */
.L_x_179:
[----:B------:R-:W-:Y:S05]  /*3440*/  BSYNC.RECONVERGENT B1 ;  /* 0x0000000000017941 */ /* 0x000fea0003800200 */
.L_x_178:
        /* <DEDUP_REMOVED lines=32> */
.L_x_181:
[----:B------:R-:W-:Y:S05]  /*3650*/  BSYNC.RECONVERGENT B1 ;  /* 0x0000000000017941 */ /* 0x000fea0003800200 */
.L_x_180:
        /* <DEDUP_REMOVED lines=32> */
.L_x_183:
[----:B------:R-:W-:Y:S05]  /*3860*/  BSYNC.RECONVERGENT B1 ;  /* 0x0000000000017941 */ /* 0x000fea0003800200 */
.L_x_182:
        /* <DEDUP_REMOVED lines=32> */
.L_x_185:
[----:B------:R-:W-:Y:S05]  /*3a70*/  BSYNC.RECONVERGENT B1 ;  /* 0x0000000000017941 */ /* 0x000fea0003800200 */
.L_x_184:
[----:B------:R-:W-:Y:S01]  /*3a80*/  ISETP.GE.AND P0, PT, R9, 0xe1, PT ;  /* 0x000000e10900780c */ /* 0x000fe20003f06270 */
[----:B------:R-:W-:Y:S01]  /*3a90*/  IMAD.MOV.U32 R5, RZ, RZ, R10 ;  /* 0x000000ffff057224 */ /* 0x000fe200078e000a */
[----:B------:R-:W-:Y:S01]  /*3aa0*/  MOV R4, R11 ;  /* 0x0000000b00047202 */ /* 0x000fe20000000f00 */
[----:B------:R-:W-:Y:S02]  /*3ab0*/  IMAD.MOV.U32 R6, RZ, RZ, R2 ;  /* 0x000000ffff067224 */ /* 0x000fe400078e0002 */
[----:B------:R-:W-:-:S08]  /*3ac0*/  IMAD.MOV.U32 R7, RZ, RZ, R3 ;  /* 0x000000ffff077224 */ /* 0x000fd000078e0003 */
[----:B------:R-:W-:Y:S05]  /*3ad0*/  @!P0 BRA `(.L_x_149) ;  /* 0x0000002c00788947 */ /* 0x000fea0003800000 */
[----:B------:R-:W0:Y:S01]  /*3ae0*/  S2UR UR5, SR_CgaCtaId ;  /* 0x00000000000579c3 */ /* 0x000e220000008800 */
[----:B------:R-:W-:Y:S02]  /*3af0*/  UMOV UR4, 0x400 ;  /* 0x0000040000047882 */ /* 0x000fe40000000000 */
[----:B0-----:R-:W-:-:S09]  /*3b00*/  ULEA UR4, UR5, UR4, 0x18 ;  /* 0x0000000405047291 */ /* 0x001fd2000f8ec0ff */
[----:B------:R-:W0:Y:S04]  /*3b10*/  LDS.64 R8, [UR4+0x78] ;  /* 0x00007804ff087984 */ /* 0x000e280008000a00 */
[----:B------:R-:W2:Y:S01]  /*3b20*/  LDS.64 R12, [UR4+0x80] ;  /* 0x00008004ff0c7984 */ /* 0x000ea20008000a00 */
[----:B0-----:R-:W-:Y:S01]  /*3b30*/  DSETP.GEU.AND P0, PT, |R2|, |R8|, PT ;  /* 0x400000080200722a */ /* 0x001fe20003f0e200 */
        /* <DEDUP_REMOVED lines=20> */
.L_x_117:
[----:B------:R-:W0:Y:S01]  /*3c80*/  S2R R3, SR_TID.X ;  /* 0x0000000000037919 */ /* 0x000e220000002100 */
[----:B------:R-:W1:Y:S02]  /*3c90*/  LDCU.128 UR12, c[0x0][0x380] ;  /* 0x00007000ff0c77ac */ /* 0x000e640008000c00 */
[----:B-1----:R-:W-:Y:S02]  /*3ca0*/  IMAD.U32 R2, RZ, RZ, UR12 ;  /* 0x0000000cff027e24 */ /* 0x002fe4000f8e00ff */
[----:B------:R-:W-:Y:S01]  /*3cb0*/  IMAD.U32 R4, RZ, RZ, UR13 ;  /* 0x0000000dff047e24 */ /* 0x000fe2000f8e00ff */
[----:B0-----:R-:W-:-:S05]  /*3cc0*/  IADD3 R5, P0, PT, R8, R3, RZ ;  /* 0x0000000308057210 */ /* 0x001fca0007f1e0ff */
[----:B------:R-:W-:Y:S01]  /*3cd0*/  IMAD.X R6, RZ, RZ, RZ, P0 ;  /* 0x000000ffff067224 */ /* 0x000fe200000e06ff */
[----:B------:R-:W-:-:S04]  /*3ce0*/  LEA R20, P0, R5, R2, 0x3 ;  /* 0x0000000205147211 */ /* 0x000fc800078018ff */
[----:B------:R-:W-:-:S05]  /*3cf0*/  LEA.HI.X R21, R5, R4, R6, 0x3, P0 ;  /* 0x0000000405157211 */ /* 0x000fca00000f1c06 */
[----:B------:R-:W2:Y:S04]  /*3d00*/  LDG.E.64 R6, desc[UR10][R20.64] ;  /* 0x0000000a14067981 */ /* 0x000ea8000c1e1b00 */
[----:B------:R-:W2:Y:S04]  /*3d10*/  LDG.E.64 R14, desc[UR10][R20.64+0x800] ;  /* 0x0008000a140e7981 */ /* 0x000ea8000c1e1b00 */
[----:B------:R-:W3:Y:S04]  /*3d20*/  LDG.E.64 R18, desc[UR10][R20.64+0x1000] ;  /* 0x0010000a14127981 */ /* 0x000ee8000c1e1b00 */
[----:B------:R-:W4:Y:S04]  /*3d30*/  LDG.E.64 R12, desc[UR10][R20.64+0x1800] ;  /* 0x0018000a140c7981 */ /* 0x000f28000c1e1b00 */
[----:B------:R-:W5:Y:S01]  /*3d40*/  LDG.E.64 R10, desc[UR10][R20.64+0x2000] ;  /* 0x0020000a140a7981 */ /* 0x000f62000c1e1b00 */
[----:B------:R-:W-:Y:S01]  /*3d50*/  IMAD.U32 R5, RZ, RZ, UR14 ;  /* 0x0000000eff057e24 */ /* 0x000fe2000f8e00ff */
[----:B------:R-:W-:Y:S01]  /*3d60*/  LOP3.LUT R9, R3, 0x400, RZ, 0xfc, !PT ;  /* 0x0000040003097812 */ /* 0x000fe200078efcff */
[----:B------:R-:W-:Y:S01]  /*3d70*/  BSSY.RECONVERGENT B1, `(.L_x_186) ;  /* 0x0000020000017945 */ /* 0x000fe20003800200 */
[----:B------:R-:W-:-:S04]  /*3d80*/  ISETP.LE.U32.AND P0, PT, R25, UR6, PT ;  /* 0x0000000619007c0c */ /* 0x000fc8000bf03070 */
[----:B------:R-:W-:Y:S01]  /*3d90*/  ISETP.GE.U32.AND.EX P0, PT, RZ, R16, PT, P0 ;  /* 0x00000010ff00720c */ /* 0x000fe20003f06100 */
[----:B--2---:R-:W-:-:S06]  /*3da0*/  DSETP.GEU.AND P2, PT, |R6|, |R14|, PT ;  /* 0x4000000e0600722a */ /* 0x004fcc0003f4e200 */
[----:B------:R-:W-:Y:S02]  /*3db0*/  FSEL R6, R6, R14, P2 ;  /* 0x0000000e06067208 */ /* 0x000fe40001000000 */
[----:B------:R-:W-:-:S06]  /*3dc0*/  FSEL R7, R7, R15, P2 ;  /* 0x0000000f07077208 */ /* 0x000fcc0001000000 */
[----:B---3--:R-:W-:-:S06]  /*3dd0*/  DSETP.GEU.AND P3, PT, |R6|, |R18|, PT ;  /* 0x400000120600722a */ /* 0x008fcc0003f6e200 */
[----:B------:R-:W-:Y:S01]  /*3de0*/  FSEL R14, R6, R18, P3 ;  /* 0x00000012060e7208 */ /* 0x000fe20001800000 */
[----:B------:R-:W-:Y:S01]  /*3df0*/  IMAD.U32 R6, RZ, RZ, UR15 ;  /* 0x0000000fff067e24 */ /* 0x000fe2000f8e00ff */
[----:B------:R-:W-:Y:S01]  /*3e00*/  FSEL R15, R7, R19, P3 ;  /* 0x00000013070f7208 */ /* 0x000fe20001800000 */
[----:B------:R-:W-:-:S05]  /*3e10*/  VIADD R18, R3, 0x100 ;  /* 0x0000010003127836 */ /* 0x000fca0000000000 */
[----:B----4-:R-:W-:-:S06]  /*3e20*/  DSETP.GEU.AND P1, PT, |R14|, |R12|, PT ;  /* 0x4000000c0e00722a */ /* 0x010fcc0003f2e200 */
[----:B------:R-:W-:Y:S01]  /*3e30*/  FSEL R12, R14, R12, P1 ;  /* 0x0000000c0e0c7208 */ /* 0x000fe20000800000 */
[----:B------:R-:W-:Y:S01]  /*3e40*/  VIADD R14, R3, 0x200 ;  /* 0x00000200030e7836 */ /* 0x000fe20000000000 */
[----:B------:R-:W-:Y:S02]  /*3e50*/  FSEL R13, R15, R13, P1 ;  /* 0x0000000d0f0d7208 */ /* 0x000fe40000800000 */
[----:B------:R-:W-:Y:S02]  /*3e60*/  IADD3 R15, P5, PT, R8, R5, RZ ;  /* 0x00000005080f7210 */ /* 0x000fe40007fbe0ff */
[----:B------:R-:W-:Y:S02]  /*3e70*/  @P3 SEL R14, R3, R18, P2 ;  /* 0x00000012030e3207 */ /* 0x000fe40001000000 */
[----:B-----5:R-:W-:Y:S01]  /*3e80*/  DSETP.GEU.AND P4, PT, |R12|, |R10|, PT ;  /* 0x4000000a0c00722a */ /* 0x020fe20003f8e200 */
[----:B------:R-:W-:Y:S01]  /*3e90*/  IMAD.X R17, RZ, RZ, R6, P5 ;  /* 0x000000ffff117224 */ /* 0x000fe200028e0606 */
[----:B------:R-:W-:Y:S01]  /*3ea0*/  IADD3 R7, P5, PT, R9, R15, RZ ;  /* 0x0000000f09077210 */ /* 0x000fe20007fbe0ff */
[----:B------:R-:W-:-:S04]  /*3eb0*/  @!P1 VIADD R14, R3, 0x300 ;  /* 0x00000300030e9836 */ /* 0x000fc80000000000 */
[----:B------:R-:W-:-:S07]  /*3ec0*/  IMAD.X R8, RZ, RZ, R17, P5 ;  /* 0x000000ffff087224 */ /* 0x000fce00028e0611 */
[----:B------:R-:W-:Y:S05]  /*3ed0*/  @!P4 BRA `(.L_x_187) ;  /* 0x000000000024c947 */ /* 0x000fea0003800000 */
[C---:B------:R-:W-:Y:S02]  /*3ee0*/  ISETP.GE.U32.AND P1, PT, R14.reuse, R9, PT ;  /* 0x000000090e00720c */ /* 0x040fe40003f26070 */
[----:B------:R-:W-:Y:S02]  /*3ef0*/  IADD3 R14, P2, PT, R14, R15, RZ ;  /* 0x0000000f0e0e7210 */ /* 0x000fe40007f5e0ff */
[----:B------:R-:W-:-:S03]  /*3f00*/  ISETP.GE.U32.AND.EX P1, PT, RZ, RZ, PT, P1 ;  /* 0x000000ffff00720c */ /* 0x000fc60003f26110 */
[----:B------:R-:W-:-:S10]  /*3f10*/  IMAD.X R9, RZ, RZ, R17, P2 ;  /* 0x000000ffff097224 */ /* 0x000fd400010e0611 */
[----:B------:R-:W-:-:S06]  /*3f20*/  DSETP.LT.OR P1, PT, |R10|, |R12|, !P1 ;  /* 0x4000000c0a00722a */ /* 0x000fcc0004f21600 */
[----:B------:R-:W-:Y:S02]  /*3f30*/  FSEL R10, R12, R10, P1 ;  /* 0x0000000a0c0a7208 */ /* 0x000fe40000800000 */
[----:B------:R-:W-:Y:S02]  /*3f40*/  FSEL R11, R13, R11, P1 ;  /* 0x0000000b0d0b7208 */ /* 0x000fe40000800000 */
[----:B------:R-:W-:Y:S02]  /*3f50*/  SEL R7, R14, R7, P1 ;  /* 0x000000070e077207 */ /* 0x000fe40000800000 */
[----:B------:R-:W-:-:S07]  /*3f60*/  SEL R8, R9, R8, P1 ;  /* 0x0000000809087207 */ /* 0x000fce0000800000 */
.L_x_187:
[----:B------:R-:W-:Y:S05]  /*3f70*/  BSYNC.RECONVERGENT B1 ;  /* 0x0000000000017941 */ /* 0x000fea0003800200 */
.L_x_186:
[----:B------:R-:W-:Y:S05]  /*3f80*/  @P0 BRA `(.L_x_188) ;  /* 0x0000001400000947 */ /* 0x000fea0003800000 */
[----:B------:R-:W0:Y:S01]  /*3f90*/  LDCU.64 UR8, c[0x0][0x3e8] ;  /* 0x00007d00ff0877ac */ /* 0x000e220008000a00 */
[----:B------:R-:W-:Y:S01]  /*3fa0*/  ISETP.NE.AND P0, PT, R3, RZ, PT ;  /* 0x000000ff0300720c */ /* 0x000fe20003f05270 */
[----:B------:R-:W-:Y:S01]  /*3fb0*/  BSSY.RECONVERGENT B1, `(.L_x_189) ;  /* 0x0000012000017945 */ /* 0x000fe20003800200 */
[----:B------:R-:W-:Y:S01]  /*3fc0*/  UMOV UR4, 0x8 ;  /* 0x0000000800047882 */ /* 0x000fe20000000000 */
[----:B------:R-:W-:Y:S02]  /*3fd0*/  UMOV UR5, 0x0 ;  /* 0x0000000000057882 */ /* 0x000fe40000000000 */
[----:B0-----:R-:W-:-:S04]  /*3fe0*/  UIMAD.WIDE.U32 UR4, UR8, 0x1, UR4 ;  /* 0x00000001080478a5 */ /* 0x001fc8000f8e0004 */
[----:B------:R-:W-:Y:S02]  /*3ff0*/  UIADD3 UR7, UPT, UPT, UR5, UR9, URZ ;  /* 0x0000000905077290 */ /* 0x000fe4000fffe0ff */
[----:B------:R-:W-:Y:S02]  /*4000*/  IMAD.U32 R13, RZ, RZ, UR5 ;  /* 0x00000005ff0d7e24 */ /* 0x000fe4000f8e00ff */
[----:B------:R-:W-:Y:S02]  /*4010*/  IMAD.U32 R12, RZ, RZ, UR4 ;  /* 0x00000004ff0c7e24 */ /* 0x000fe4000f8e00ff */
[----:B------:R-:W-:Y:S01]  /*4020*/  IMAD.U32 R13, RZ, RZ, UR7 ;  /* 0x00000007ff0d7e24 */ /* 0x000fe2000f8e00ff */
[----:B------:R-:W-:Y:S06]  /*4030*/  @P0 BRA `(.L_x_190) ;  /* 0x0000000000240947 */ /* 0x000fec0003800000 */
[----:B------:R-:W-:Y:S02]  /*4040*/  IMAD.MOV.U32 R18, RZ, RZ, 0x500 ;  /* 0x00000500ff127424 */ /* 0x000fe400078e00ff */
[----:B------:R-:W-:-:S05]  /*4050*/  IMAD.MOV.U32 R19, RZ, RZ, 0x0 ;  /* 0x00000000ff137424 */ /* 0x000fca00078e00ff */
[----:B------:R-:W2:Y:S01]  /*4060*/  ATOMG.E.ADD.64.STRONG.GPU PT, R14, desc[UR10][R12.64], R18 ;  /* 0x800000120c0e79a8 */ /* 0x000ea200081ef50a */
[----:B------:R-:W0:Y:S01]  /*4070*/  S2UR UR5, SR_CgaCtaId ;  /* 0x00000000000579c3 */ /* 0x000e220000008800 */
[----:B------:R-:W-:Y:S02]  /*4080*/  UMOV UR4, 0x400 ;  /* 0x0000040000047882 */ /* 0x000fe40000000000 */
[----:B0-----:R-:W-:Y:S01]  /*4090*/  ULEA UR4, UR5, UR4, 0x18 ;  /* 0x0000000405047291 */ /* 0x001fe2000f8ec0ff */
[----:B--2---:R-:W-:-:S05]  /*40a0*/  IADD3 R14, P0, PT, R14, UR6, RZ ;  /* 0x000000060e0e7c10 */ /* 0x004fca000ff1e0ff */
[----:B------:R-:W-:-:S05]  /*40b0*/  IMAD.X R15, RZ, RZ, R15, P0 ;  /* 0x000000ffff0f7224 */ /* 0x000fca00000e060f */
[----:B------:R0:W-:Y:S03]  /*40c0*/  STS.64 [UR4+0x98], R14 ;  /* 0x0000980eff007988 */ /* 0x0001e60008000a04 */
.L_x_190:
[----:B------:R-:W-:Y:S05]  /*40d0*/  BSYNC.RECONVERGENT B1 ;  /* 0x0000000000017941 */ /* 0x000fea0003800200 */
.L_x_189:
[----:B------:R-:W1:Y:S08]  /*40e0*/  S2UR UR5, SR_CgaCtaId ;  /* 0x00000000000579c3 */ /* 0x000e700000008800 */
[----:B------:R-:W-:Y:S06]  /*40f0*/  BAR.SYNC.DEFER_BLOCKING 0x0 ;  /* 0x0000000000007b1d */ /* 0x000fec0000010000 */
[----:B------:R-:W-:-:S02]  /*4100*/  UMOV UR4, 0x400 ;  /* 0x0000040000047882 */ /* 0x000fc40000000000 */
[----:B-1----:R-:W-:-:S06]  /*4110*/  ULEA UR4, UR5, UR4, 0x18 ;  /* 0x0000000405047291 */ /* 0x002fcc000f8ec0ff */
[----:B------:R-:W-:-:S05]  /*4120*/  IMAD.U32 R9, RZ, RZ, UR4 ;  /* 0x00000004ff097e24 */ /* 0x000fca000f8e00ff */
[----:B------:R-:W0:Y:S02]  /*4130*/  LDS.64 R18, [R9+0x98] ;  /* 0x0000980009127984 */ /* 0x000e240000000a00 */
[----:B0-----:R-:W-:-:S04]  /*4140*/  IADD3 R14, P1, PT, R18, 0x500, RZ ;  /* 0x00000500120e7810 */ /* 0x001fc80007f3e0ff */
[----:B------:R-:W-:Y:S01]  /*4150*/  ISETP.GT.U32.AND P0, PT, R14, R25, PT ;  /* 0x000000190e00720c */ /* 0x000fe20003f04070 */
[----:B------:R-:W-:-:S05]  /*4160*/  IMAD.X R15, RZ, RZ, R19, P1 ;  /* 0x000000ffff0f7224 */ /* 0x000fca00008e0613 */
[----:B------:R-:W-:-:S13]  /*4170*/  ISETP.GT.AND.EX P0, PT, R15, R16, PT, P0 ;  /* 0x000000100f00720c */ /* 0x000fda0003f04300 */
[----:B------:R-:W-:Y:S05]  /*4180*/  @P0 BRA `(.L_x_191) ;  /* 0x0000000400b40947 */ /* 0x000fea0003800000 */
[----:B------:R-:W-:Y:S01]  /*4190*/  BSSY.RECONVERGENT B1, `(.L_x_191) ;  /* 0x000006c000017945 */ /* 0x000fe20003800200 */
[----:B------:R-:W-:Y:S01]  /*41a0*/  IMAD.MOV.U32 R20, RZ, RZ, R10 ;  /* 0x000000ffff147224 */ /* 0x000fe200078e000a */
[----:B------:R-:W0:Y:S01]  /*41b0*/  LDCU.64 UR8, c[0x0][0x398] ;  /* 0x00007300ff0877ac */ /* 0x000e220008000a00 */
[----:B------:R-:W-:Y:S02]  /*41c0*/  IMAD.MOV.U32 R21, RZ, RZ, R11 ;  /* 0x000000ffff157224 */ /* 0x000fe400078e000b */
[----:B------:R-:W-:Y:S01]  /*41d0*/  IMAD.MOV.U32 R15, RZ, RZ, R7 ;  /* 0x000000ffff0f7224 */ /* 0x000fe200078e0007 */
[----:B------:R-:W1:Y:S01]  /*41e0*/  LDCU.128 UR12, c[0x0][0x380] ;  /* 0x00007000ff0c77ac */ /* 0x000e620008000c00 */
[----:B------:R-:W-:-:S07]  /*41f0*/  IMAD.MOV.U32 R14, RZ, RZ, R8 ;  /* 0x000000ffff0e7224 */ /* 0x000fce00078e0008 */
.L_x_194:
[----:B------:R-:W-:Y:S01]  /*4200*/  IADD3 R7, P0, PT, R3, R18, RZ ;  /* 0x0000001203077210 */ /* 0x000fe20007f1e0ff */
[----:B-1----:R-:W-:Y:S02]  /*4210*/  IMAD.U32 R2, RZ, RZ, UR12 ;  /* 0x0000000cff027e24 */ /* 0x002fe4000f8e00ff */
[----:B------:R-:W-:Y:S02]  /*4220*/  IMAD.U32 R4, RZ, RZ, UR13 ;  /* 0x0000000dff047e24 */ /* 0x000fe4000f8e00ff */
[----:B------:R-:W-:Y:S01]  /*4230*/  IMAD.X R25, RZ, RZ, R19, P0 ;  /* 0x000000ffff197224 */ /* 0x000fe200000e0613 */
[----:B------:R-:W-:-:S04]  /*4240*/  LEA R10, P0, R7, R2, 0x3 ;  /* 0x00000002070a7211 */ /* 0x000fc800078018ff */
[----:B------:R-:W-:-:S05]  /*4250*/  LEA.HI.X R11, R7, R4, R25, 0x3, P0 ;  /* 0x00000004070b7211 */ /* 0x000fca00000f1c19 */
[----:B------:R-:W2:Y:S04]  /*4260*/  LDG.E.64 R16, desc[UR10][R10.64] ;  /* 0x0000000a0a107981 */ /* 0x000ea8000c1e1b00 */
[----:B------:R-:W3:Y:S01]  /*4270*/  LDG.E.64 R18, desc[UR10][R10.64+0x800] ;  /* 0x0008000a0a127981 */ /* 0x000ee2000c1e1b00 */
[----:B------:R-:W-:Y:S02]  /*4280*/  IMAD.U32 R5, RZ, RZ, UR14 ;  /* 0x0000000eff057e24 */ /* 0x000fe4000f8e00ff */
[----:B------:R-:W-:-:S03]  /*4290*/  IMAD.U32 R6, RZ, RZ, UR15 ;  /* 0x0000000fff067e24 */ /* 0x000fc6000f8e00ff */
[----:B------:R-:W-:-:S04]  /*42a0*/  IADD3 R24, P0, PT, R7, R5, RZ ;  /* 0x0000000507187210 */ /* 0x000fc80007f1e0ff */
[----:B------:R-:W-:Y:S01]  /*42b0*/  IADD3 R27, P3, PT, R24, 0x100, RZ ;  /* 0x00000100181b7810 */ /* 0x000fe20007f7e0ff */
[----:B------:R-:W-:-:S04]  /*42c0*/  IMAD.X R25, R25, 0x1, R6, P0 ;  /* 0x0000000119197824 */ /* 0x000fc800000e0606 */
[----:B------:R-:W-:Y:S01]  /*42d0*/  IMAD.X R26, RZ, RZ, R25, P3 ;  /* 0x000000ffff1a7224 */ /* 0x000fe200018e0619 */
[----:B--2---:R-:W-:-:S14]  /*42e0*/  DSETP.GEU.AND P2, PT, |R20|, |R16|, PT ;  /* 0x400000101400722a */ /* 0x004fdc0003f4e200 */
[----:B------:R-:W-:-:S04]  /*42f0*/  @P2 ISETP.GE.U32.AND P0, PT, R15, R24, PT ;  /* 0x000000180f00220c */ /* 0x000fc80003f06070 */
[----:B------:R-:W-:-:S13]  /*4300*/  @P2 ISETP.GE.AND.EX P0, PT, R14, R25, PT, P0 ;  /* 0x000000190e00220c */ /* 0x000fda0003f06300 */
[----:B------:R-:W-:-:S06]  /*4310*/  @P2 DSETP.LT.OR P0, PT, |R16|, |R20|, !P0 ;  /* 0x400000141000222a */ /* 0x000fcc0004701600 */
[----:B------:R-:W-:Y:S02]  /*4320*/  @P2 FSEL R7, R20, R16, P0 ;  /* 0x0000001014072208 */ /* 0x000fe40000000000 */
[----:B------:R-:W-:Y:S02]  /*4330*/  @P2 FSEL R20, R21, R17, P0 ;  /* 0x0000001115142208 */ /* 0x000fe40000000000 */
[C---:B------:R-:W-:Y:S01]  /*4340*/  IADD3 R21, P5, PT, R24.reuse, 0x300, RZ ;  /* 0x0000030018157810 */ /* 0x040fe20007fbe0ff */
[----:B------:R-:W-:Y:S01]  /*4350*/  @P2 IMAD.MOV.U32 R16, RZ, RZ, R7 ;  /* 0x000000ffff102224 */ /* 0x000fe200078e0007 */
[C---:B------:R-:W-:Y:S01]  /*4360*/  IADD3 R7, P6, PT, R24.reuse, 0x400, RZ ;  /* 0x0000040018077810 */ /* 0x040fe20007fde0ff */
[----:B------:R-:W-:Y:S01]  /*4370*/  @P2 IMAD.MOV.U32 R17, RZ, RZ, R20 ;  /* 0x000000ffff112224 */ /* 0x000fe200078e0014 */
[----:B------:R-:W-:Y:S01]  /*4380*/  IADD3 R20, P4, PT, R24, 0x200, RZ ;  /* 0x0000020018147810 */ /* 0x000fe20007f9e0ff */
[--C-:B------:R-:W-:Y:S01]  /*4390*/  IMAD.X R23, RZ, RZ, R25.reuse, P5 ;  /* 0x000000ffff177224 */ /* 0x100fe200028e0619 */
[----:B------:R-:W-:Y:S01]  /*43a0*/  @P2 SEL R24, R15, R24, P0 ;  /* 0x000000180f182207 */ /* 0x000fe20000000000 */
[----:B------:R-:W-:-:S02]  /*43b0*/  IMAD.X R8, RZ, RZ, R25, P6 ;  /* 0x000000ffff087224 */ /* 0x000fc400030e0619 */
[----:B------:R-:W-:Y:S01]  /*43c0*/  IMAD.X R22, RZ, RZ, R25, P4 ;  /* 0x000000ffff167224 */ /* 0x000fe200020e0619 */
[----:B------:R-:W-:Y:S01]  /*43d0*/  @P2 SEL R25, R14, R25, P0 ;  /* 0x000000190e192207 */ /* 0x000fe20000000000 */
[----:B---3--:R-:W-:Y:S01]  /*43e0*/  DSETP.GEU.AND P1, PT, |R16|, |R18|, PT ;  /* 0x400000121000722a */ /* 0x008fe20003f2e200 */
[----:B------:R-:W2:-:S13]  /*43f0*/  LDG.E.64 R14, desc[UR10][R10.64+0x1000] ;  /* 0x0010000a0a0e7981 */ /* 0x000e9a000c1e1b00 */
[----:B------:R-:W-:-:S04]  /*4400*/  @P1 ISETP.GE.U32.AND P0, PT, R24, R27, PT ;  /* 0x0000001b1800120c */ /* 0x000fc80003f06070 */
[----:B------:R-:W-:-:S13]  /*4410*/  @P1 ISETP.GE.AND.EX P0, PT, R25, R26, PT, P0 ;  /* 0x0000001a1900120c */ /* 0x000fda0003f06300 */
[----:B------:R-:W-:-:S06]  /*4420*/  @P1 DSETP.LT.OR P0, PT, |R18|, |R16|, !P0 ;  /* 0x400000101200122a */ /* 0x000fcc0004701600 */
[----:B------:R-:W-:Y:S02]  /*4430*/  @P1 FSEL R28, R16, R18, P0 ;  /* 0x00000012101c1208 */ /* 0x000fe40000000000 */
[----:B------:R-:W-:Y:S02]  /*4440*/  @P1 FSEL R29, R17, R19, P0 ;  /* 0x00000013111d1208 */ /* 0x000fe40000000000 */
[----:B------:R-:W3:Y:S01]  /*4450*/  LDG.E.64 R16, desc[UR10][R10.64+0x1800] ;  /* 0x0018000a0a107981 */ /* 0x000ee2000c1e1b00 */
[----:B------:R-:W-:Y:S02]  /*4460*/  @P1 IMAD.MOV.U32 R18, RZ, RZ, R28 ;  /* 0x000000ffff121224 */ /* 0x000fe400078e001c */
[----:B------:R-:W-:Y:S01]  /*4470*/  @P1 IMAD.MOV.U32 R19, RZ, RZ, R29 ;  /* 0x000000ffff131224 */ /* 0x000fe200078e001d */
[----:B------:R-:W-:Y:S02]  /*4480*/  @P1 SEL R27, R24, R27, P0 ;  /* 0x0000001b181b1207 */ /* 0x000fe40000000000 */
[----:B------:R-:W-:Y:S01]  /*4490*/  @P1 SEL R26, R25, R26, P0 ;  /* 0x0000001a191a1207 */ /* 0x000fe20000000000 */
[----:B------:R-:W-:Y:S01]  /*44a0*/  BSSY.RECONVERGENT B2, `(.L_x_192) ;  /* 0x000001d000027945 */ /* 0x000fe20003800200 */
[----:B------:R-:W5:Y:S01]  /*44b0*/  LDG.E.64 R10, desc[UR10][R10.64+0x2000] ;  /* 0x0020000a0a0a7981 */ /* 0x000f62000c1e1b00 */
[----:B------:R-:W-:Y:S06]  /*44c0*/  BAR.SYNC.DEFER_BLOCKING 0x0 ;  /* 0x0000000000007b1d */ /* 0x000fec0000010000 */
[----:B--2---:R-:W-:-:S14]  /*44d0*/  DSETP.GEU.AND P2, PT, |R18|, |R14|, PT ;  /* 0x4000000e1200722a */ /* 0x004fdc0003f4e200 */
[----:B------:R-:W-:-:S04]  /*44e0*/  @P2 ISETP.GE.U32.AND P0, PT, R27, R20, PT ;  /* 0x000000141b00220c */ /* 0x000fc80003f06070 */
[----:B------:R-:W-:-:S13]  /*44f0*/  @P2 ISETP.GE.AND.EX P0, PT, R26, R22, PT, P0 ;  /* 0x000000161a00220c */ /* 0x000fda0003f06300 */
[----:B------:R-:W-:-:S06]  /*4500*/  @P2 DSETP.LT.OR P0, PT, |R14|, |R18|, !P0 ;  /* 0x400000120e00222a */ /* 0x000fcc0004701600 */
[----:B------:R-:W-:Y:S02]  /*4510*/  @P2 FSEL R18, R18, R14, P0 ;  /* 0x0000000e12122208 */ /* 0x000fe40000000000 */
[----:B------:R-:W-:-:S03]  /*4520*/  @P2 FSEL R19, R19, R15, P0 ;  /* 0x0000000f13132208 */ /* 0x000fc60000000000 */
[----:B------:R-:W-:Y:S02]  /*4530*/  @P2 IMAD.MOV.U32 R14, RZ, RZ, R18 ;  /* 0x000000ffff0e2224 */ /* 0x000fe400078e0012 */
[----:B------:R-:W-:-:S06]  /*4540*/  @P2 IMAD.MOV.U32 R15, RZ, RZ, R19 ;  /* 0x000000ffff0f2224 */ /* 0x000fcc00078e0013 */
[----:B---3--:R-:W-:Y:S01]  /*4550*/  DSETP.GEU.AND P1, PT, |R14|, |R16|, PT ;  /* 0x400000100e00722a */ /* 0x008fe20003f2e200 */
[----:B------:R-:W-:Y:S02]  /*4560*/  @P2 SEL R20, R27, R20, P0 ;  /* 0x000000141b142207 */ /* 0x000fe40000000000 */
[----:B------:R-:W-:Y:S02]  /*4570*/  @P2 SEL R22, R26, R22, P0 ;  /* 0x000000161a162207 */ /* 0x000fe40000000000 */
[----:B------:R-:W-:-:S09]  /*4580*/  ISETP.NE.AND P2, PT, R3, RZ, PT ;  /* 0x000000ff0300720c */ /* 0x000fd20003f45270 */
[----:B------:R-:W-:-:S04]  /*4590*/  @P1 ISETP.GE.U32.AND P0, PT, R20, R21, PT ;  /* 0x000000151400120c */ /* 0x000fc80003f06070 */
[----:B------:R-:W-:-:S13]  /*45a0*/  @P1 ISETP.GE.AND.EX P0, PT, R22, R23, PT, P0 ;  /* 0x000000171600120c */ /* 0x000fda0003f06300 */
[----:B------:R-:W-:Y:S01]  /*45b0*/  @P1 DSETP.LT.OR P0, PT, |R16|, |R14|, !P0 ;  /* 0x4000000e1000122a */ /* 0x000fe20004701600 */
[----:B------:R-:W-:-:S13]  /*45c0*/  @P2 BRA `(.L_x_193) ;  /* 0x0000000000282947 */ /* 0x000fda0003800000 */
[----:B------:R-:W-:Y:S02]  /*45d0*/  IMAD.MOV.U32 R24, RZ, RZ, 0x500 ;  /* 0x00000500ff187424 */ /* 0x000fe400078e00ff */
[----:B------:R-:W-:-:S06]  /*45e0*/  IMAD.MOV.U32 R25, RZ, RZ, 0x0 ;  /* 0x00000000ff197424 */ /* 0x000fcc00078e00ff */
[----:B------:R-:W2:Y:S01]  /*45f0*/  ATOMG.E.ADD.64.STRONG.GPU PT, R24, desc[UR10][R12.64], R24 ;  /* 0x800000180c1879a8 */ /* 0x000ea200081ef50a */
[----:B------:R-:W1:Y:S01]  /*4600*/  S2UR UR5, SR_CgaCtaId ;  /* 0x00000000000579c3 */ /* 0x000e620000008800 */
[----:B------:R-:W-:Y:S02]  /*4610*/  UMOV UR4, 0x400 ;  /* 0x0000040000047882 */ /* 0x000fe40000000000 */
[----:B-1----:R-:W-:-:S06]  /*4620*/  ULEA UR4, UR5, UR4, 0x18 ;  /* 0x0000000405047291 */ /* 0x002fcc000f8ec0ff */
[----:B------:R-:W-:Y:S01]  /*4630*/  IMAD.U32 R9, RZ, RZ, UR4 ;  /* 0x00000004ff097e24 */ /* 0x000fe2000f8e00ff */
[----:B--2---:R-:W-:-:S05]  /*4640*/  IADD3 R18, P2, PT, R24, UR6, RZ ;  /* 0x0000000618127c10 */ /* 0x004fca000ff5e0ff */
[----:B------:R-:W-:-:S05]  /*4650*/  IMAD.X R19, RZ, RZ, R25, P2 ;  /* 0x000000ffff137224 */ /* 0x000fca00010e0619 */
[----:B------:R1:W-:Y:S03]  /*4660*/  STS.64 [R9+0x98], R18 ;  /* 0x0000981209007388 */ /* 0x0003e60000000a00 */
.L_x_193:
[----:B0-----:R-:W-:Y:S05]  /*4670*/  BSYNC.RECONVERGENT B2 ;  /* 0x0000000000027941 */ /* 0x001fea0003800200 */
.L_x_192:
[----:B------:R-:W-:Y:S01]  /*4680*/  BAR.SYNC.DEFER_BLOCKING 0x0 ;  /* 0x0000000000007b1d */ /* 0x000fe20000010000 */
[----:B------:R-:W-:Y:S01]  /*4690*/  @P1 FSEL R14, R14, R16, P0 ;  /* 0x000000100e0e1208 */ /* 0x000fe20000000000 */
[----:B------:R-:W-:Y:S01]  /*46a0*/  IMAD.U32 R25, RZ, RZ, UR8 ;  /* 0x00000008ff197e24 */ /* 0x000fe2000f8e00ff */
[----:B------:R-:W-:Y:S02]  /*46b0*/  @P1 FSEL R15, R15, R17, P0 ;  /* 0x000000110f0f1208 */ /* 0x000fe40000000000 */
[----:B------:R-:W-:Y:S01]  /*46c0*/  @P1 SEL R21, R20, R21, P0 ;  /* 0x0000001514151207 */ /* 0x000fe20000000000 */
[----:B------:R-:W-:Y:S01]  /*46d0*/  @P1 IMAD.MOV.U32 R16, RZ, RZ, R14 ;  /* 0x000000ffff101224 */ /* 0x000fe200078e000e */
[----:B------:R-:W-:Y:S01]  /*46e0*/  @P1 SEL R23, R22, R23, P0 ;  /* 0x0000001716171207 */ /* 0x000fe20000000000 */
[----:B------:R-:W-:-:S06]  /*46f0*/  @P1 IMAD.MOV.U32 R17, RZ, RZ, R15 ;  /* 0x000000ffff111224 */ /* 0x000fcc00078e000f */
[----:B-----5:R-:W-:Y:S01]  /*4700*/  DSETP.GEU.AND P2, PT, |R16|, |R10|, PT ;  /* 0x4000000a1000722a */ /* 0x020fe20003f4e200 */
[----:B-1----:R-:W0:-:S13]  /*4710*/  LDS.64 R18, [R9+0x98] ;  /* 0x0000980009127984 */ /* 0x002e1a0000000a00 */
[----:B------:R-:W-:-:S04]  /*4720*/  @P2 ISETP.GE.U32.AND P0, PT, R21, R7, PT ;  /* 0x000000071500220c */ /* 0x000fc80003f06070 */
[----:B------:R-:W-:-:S13]  /*4730*/  @P2 ISETP.GE.AND.EX P0, PT, R23, R8, PT, P0 ;  /* 0x000000081700220c */ /* 0x000fda0003f06300 */
[----:B------:R-:W-:-:S06]  /*4740*/  @P2 DSETP.LT.OR P0, PT, |R10|, |R16|, !P0 ;  /* 0x400000100a00222a */ /* 0x000fcc0004701600 */
[----:B------:R-:W-:Y:S02]  /*4750*/  @P2 FSEL R17, R17, R11, P0 ;  /* 0x0000000b11112208 */ /* 0x000fe40000000000 */
[----:B------:R-:W-:Y:S02]  /*4760*/  @P2 SEL R7, R21, R7, P0 ;  /* 0x0000000715072207 */ /* 0x000fe40000000000 */
[----:B------:R-:W-:Y:S01]  /*4770*/  @P2 SEL R8, R23, R8, P0 ;  /* 0x0000000817082207 */ /* 0x000fe20000000000 */
[----:B------:R-:W-:-:S04]  /*4780*/  @P2 IMAD.MOV.U32 R11, RZ, RZ, R17 ;  /* 0x000000ffff0b2224 */ /* 0x000fc800078e0011 */
[----:B------:R-:W-:Y:S01]  /*4790*/  IMAD.MOV.U32 R21, RZ, RZ, R11 ;  /* 0x000000ffff157224 */ /* 0x000fe200078e000b */
[----:B0-----:R-:W-:-:S04]  /*47a0*/  IADD3 R14, P3, PT, R18, 0x500, RZ ;  /* 0x00000500120e7810 */ /* 0x001fc80007f7e0ff */
[----:B------:R-:W-:Y:S01]  /*47b0*/  ISETP.GT.U32.AND P1, PT, R14, R25, PT ;  /* 0x000000190e00720c */ /* 0x000fe20003f24070 */
[----:B------:R-:W-:Y:S01]  /*47c0*/  IMAD.X R15, RZ, RZ, R19, P3 ;  /* 0x000000ffff0f7224 */ /* 0x000fe200018e0613 */
[----:B------:R-:W-:Y:S01]  /*47d0*/  @P2 FSEL R14, R16, R10, P0 ;  /* 0x0000000a100e2208 */ /* 0x000fe20000000000 */
[----:B------:R-:W-:-:S04]  /*47e0*/  IMAD.U32 R16, RZ, RZ, UR9 ;  /* 0x00000009ff107e24 */ /* 0x000fc8000f8e00ff */
[----:B------:R-:W-:Y:S01]  /*47f0*/  @P2 IMAD.MOV.U32 R10, RZ, RZ, R14 ;  /* 0x000000ffff0a2224 */ /* 0x000fe200078e000e */
[----:B------:R-:W-:Y:S01]  /*4800*/  ISETP.GT.AND.EX P0, PT, R15, R16, PT, P1 ;  /* 0x000000100f00720c */ /* 0x000fe20003f04310 */
[----:B------:R-:W-:Y:S01]  /*4810*/  IMAD.MOV.U32 R14, RZ, RZ, R8 ;  /* 0x000000ffff0e7224 */ /* 0x000fe200078e0008 */
[----:B------:R-:W-:Y:S01]  /*4820*/  MOV R15, R7 ;  /* 0x00000007000f7202 */ /* 0x000fe20000000f00 */
[----:B------:R-:W-:-:S10]  /*4830*/  IMAD.MOV.U32 R20, RZ, RZ, R10 ;  /* 0x000000ffff147224 */ /* 0x000fd400078e000a */
[----:B------:R-:W-:Y:S05]  /*4840*/  @!P0 BRA `(.L_x_194) ;  /* 0xfffffff8006c8947 */ /* 0x000fea000383ffff */
[----:B------:R-:W-:Y:S05]  /*4850*/  BSYNC.RECONVERGENT B1 ;  /* 0x0000000000017941 */ /* 0x000fea0003800200 */
.L_x_191:
[----:B------:R-:W-:Y:S01]  /*4860*/  ISETP.GE.U32.AND P0, PT, R18, R25, PT ;  /* 0x000000191200720c */ /* 0x000fe20003f06070 */
[----:B------:R-:W-:Y:S03]  /*4870*/  BSSY.RECONVERGENT B1, `(.L_x_188) ;  /* 0x00000b1000017945 */ /* 0x000fe60003800200 */
[----:B------:R-:W-:-:S13]  /*4880*/  ISETP.GE.AND.EX P0, PT, R19, R16, PT, P0 ;  /* 0x000000101300720c */ /* 0x000fda0003f06300 */
[----:B------:R-:W-:Y:S05]  /*4890*/  @P0 BRA `(.L_x_195) ;  /* 0x0000000800b80947 */ /* 0x000fea0003800000 */
[----:B------:R-:W-:-:S05]  /*48a0*/  IMAD.IADD R20, R25, 0x1, -R18 ;  /* 0x0000000119147824 */ /* 0x000fca00078e0a12 */
[----:B------:R-:W-:-:S13]  /*48b0*/  ISETP.GE.AND P0, PT, R3, R20, PT ;  /* 0x000000140300720c */ /* 0x000fda0003f06270 */
[----:B------:R-:W-:Y:S05]  /*48c0*/  @P0 BRA `(.L_x_195) ;  /* 0x0000000800ac0947 */ /* 0x000fea0003800000 */
[----:B------:R-:W-:Y:S01]  /*48d0*/  LOP3.LUT R9, RZ, R3, RZ, 0x33, !PT ;  /* 0x00000003ff097212 */ /* 0x000fe200078e33ff */
[----:B------:R-:W-:Y:S03]  /*48e0*/  BSSY.RECONVERGENT B2, `(.L_x_196) ;  /* 0x0000035000027945 */ /* 0x000fe60003800200 */
[----:B------:R-:W-:-:S04]  /*48f0*/  IADD3 R25, PT, PT, -R18, R25, R9 ;  /* 0x0000001912197210 */ /* 0x000fc80007ffe109 */
[----:B------:R-:W-:-:S04]  /*4900*/  LOP3.LUT R9, R25, 0x300, RZ, 0xc0, !PT ;  /* 0x0000030019097812 */ /* 0x000fc800078ec0ff */
[----:B------:R-:W-:Y:S01]  /*4910*/  ISETP.NE.AND P0, PT, R9, 0x300, PT ;  /* 0x000003000900780c */ /* 0x000fe20003f05270 */
[----:B------:R-:W-:-:S12]  /*4920*/  IMAD.MOV.U32 R9, RZ, RZ, R3 ;  /* 0x000000ffff097224 */ /* 0x000fd800078e0003 */
[----:B------:R-:W-:Y:S05]  /*4930*/  @!P0 BRA `(.L_x_197) ;  /* 0x0000000000bc8947 */ /* 0x000fea0003800000 */
[----:B------:R-:W-:Y:S02]  /*4940*/  IADD3 R15, P0, PT, R3, R18, RZ ;  /* 0x00000012030f7210 */ /* 0x000fe40007f1e0ff */
[----:B------:R-:W-:Y:S02]  /*4950*/  LEA.HI R9, R25, 0x1, RZ, 0x18 ;  /* 0x0000000119097811 */ /* 0x000fe400078fc0ff */
[C---:B------:R-:W-:Y:S01]  /*4960*/  LEA R2, P1, R15.reuse, R2, 0x3 ;  /* 0x000000020f027211 */ /* 0x040fe200078218ff */
[----:B------:R-:W-:Y:S01]  /*4970*/  IMAD.X R13, RZ, RZ, R19, P0 ;  /* 0x000000ffff0d7224 */ /* 0x000fe200000e0613 */
[----:B------:R-:W-:Y:S02]  /*4980*/  IADD3 R14, P0, PT, R15, R5, RZ ;  /* 0x000000050f0e7210 */ /* 0x000fe40007f1e0ff */
[----:B------:R-:W-:Y:S01]  /*4990*/  LOP3.LUT R5, R9, 0x3, RZ, 0xc0, !PT ;  /* 0x0000000309057812 */ /* 0x000fe200078ec0ff */
[----:B------:R-:W-:Y:S01]  /*49a0*/  IMAD.MOV.U32 R9, RZ, RZ, R3 ;  /* 0x000000ffff097224 */ /* 0x000fe200078e0003 */
[----:B------:R-:W-:Y:S01]  /*49b0*/  LEA.HI.X R15, R15, R4, R13, 0x3, P1 ;  /* 0x000000040f0f7211 */ /* 0x000fe200008f1c0d */
[----:B------:R-:W-:-:S02]  /*49c0*/  IMAD.X R16, R13, 0x1, R6, P0 ;  /* 0x000000010d107824 */ /* 0x000fc400000e0606 */
[----:B------:R-:W-:-:S07]  /*49d0*/  IMAD.MOV R6, RZ, RZ, -R5 ;  /* 0x000000ffff067224 */ /* 0x000fce00078e0a05 */
.L_x_200:
        /* <DEDUP_REMOVED lines=9> */
[----:B------:R-:W-:Y:S02]  /*4a70*/  IMAD.MOV.U32 R4, RZ, RZ, R10 ;  /* 0x000000ffff047224 */ /* 0x000fe400078e000a */
        /* <DEDUP_REMOVED lines=21> */
.L_x_199:
[----:B------:R-:W-:Y:S05]  /*4bd0*/  BSYNC.RECONVERGENT B3 ;  /* 0x0000000000037941 */ /* 0x000fea0003800200 */
.L_x_198:
[----:B------:R-:W-:Y:S01]  /*4be0*/  IADD3 R14, P0, PT, R14, 0x100, RZ ;  /* 0x000001000e0e7810 */ /* 0x000fe20007f1e0ff */
[----:B------:R-:W-:Y:S02]  /*4bf0*/  VIADD R9, R9, 0x100 ;  /* 0x0000010009097836 */ /* 0x000fe40000000000 */
[----:B------:R-:W-:Y:S02]  /*4c00*/  IMAD.X R15, RZ, RZ, R15, P3 ;  /* 0x000000ffff0f7224 */ /* 0x000fe400018e060f */
[----:B------:R-:W-:Y:S01]  /*4c10*/  IMAD.X R16, RZ, RZ, R16, P0 ;  /* 0x000000ffff107224 */ /* 0x000fe200000e0610 */
[----:B------:R-:W-:Y:S07]  /*4c20*/  @P2 BRA `(.L_x_200) ;  /* 0xfffffffc006c2947 */ /* 0x000fee000383ffff */
.L_x_197:
[----:B------:R-:W-:Y:S05]  /*4c30*/  BSYNC.RECONVERGENT B2 ;  /* 0x0000000000027941 */ /* 0x000fea0003800200 */
.L_x_196:
[----:B------:R-:W-:-:S13]  /*4c40*/  ISETP.GE.U32.AND P0, PT, R25, 0x300, PT ;  /* 0x000003001900780c */ /* 0x000fda0003f06070 */
[----:B------:R-:W-:Y:S05]  /*4c50*/  @!P0 BRA `(.L_x_195) ;  /* 0x0000000400c88947 */ /* 0x000fea0003800000 */
[----:B------:R-:W0:Y:S01]  /*4c60*/  LDC.64 R16, c[0x0][0x380] ;  /* 0x0000e000ff107b82 */ /* 0x000e220000000a00 */
[----:B------:R-:W-:-:S07]  /*4c70*/  VIADD R21, R9, 0x200 ;  /* 0x0000020009157836 */ /* 0x000fce0000000000 */
[----:B------:R-:W1:Y:S02]  /*4c80*/  LDC.64 R14, c[0x0][0x388] ;  /* 0x0000e200ff0e7b82 */ /* 0x000e640000000a00 */
.L_x_209:
[----:B------:R-:W-:-:S05]  /*4c90*/  VIADD R5, R21, 0xfffffe00 ;  /* 0xfffffe0015057836 */ /* 0x000fca0000000000 */
[----:B------:R-:W-:-:S05]  /*4ca0*/  IADD3 R5, P0, PT, R5, R18, RZ ;  /* 0x0000001205057210 */ /* 0x000fca0007f1e0ff */
[----:B------:R-:W-:Y:S01]  /*4cb0*/  IMAD.X R2, RZ, RZ, R19, P0 ;  /* 0x000000ffff027224 */ /* 0x000fe200000e0613 */
[----:B0-----:R-:W-:-:S04]  /*4cc0*/  LEA R22, P0, R5, R16, 0x3 ;  /* 0x0000001005167211 */ /* 0x001fc800078018ff */
[----:B------:R-:W-:-:S05]  /*4cd0*/  LEA.HI.X R23, R5, R17, R2, 0x3, P0 ;  /* 0x0000001105177211 */ /* 0x000fca00000f1c02 */
[----:B------:R-:W2:Y:S04]  /*4ce0*/  LDG.E.64 R24, desc[UR10][R22.64] ;  /* 0x0000000a16187981 */ /* 0x000ea8000c1e1b00 */
[----:B------:R0:W5:Y:S01]  /*4cf0*/  LDG.E.64 R12, desc[UR10][R22.64+0x800] ;  /* 0x0008000a160c7981 */ /* 0x000162000c1e1b00 */
        /* <DEDUP_REMOVED lines=23> */
.L_x_202:
[----:B------:R-:W-:Y:S05]  /*4e70*/  BSYNC.RECONVERGENT B2 ;  /* 0x0000000000027941 */ /* 0x000fea0003800200 */
.L_x_201:
[----:B------:R0:W5:Y:S04]  /*4e80*/  LDG.E.64 R6, desc[UR10][R22.64+0x1000] ;  /* 0x0010000a16067981 */ /* 0x000168000c1e1b00 */
[----:B------:R0:W5:Y:S02]  /*4e90*/  LDG.E.64 R24, desc[UR10][R22.64+0x1800] ;  /* 0x0018000a16187981 */ /* 0x000164000c1e1b00 */
[----:B-----5:R-:W-:Y:S01]  /*4ea0*/  DSETP.GEU.AND P0, PT, |R4|, |R12|, PT ;  /* 0x4000000c0400722a */ /* 0x020fe20003f0e200 */
[----:B------:R-:W-:Y:S01]  /*4eb0*/  VIADD R11, R21, 0xffffff00 ;  /* 0xffffff00150b7836 */ /* 0x000fe20000000000 */
[----:B------:R-:W-:Y:S01]  /*4ec0*/  BSSY.RECONVERGENT B2, `(.L_x_203) ;  /* 0x0000016000027945 */ /* 0x000fe20003800200 */
[----:B------:R-:W-:-:S03]  /*4ed0*/  IMAD.MOV.U32 R10, RZ, RZ, R12 ;  /* 0x000000ffff0a7224 */ /* 0x000fc600078e000c */
[----:B------:R-:W-:Y:S01]  /*4ee0*/  IADD3 R28, P1, P2, R18, R14, R11 ;  /* 0x0000000e121c7210 */ /* 0x000fe20007a3e00b */
[----:B------:R-:W-:-:S03]  /*4ef0*/  IMAD.MOV.U32 R11, RZ, RZ, R13 ;  /* 0x000000ffff0b7224 */ /* 0x000fc600078e000d */
[----:B------:R-:W-:Y:S01]  /*4f00*/  IADD3.X R27, PT, PT, R19, R15, RZ, P1, P2 ;  /* 0x0000000f131b7210 */ /* 0x000fe20000fe44ff */
[----:B------:R-:W-:-:S04]  /*4f10*/  IMAD.MOV.U32 R8, RZ, RZ, R28 ;  /* 0x000000ffff087224 */ /* 0x000fc800078e001c */
        /* <DEDUP_REMOVED lines=16> */
.L_x_204:
[----:B------:R-:W-:Y:S05]  /*5020*/  BSYNC.RECONVERGENT B2 ;  /* 0x0000000000027941 */ /* 0x000fea0003800200 */
.L_x_203:
[----:B------:R-:W-:Y:S01]  /*5030*/  DSETP.GEU.AND P0, PT, |R10|, |R6|, PT ;  /* 0x400000060a00722a */ /* 0x000fe20003f0e200 */
[----:B------:R-:W-:Y:S01]  /*5040*/  IADD3 R23, P1, P2, R18, R14, R21 ;  /* 0x0000000e12177210 */ /* 0x000fe20007a3e015 */
[----:B------:R-:W-:Y:S01]  /*5050*/  BSSY.RECONVERGENT B2, `(.L_x_205) ;  /* 0x0000016000027945 */ /* 0x000fe20003800200 */
[----:B------:R-:W-:Y:S02]  /*5060*/  VIADD R13, R21, 0x100 ;  /* 0x00000100150d7836 */ /* 0x000fe40000000000 */
[----:B------:R-:W-:Y:S01]  /*5070*/  IADD3.X R27, PT, PT, R19, R15, RZ, P1, P2 ;  /* 0x0000000f131b7210 */ /* 0x000fe20000fe44ff */
[----:B------:R-:W-:Y:S02]  /*5080*/  IMAD.MOV.U32 R2, RZ, RZ, R23 ;  /* 0x000000ffff027224 */ /* 0x000fe400078e0017 */
        /* <DEDUP_REMOVED lines=18> */
.L_x_206:
[----:B------:R-:W-:Y:S05]  /*51b0*/  BSYNC.RECONVERGENT B2 ;  /* 0x0000000000027941 */ /* 0x000fea0003800200 */
.L_x_205:
[----:B------:R-:W-:Y:S01]  /*51c0*/  DSETP.GEU.AND P0, PT, |R4|, |R24|, PT ;  /* 0x400000180400722a */ /* 0x000fe20003f0e200 */
[----:B------:R-:W-:Y:S01]  /*51d0*/  IADD3 R13, P1, P2, R18, R14, R13 ;  /* 0x0000000e120d7210 */ /* 0x000fe20007a3e00d */
[----:B------:R-:W-:Y:S01]  /*51e0*/  BSSY.RECONVERGENT B2, `(.L_x_207) ;  /* 0x0000015000027945 */ /* 0x000fe20003800200 */
[----:B------:R-:W-:Y:S02]  /*51f0*/  IMAD.MOV.U32 R10, RZ, RZ, R24 ;  /* 0x000000ffff0a7224 */ /* 0x000fe400078e0018 */
[----:B------:R-:W-:Y:S01]  /*5200*/  IADD3.X R6, PT, PT, R19, R15, RZ, P1, P2 ;  /* 0x0000000f13067210 */ /* 0x000fe20000fe44ff */
[----:B------:R-:W-:Y:S02]  /*5210*/  IMAD.MOV.U32 R7, RZ, RZ, R13 ;  /* 0x000000ffff077224 */ /* 0x000fe400078e000d */
[----:B------:R-:W-:Y:S02]  /*5220*/  IMAD.MOV.U32 R11, RZ, RZ, R25 ;  /* 0x000000ffff0b7224 */ /* 0x000fe400078e0019 */
[----:B------:R-:W-:-:S04]  /*5230*/  IMAD.MOV.U32 R8, RZ, RZ, R6 ;  /* 0x000000ffff087224 */ /* 0x000fc800078e0006 */
[----:B------:R-:W-:Y:S05]  /*5240*/  @!P0 BRA `(.L_x_208) ;  /* 0x0000000000388947 */ /* 0x000fea0003800000 */
[----:B------:R-:W-:Y:S01]  /*5250*/  DSETP.GEU.AND P0, PT, |R24|, |R4|, PT ;  /* 0x400000041800722a */ /* 0x000fe20003f0e200 */
[----:B------:R-:W-:Y:S01]  /*5260*/  MOV R7, R2 ;  /* 0x0000000200077202 */ /* 0x000fe20000000f00 */
[----:B------:R-:W-:Y:S02]  /*5270*/  IMAD.MOV.U32 R8, RZ, RZ, R9 ;  /* 0x000000ffff087224 */ /* 0x000fe400078e0009 */
[----:B------:R-:W-:Y:S02]  /*5280*/  IMAD.MOV.U32 R10, RZ, RZ, R4 ;  /* 0x000000ffff0a7224 */ /* 0x000fe400078e0004 */
[----:B------:R-:W-:-:S08]  /*5290*/  IMAD.MOV.U32 R11, RZ, RZ, R5 ;  /* 0x000000ffff0b7224 */ /* 0x000fd000078e0005 */
        /* <DEDUP_REMOVED lines=9> */
.L_x_208:
[----:B------:R-:W-:Y:S05]  /*5330*/  BSYNC.RECONVERGENT B2 ;  /* 0x0000000000027941 */ /* 0x000fea0003800200 */
.L_x_207:
[C---:B------:R-:W-:Y:S02]  /*5340*/  VIADD R5, R21.reuse, 0x200 ;  /* 0x0000020015057836 */ /* 0x040fe40000000000 */
[----:B------:R-:W-:-:S03]  /*5350*/  VIADD R21, R21, 0x400 ;  /* 0x0000040015157836 */ /* 0x000fc60000000000 */
[----:B------:R-:W-:-:S13]  /*5360*/  ISETP.GE.AND P0, PT, R5, R20, PT ;  /* 0x000000140500720c */ /* 0x000fda0003f06270 */
[----:B------:R-:W-:Y:S05]  /*5370*/  @!P0 BRA `(.L_x_209) ;  /* 0xfffffff800448947 */ /* 0x000fea000383ffff */
.L_x_195:
[----:B------:R-:W-:Y:S05]  /*5380*/  BSYNC.RECONVERGENT B1 ;  /* 0x0000000000017941 */ /* 0x000fea0003800200 */
.L_x_188:
        /* <DEDUP_REMOVED lines=32> */
.L_x_211:
[----:B------:R-:W-:Y:S05]  /*5590*/  BSYNC.RECONVERGENT B1 ;  /* 0x0000000000017941 */ /* 0x000fea0003800200 */
.L_x_210:
        /* <DEDUP_REMOVED lines=31> */
.L_x_213:
[----:B------:R-:W-:Y:S05]  /*5790*/  BSYNC.RECONVERGENT B1 ;  /* 0x0000000000017941 */ /* 0x000fea0003800200 */
.L_x_212:
        /* <DEDUP_REMOVED lines=31> */
.L_x_215:
[----:B------:R-:W-:Y:S05]  /*5990*/  BSYNC.RECONVERGENT B1 ;  /* 0x0000000000017941 */ /* 0x000fea0003800200 */
.L_x_214:
[----:B------:R-:W-:Y:S01]  /*59a0*/  ISETP.GT.AND P0, PT, R2, 0x17, PT ;  /* 0x000000170200780c */ /* 0x000fe20003f04270 */
[----:B-1----:R1:W1:Y:S01]  /*59b0*/  SHFL.DOWN PT, R6, R4, 0x8, 0x1f ;  /* 0x09001f0004067f89 */ /* 0x00226200000e0000 */
[----:B------:R-:W-:Y:S01]  /*59c0*/  BSSY.RECONVERGENT B1, `(.L_x_216) ;  /* 0x000001d000017945 */ /* 0x000fe20003800200 */
[----:B--2---:R-:W-:Y:S02]  /*59d0*/  IMAD.MOV.U32 R12, RZ, RZ, R10 ;  /* 0x000000ffff0c7224 */ /* 0x004fe400078e000a */
[----:B------:R2:W1:Y:S01]  /*59e0*/  SHFL.DOWN PT, R7, R5, 0x8, 0x1f ;  /* 0x09001f0005077f89 */ /* 0x00046200000e0000 */
[----:B------:R-:W-:Y:S02]  /*59f0*/  IMAD.MOV.U32 R13, RZ, RZ, R11 ;  /* 0x000000ffff0d7224 */ /* 0x000fe400078e000b */
[----:B------:R-:W-:Y:S01]  /*5a00*/  IMAD.MOV.U32 R8, RZ, RZ, R4 ;  /* 0x000000ffff087224 */ /* 0x000fe200078e0004 */
[----:B0-----:R2:W0:Y:S01]  /*5a10*/  SHFL.DOWN PT, R15, R10, 0x8, 0x1f ;  /* 0x09001f000a0f7f89 */ /* 0x00142200000e0000 */
[----:B----4-:R-:W-:-:S03]  /*5a20*/  IMAD.MOV.U32 R9, RZ, RZ, R5 ;  /* 0x000000ffff097224 */ /* 0x010fc600078e0005 */
[----:B---3--:R2:W3:Y:S01]  /*5a30*/  SHFL.DOWN PT, R14, R11, 0x8, 0x1f ;  /* 0x09001f000b0e7f89 */ /* 0x0084e200000e0000 */
[----:B------:R-:W-:Y:S05]  /*5a40*/  @P0 BRA `(.L_x_217) ;  /* 0x0000000000500947 */ /* 0x000fea0003800000 */
[----:B-1----:R-:W-:Y:S01]  /*5a50*/  DSETP.GEU.AND P0, PT, |R4|, |R6|, PT ;  /* 0x400000060400722a */ /* 0x002fe20003f0e200 */
        /* <DEDUP_REMOVED lines=19> */
.L_x_217:
[----:B------:R-:W-:Y:S05]  /*5b90*/  BSYNC.RECONVERGENT B1 ;  /* 0x0000000000017941 */ /* 0x000fea0003800200 */
.L_x_216:
[----:B------:R-:W-:Y:S01]  /*5ba0*/  ISETP.GT.AND P0, PT, R2, 0xf, PT ;  /* 0x0000000f0200780c */ /* 0x000fe20003f04270 */
[----:B--2---:R2:W4:Y:S01]  /*5bb0*/  SHFL.DOWN PT, R10, R8, 0x10, 0x1f ;  /* 0x0a001f00080a7f89 */ /* 0x00452200000e0000 */
[----:B------:R-:W-:Y:S01]  /*5bc0*/  BSSY.RECONVERGENT B1, `(.L_x_218) ;  /* 0x000001d000017945 */ /* 0x000fe20003800200 */
[----:B-1----:R-:W-:Y:S02]  /*5bd0*/  IMAD.MOV.U32 R4, RZ, RZ, R12 ;  /* 0x000000ffff047224 */ /* 0x002fe400078e000c */
[----:B------:R2:W1:Y:S01]  /*5be0*/  SHFL.DOWN PT, R11, R9, 0x10, 0x1f ;  /* 0x0a001f00090b7f89 */ /* 0x00046200000e0000 */
[----:B------:R-:W-:Y:S02]  /*5bf0*/  IMAD.MOV.U32 R5, RZ, RZ, R13 ;  /* 0x000000ffff057224 */ /* 0x000fe400078e000d */
[----:B------:R-:W-:Y:S01]  /*5c00*/  IMAD.MOV.U32 R6, RZ, RZ, R8 ;  /* 0x000000ffff067224 */ /* 0x000fe200078e0008 */
[----:B0-----:R2:W0:Y:S01]  /*5c10*/  SHFL.DOWN PT, R15, R12, 0x10, 0x1f ;  /* 0x0a001f000c0f7f89 */ /* 0x00142200000e0000 */
[----:B------:R-:W-:-:S03]  /*5c20*/  IMAD.MOV.U32 R7, RZ, RZ, R9 ;  /* 0x000000ffff077224 */ /* 0x000fc600078e0009 */
[----:B---3--:R2:W3:Y:S01]  /*5c30*/  SHFL.DOWN PT, R14, R13, 0x10, 0x1f ;  /* 0x0a001f000d0e7f89 */ /* 0x0084e200000e0000 */
        /* <DEDUP_REMOVED lines=21> */
.L_x_219:
[----:B------:R-:W-:Y:S05]  /*5d90*/  BSYNC.RECONVERGENT B1 ;  /* 0x0000000000017941 */ /* 0x000fea0003800200 */
.L_x_218:
[----:B------:R-:W-:Y:S01]  /*5da0*/  ISETP.NE.AND P0, PT, R2, RZ, PT ;  /* 0x000000ff0200720c */ /* 0x000fe20003f05270 */
[----:B------:R-:W-:-:S12]  /*5db0*/  BSSY.RECONVERGENT B1, `(.L_x_220) ;  /* 0x000000a000017945 */ /* 0x000fd80003800200 */
[----:B------:R-:W-:Y:S05]  /*5dc0*/  @P0 BRA `(.L_x_221) ;  /* 0x0000000000200947 */ /* 0x000fea0003800000 */
[----:B--2---:R-:W2:Y:S01]  /*5dd0*/  S2R R9, SR_CgaCtaId ;  /* 0x0000000000097919 */ /* 0x004ea20000008800 */
[----:B------:R-:W-:Y:S02]  /*5de0*/  MOV R8, 0x400 ;  /* 0x0000040000087802 */ /* 0x000fe40000000f00 */
[----:B------:R-:W-:-:S04]  /*5df0*/  SHF.R.U32.HI R2, RZ, 0x1, R3 ;  /* 0x00000001ff027819 */ /* 0x000fc80000011603 */
[----:B------:R-:W-:Y:S02]  /*5e00*/  LOP3.LUT R2, R2, 0x1f0, RZ, 0xc0, !PT ;  /* 0x000001f002027812 */ /* 0x000fe400078ec0ff */
[----:B--2---:R-:W-:-:S05]  /*5e10*/  LEA R9, R9, R8, 0x18 ;  /* 0x0000000809097211 */ /* 0x004fca00078ec0ff */
[----:B------:R-:W-:-:S05]  /*5e20*/  IMAD.IADD R9, R2, 0x1, R9 ;  /* 0x0000000102097824 */ /* 0x000fca00078e0209 */
[----:B------:R2:W-:Y:S04]  /*5e30*/  STS.64 [R9+0x10], R4 ;  /* 0x0000100409007388 */ /* 0x0005e80000000a00 */
[----:B------:R2:W-:Y:S02]  /*5e40*/  STS.64 [R9+0x8], R6 ;  /* 0x0000080609007388 */ /* 0x0005e40000000a00 */
.L_x_221:
[----:B------:R-:W-:Y:S05]  /*5e50*/  BSYNC.RECONVERGENT B1 ;  /* 0x0000000000017941 */ /* 0x000fea0003800200 */
.L_x_220:
[----:B------:R-:W-:Y:S01]  /*5e60*/  BAR.SYNC.DEFER_BLOCKING 0x0 ;  /* 0x0000000000007b1d */ /* 0x000fe20000010000 */
[----:B------:R-:W-:-:S13]  /*5e70*/  ISETP.NE.AND P1, PT, R3, RZ, PT ;  /* 0x000000ff0300720c */ /* 0x000fda0003f25270 */
[----:B------:R-:W-:Y:S05]  /*5e80*/  @P1 BRA `(.L_x_149) ;  /* 0x00000008008c1947 */ /* 0x000fea0003800000 */
[----:B------:R-:W5:Y:S01]  /*5e90*/  S2R R3, SR_CgaCtaId ;  /* 0x0000000000037919 */ /* 0x000f620000008800 */
[----:B------:R-:W-:Y:S01]  /*5ea0*/  MOV R20, 0x400 ;  /* 0x0000040000147802 */ /* 0x000fe20000000f00 */
[----:B------:R-:W-:Y:S03]  /*5eb0*/  BSSY.RECONVERGENT B1, `(.L_x_222) ;  /* 0x000001a000017945 */ /* 0x000fe60003800200 */
[----:B-----5:R-:W-:-:S05]  /*5ec0*/  LEA R20, R3, R20, 0x18 ;  /* 0x0000001403147211 */ /* 0x020fca00078ec0ff */
[----:B------:R-:W5:Y:S04]  /*5ed0*/  LDS.64 R16, [R20+0x18] ;  /* 0x0000180014107984 */ /* 0x000f680000000a00 */
[----:B-12-4-:R-:W1:Y:S04]  /*5ee0*/  LDS.128 R8, [R20+0x20] ;  /* 0x0000200014087984 */ /* 0x016e680000000c00 */
[----:B------:R2:W4:Y:S04]  /*5ef0*/  LDS.64 R2, [R20+0x80] ;  /* 0x0000800014027984 */ /* 0x0005280000000a00 */
[----:B0--3--:R2:W0:Y:S01]  /*5f00*/  LDS.128 R12, [R20+0x30] ;  /* 0x00003000140c7984 */ /* 0x0094220000000c00 */
[----:B-----5:R-:W-:Y:S01]  /*5f10*/  DSETP.GEU.AND P0, PT, |R6|, |R16|, PT ;  /* 0x400000100600722a */ /* 0x020fe20003f0e200 */
[----:B------:R-:W-:-:S02]  /*5f20*/  IMAD.MOV.U32 R22, RZ, RZ, R16 ;  /* 0x000000ffff167224 */ /* 0x000fc400078e0010 */
[----:B------:R-:W-:Y:S02]  /*5f30*/  IMAD.MOV.U32 R23, RZ, RZ, R17 ;  /* 0x000000ffff177224 */ /* 0x000fe400078e0011 */
[----:B-1----:R-:W-:Y:S02]  /*5f40*/  IMAD.MOV.U32 R25, RZ, RZ, R8 ;  /* 0x000000ffff197224 */ /* 0x002fe400078e0008 */
[----:B------:R-:W-:-:S07]  /*5f50*/  IMAD.MOV.U32 R21, RZ, RZ, R9 ;  /* 0x000000ffff157224 */ /* 0x000fce00078e0009 */
[----:B0-2-4-:R-:W-:Y:S05]  /*5f60*/  @!P0 BRA `(.L_x_223) ;  /* 0x0000000000388947 */ /* 0x015fea0003800000 */
        /* <DEDUP_REMOVED lines=14> */
.L_x_223:
[----:B------:R-:W-:Y:S05]  /*6050*/  BSYNC.RECONVERGENT B1 ;  /* 0x0000000000017941 */ /* 0x000fea0003800200 */
.L_x_222:
        /* <DEDUP_REMOVED lines=23> */
.L_x_225:
[----:B------:R-:W-:Y:S05]  /*61d0*/  BSYNC.RECONVERGENT B1 ;  /* 0x0000000000017941 */ /* 0x000fea0003800200 */
.L_x_224:
        /* <DEDUP_REMOVED lines=21> */
.L_x_227:
[----:B------:R-:W-:Y:S05]  /*6330*/  BSYNC.RECONVERGENT B1 ;  /* 0x0000000000017941 */ /* 0x000fea0003800200 */
.L_x_226:
        /* <DEDUP_REMOVED lines=23> */
.L_x_229:
[----:B------:R-:W-:Y:S05]  /*64b0*/  BSYNC.RECONVERGENT B1 ;  /* 0x0000000000017941 */ /* 0x000fea0003800200 */
.L_x_228:
        /* <DEDUP_REMOVED lines=21> */
.L_x_231:
[----:B------:R-:W-:Y:S05]  /*6610*/  BSYNC.RECONVERGENT B1 ;  /* 0x0000000000017941 */ /* 0x000fea0003800200 */
.L_x_230:
        /* <DEDUP_REMOVED lines=21> */
.L_x_233:
[----:B------:R-:W-:Y:S05]  /*6770*/  BSYNC.RECONVERGENT B1 ;  /* 0x0000000000017941 */ /* 0x000fea0003800200 */
.L_x_232:
        /* <DEDUP_REMOVED lines=20> */
.L_x_149:
[----:B------:R-:W-:Y:S05]  /*68c0*/  BSYNC.RECONVERGENT B0 ;  /* 0x0000000000007941 */ /* 0x000fea0003800200 */
.L_x_116:
[----:B------:R-:W-:Y:S05]  /*68d0*/  @P1 EXIT ;  /* 0x000000000000194d */ /* 0x000fea0003800000 */
[----:B01--4-:R-:W0:Y:S02]  /*68e0*/  LDC.64 R2, c[0x0][0x390] ;  /* 0x0000e400ff027b82 */ /* 0x013e240000000a00 */
[----:B0-----:R-:W-:-:S05]  /*68f0*/  IMAD.WIDE.U32 R2, R0, 0x10, R2 ;  /* 0x0000001000027825 */ /* 0x001fca00078e0002 */
[----:B------:R-:W-:Y:S04]  /*6900*/  STG.E.64 desc[UR10][R2.64], R6 ;  /* 0x0000000602007986 */ /* 0x000fe8000c101b0a */
[----:B------:R-:W-:Y:S01]  /*6910*/  STG.E.64 desc[UR10][R2.64+0x8], R4 ;  /* 0x0000080402007986 */ /* 0x000fe2000c101b0a */
[----:B------:R-:W-:Y:S05]  /*6920*/  EXIT ;  /* 0x000000000000794d */ /* 0x000fea0003800000 */
.L_x_234:
        /* <DEDUP_REMOVED lines=13> */
.L_x_735:


//--------------------- .text._ZN6thrust24THRUST_300001_SM_1000_NS8cuda_cub4core6detail13_kernel_agentINS1_8__reduce11ReduceAgentINS0_12zip_iteratorIN4cuda3std3__45tupleIJNS0_10device_ptrIdEENS0_17counting_iteratorIlNS0_11use_defaultESF_SF_EEEEEEEPNSB_IJdlEEESJ_lNS1_9__extrema9arg_max_fIdl10comparatorEEEEJSI_SK_lSO_EEEvDpT0_ --------------------------
	.section	.text._ZN6thrust24THRUST_300001_SM_1000_NS8cuda_cub4core6detail13_kernel_agentINS1_8__reduce11ReduceAgentINS0_12zip_iteratorIN4cuda3std3__45tupleIJNS0_10device_ptrIdEENS0_17counting_iteratorIlNS0_11use_defaultESF_SF_EEEEEEEPNSB_IJdlEEESJ_lNS1_9__extrema9arg_max_fIdl10comparatorEEEEJSI_SK_lSO_EEEvDpT0_,"ax",@progbits
	.align	128
        .global         _ZN6thrust24THRUST_300001_SM_1000_NS8cuda_cub4core6detail13_kernel_agentINS1_8__reduce11ReduceAgentINS0_12zip_iteratorIN4cuda3std3__45tupleIJNS0_10device_ptrIdEENS0_17counting_iteratorIlNS0_11use_defaultESF_SF_EEEEEEEPNSB_IJdlEEESJ_lNS1_9__extrema9arg_max_fIdl10comparatorEEEEJSI_SK_lSO_EEEvDpT0_
        .type           _ZN6thrust24THRUST_300001_SM_1000_NS8cuda_cub4core6detail13_kernel_agentINS1_8__reduce11ReduceAgentINS0_12zip_iteratorIN4cuda3std3__45tupleIJNS0_10device_ptrIdEENS0_17counting_iteratorIlNS0_11use_defaultESF_SF_EEEEEEEPNSB_IJdlEEESJ_lNS1_9__extrema9arg_max_fIdl10comparatorEEEEJSI_SK_lSO_EEEvDpT0_,@function
        .size           _ZN6thrust24THRUST_300001_SM_1000_NS8cuda_cub4core6detail13_kernel_agentINS1_8__reduce11ReduceAgentINS0_12zip_iteratorIN4cuda3std3__45tupleIJNS0_10device_ptrIdEENS0_17counting_iteratorIlNS0_11use_defaultESF_SF_EEEEEEEPNSB_IJdlEEESJ_lNS1_9__extrema9arg_max_fIdl10comparatorEEEEJSI_SK_lSO_EEEvDpT0_,(.L_x_736 - _ZN6thrust24THRUST_300001_SM_1000_NS8cuda_cub4core6detail13_kernel_agentINS1_8__reduce11ReduceAgentINS0_12zip_iteratorIN4cuda3std3__45tupleIJNS0_10device_ptrIdEENS0_17counting_iteratorIlNS0_11use_defaultESF_SF_EEEEEEEPNSB_IJdlEEESJ_lNS1_9__extrema9arg_max_fIdl10comparatorEEEEJSI_SK_lSO_EEEvDpT0_)
        .other          _ZN6thrust24THRUST_300001_SM_1000_NS8cuda_cub4core6detail13_kernel_agentINS1_8__reduce11ReduceAgentINS0_12zip_iteratorIN4cuda3std3__45tupleIJNS0_10device_ptrIdEENS0_17counting_iteratorIlNS0_11use_defaultESF_SF_EEEEEEEPNSB_IJdlEEESJ_lNS1_9__extrema9arg_max_fIdl10comparatorEEEEJSI_SK_lSO_EEEvDpT0_,@"STO_CUDA_ENTRY STV_DEFAULT"
_ZN6thrust24THRUST_300001_SM_1000_NS8cuda_cub4core6detail13_kernel_agentINS1_8__reduce11ReduceAgentINS0_12zip_iteratorIN4cuda3std3__45tupleIJNS0_10device_ptrIdEENS0_17counting_iteratorIlNS0_11use_defaultESF_SF_EEEEEEEPNSB_IJdlEEESJ_lNS1_9__extrema9arg_max_fIdl10comparatorEEEEJSI_SK_lSO_EEEvDpT0_:
.text._ZN6thrust24THRUST_300001_SM_1000_NS8cuda_cub4core6detail13_kernel_agentINS1_8__reduce11ReduceAgentINS0_12zip_iteratorIN4cuda3std3__45tupleIJNS0_10device_ptrIdEENS0_17counting_iteratorIlNS0_11use_defaultESF_SF_EEEEEEEPNSB_IJdlEEESJ_lNS1_9__extrema9arg_max_fIdl10comparatorEEEEJSI_SK_lSO_EEEvDpT0_:
[----:B------:R-:W-:Y:S01]  /*0000*/  LDC R1, c[0x0][0x37c] ;  /* 0x0000df00ff017b82 */ /* 0x000fe20000000800 */
[----:B------:R-:W0:Y:S02]  /*0010*/  LDCU.64 UR4, c[0x0][0x398] ;  /* 0x00007300ff0477ac */ /* 0x000e240008000a00 */
[----:B0-----:R-:W-:-:S04]  /*0020*/  ISETP.NE.U32.AND P0, PT, RZ, UR4, PT ;  /* 0x00000004ff007c0c */ /* 0x001fc8000bf05070 */
[----:B------:R-:W-:-:S13]  /*0030*/  ISETP.NE.AND.EX P0, PT, RZ, UR5, PT, P0 ;  /* 0x00000005ff007c0c */ /* 0x000fda000bf05300 */
[----:B------:R-:W-:Y:S05]  /*0040*/  @!P0 EXIT ;  /* 0x000000000000894d */ /* 0x000fea0003800000 */
[----:B------:R-:W-:Y:S01]  /*0050*/  UISETP.GT.U32.AND UP0, UPT, UR4, 0x4ff, UPT ;  /* 0x000004ff0400788c */ /* 0x000fe2000bf04070 */
[----:B------:R-:W-:Y:S01]  /*0060*/  BSSY.RECONVERGENT B0, `(.L_x_235) ;  /* 0x000063e000007945 */ /* 0x000fe20003800200 */
[----:B------:R-:W0:Y:S02]  /*0070*/  LDCU.64 UR8, c[0x0][0x358] ;  /* 0x00006b00ff0877ac */ /* 0x000e240008000a00 */
[----:B------:R-:W-:-:S09]  /*0080*/  UISETP.GT.AND.EX UP0, UPT, UR5, URZ, UPT, UP0 ;  /* 0x000000ff0500728c */ /* 0x000fd2000bf04300 */
        /* <DEDUP_REMOVED lines=9> */
[----:B------:R-:W1:Y:S01]  /*0120*/  LDC.64 R2, c[0x0][0x380] ;  /* 0x0000e000ff027b82 */ /* 0x000e620000000a00 */
[----:B------:R-:W2:Y:S01]  /*0130*/  LDCU.64 UR6, c[0x0][0x388] ;  /* 0x00007100ff0677ac */ /* 0x000ea20008000a00 */
[----:B-1----:R-:W-:-:S06]  /*0140*/  IMAD.WIDE.U32 R2, R0, 0x8, R2 ;  /* 0x0000000800027825 */ /* 0x002fcc00078e0002 */
[----:B0-----:R-:W5:Y:S01]  /*0150*/  LDG.E.64 R2, desc[UR8][R2.64] ;  /* 0x0000000802027981 */ /* 0x001f62000c1e1b00 */
[C---:B--2---:R-:W-:Y:S01]  /*0160*/  IADD3 R9, P0, PT, R0.reuse, UR6, RZ ;  /* 0x0000000600097c10 */ /* 0x044fe2000ff1e0ff */
[----:B------:R-:W-:-:S04]  /*0170*/  VIADD R10, R0, 0x100 ;  /* 0x00000100000a7836 */ /* 0x000fc80000000000 */
[----:B------:R-:W-:-:S08]  /*0180*/  IMAD.X R8, RZ, RZ, UR7, P0 ;  /* 0x00000007ff087e24 */ /* 0x000fd000080e06ff */
.L_x_238:
[----:B0-----:R-:W-:Y:S05]  /*0190*/  BSYNC.RECONVERGENT B1 ;  /* 0x0000000000017941 */ /* 0x001fea0003800200 */
.L_x_237:
[----:B------:R-:W-:Y:S01]  /*01a0*/  ISETP.GE.AND P0, PT, R10, UR4, PT ;  /* 0x000000040a007c0c */ /* 0x000fe2000bf06270 */
[----:B------:R-:W-:-:S12]  /*01b0*/  BSSY.RECONVERGENT B1, `(.L_x_239) ;  /* 0x00000a9000017945 */ /* 0x000fd80003800200 */
[----:B------:R-:W-:Y:S05]  /*01c0*/  @P0 BRA `(.L_x_240) ;  /* 0x00000008009c0947 */ /* 0x000fea0003800000 */
[----:B------:R-:W-:Y:S01]  /*01d0*/  LOP3.LUT R4, RZ, R10, RZ, 0x33, !PT ;  /* 0x0000000aff047212 */ /* 0x000fe200078e33ff */
[----:B------:R-:W-:Y:S04]  /*01e0*/  BSSY.RECONVERGENT B2, `(.L_x_241) ;  /* 0x0000034000027945 */ /* 0x000fe80003800200 */
[----:B------:R-:W-:-:S05]  /*01f0*/  VIADD R16, R4, UR4 ;  /* 0x0000000404107c36 */ /* 0x000fca0008000000 */
[----:B------:R-:W-:-:S04]  /*0200*/  LOP3.LUT R4, R16, 0x300, RZ, 0xc0, !PT ;  /* 0x0000030010047812 */ /* 0x000fc800078ec0ff */
[----:B------:R-:W-:-:S13]  /*0210*/  ISETP.NE.AND P0, PT, R4, 0x300, PT ;  /* 0x000003000400780c */ /* 0x000fda0003f05270 */
[----:B------:R-:W-:Y:S05]  /*0220*/  @!P0 BRA `(.L_x_242) ;  /* 0x0000000000bc8947 */ /* 0x000fea0003800000 */
[----:B------:R-:W0:Y:S01]  /*0230*/  LDC.64 R4, c[0x0][0x380] ;  /* 0x0000e000ff047b82 */ /* 0x000e220000000a00 */
[----:B------:R-:W1:Y:S01]  /*0240*/  LDCU.64 UR6, c[0x0][0x388] ;  /* 0x00007100ff0677ac */ /* 0x000e620008000a00 */
[----:B------:R-:W-:-:S04]  /*0250*/  LEA.HI R6, R16, 0x1, RZ, 0x18 ;  /* 0x0000000110067811 */ /* 0x000fc800078fc0ff */
[----:B------:R-:W-:-:S05]  /*0260*/  LOP3.LUT R6, R6, 0x3, RZ, 0xc0, !PT ;  /* 0x0000000306067812 */ /* 0x000fca00078ec0ff */
[----:B------:R-:W-:Y:S01]  /*0270*/  IMAD.MOV R11, RZ, RZ, -R6 ;  /* 0x000000ffff0b7224 */ /* 0x000fe200078e0a06 */
[C---:B-1----:R-:W-:Y:S01]  /*0280*/  IADD3 R14, P0, PT, R10.reuse, UR6, RZ ;  /* 0x000000060a0e7c10 */ /* 0x042fe2000ff1e0ff */
[----:B0-----:R-:W-:-:S04]  /*0290*/  IMAD.WIDE.U32 R4, R10, 0x8, R4 ;  /* 0x000000080a047825 */ /* 0x001fc800078e0004 */
[----:B------:R-:W-:Y:S02]  /*02a0*/  IMAD.MOV.U32 R12, RZ, RZ, R4 ;  /* 0x000000ffff0c7224 */ /* 0x000fe400078e0004 */
[----:B------:R-:W-:Y:S02]  /*02b0*/  IMAD.MOV.U32 R13, RZ, RZ, R5 ;  /* 0x000000ffff0d7224 */ /* 0x000fe400078e0005 */
[----:B------:R-:W-:-:S07]  /*02c0*/  IMAD.X R15, RZ, RZ, UR7, P0 ;  /* 0x00000007ff0f7e24 */ /* 0x000fce00080e06ff */
.L_x_245:
        /* <DEDUP_REMOVED lines=31> */
.L_x_244:
[----:B------:R-:W-:Y:S05]  /*04c0*/  BSYNC.RECONVERGENT B3 ;  /* 0x0000000000037941 */ /* 0x000fea0003800200 */
.L_x_243:
[----:B------:R-:W-:Y:S01]  /*04d0*/  IADD3 R14, P0, PT, R14, 0x100, RZ ;  /* 0x000001000e0e7810 */ /* 0x000fe20007f1e0ff */
[----:B------:R-:W-:Y:S02]  /*04e0*/  VIADD R10, R10, 0x100 ;  /* 0x000001000a0a7836 */ /* 0x000fe40000000000 */
[----:B------:R-:W-:Y:S02]  /*04f0*/  IMAD.X R13, RZ, RZ, R13, P3 ;  /* 0x000000ffff0d7224 */ /* 0x000fe400018e060d */
[----:B------:R-:W-:Y:S01]  /*0500*/  IMAD.X R15, RZ, RZ, R15, P0 ;  /* 0x000000ffff0f7224 */ /* 0x000fe200000e060f */
[----:B------:R-:W-:Y:S07]  /*0510*/  @P2 BRA `(.L_x_245) ;  /* 0xfffffffc006c2947 */ /* 0x000fee000383ffff */
.L_x_242:
[----:B------:R-:W-:Y:S05]  /*0520*/  BSYNC.RECONVERGENT B2 ;  /* 0x0000000000027941 */ /* 0x000fea0003800200 */
.L_x_241:
[----:B------:R-:W-:-:S13]  /*0530*/  ISETP.GE.U32.AND P0, PT, R16, 0x300, PT ;  /* 0x000003001000780c */ /* 0x000fda0003f06070 */
[----:B------:R-:W-:Y:S05]  /*0540*/  @!P0 BRA `(.L_x_240) ;  /* 0x0000000400bc8947 */ /* 0x000fea0003800000 */
[----:B------:R-:W0:Y:S01]  /*0550*/  LDC.64 R4, c[0x0][0x380] ;  /* 0x0000e000ff047b82 */ /* 0x000e220000000a00 */
[----:B------:R-:W-:-:S07]  /*0560*/  VIADD R20, R10, 0x200 ;  /* 0x000002000a147836 */ /* 0x000fce0000000000 */
[----:B------:R-:W1:Y:S02]  /*0570*/  LDC.64 R6, c[0x0][0x388] ;  /* 0x0000e200ff067b82 */ /* 0x000e640000000a00 */
.L_x_254:
[----:B------:R-:W-:-:S04]  /*0580*/  VIADD R17, R20, 0xfffffe00 ;  /* 0xfffffe0014117836 */ /* 0x000fc80000000000 */
[----:B0-----:R-:W-:-:S05]  /*0590*/  IMAD.WIDE R24, R17, 0x8, R4 ;  /* 0x0000000811187825 */ /* 0x001fca00078e0204 */
[----:B------:R-:W2:Y:S04]  /*05a0*/  LDG.E.64 R18, desc[UR8][R24.64] ;  /* 0x0000000818127981 */ /* 0x000ea8000c1e1b00 */
[----:B-----5:R0:W5:Y:S04]  /*05b0*/  LDG.E.64 R14, desc[UR8][R24.64+0x800] ;  /* 0x00080008180e7981 */ /* 0x020168000c1e1b00 */
[----:B------:R0:W5:Y:S04]  /*05c0*/  LDG.E.64 R12, desc[UR8][R24.64+0x1000] ;  /* 0x00100008180c7981 */ /* 0x000168000c1e1b00 */
[----:B------:R0:W5:Y:S01]  /*05d0*/  LDG.E.64 R10, desc[UR8][R24.64+0x1800] ;  /* 0x00180008180a7981 */ /* 0x000162000c1e1b00 */
[----:B-1----:R-:W-:Y:S01]  /*05e0*/  IADD3 R26, P1, PT, R17, R6, RZ ;  /* 0x00000006111a7210 */ /* 0x002fe20007f3e0ff */
[----:B------:R-:W-:Y:S01]  /*05f0*/  BSSY.RECONVERGENT B2, `(.L_x_246) ;  /* 0x0000017000027945 */ /* 0x000fe20003800200 */
[----:B------:R-:W-:-:S02]  /*0600*/  VIADD R23, R20, 0xffffff00 ;  /* 0xffffff0014177836 */ /* 0x000fc40000000000 */
[----:B------:R-:W-:Y:S01]  /*0610*/  LEA.HI.X.SX32 R27, R17, R7, 0x1, P1 ;  /* 0x00000007111b7211 */ /* 0x000fe200008f0eff */
[----:B------:R-:W-:-:S04]  /*0620*/  IMAD.MOV.U32 R22, RZ, RZ, R26 ;  /* 0x000000ffff167224 */ /* 0x000fc800078e001a */
        /* <DEDUP_REMOVED lines=19> */
.L_x_247:
[----:B------:R-:W-:Y:S05]  /*0760*/  BSYNC.RECONVERGENT B2 ;  /* 0x0000000000027941 */ /* 0x000fea0003800200 */
.L_x_246:
[----:B-----5:R-:W-:Y:S01]  /*0770*/  DSETP.GEU.AND P0, PT, |R16|, |R14|, PT ;  /* 0x4000000e1000722a */ /* 0x020fe20003f0e200 */
[C---:B------:R-:W-:Y:S01]  /*0780*/  IADD3 R19, P1, PT, R23.reuse, R6, RZ ;  /* 0x0000000617137210 */ /* 0x040fe20007f3e0ff */
[----:B------:R-:W-:Y:S01]  /*0790*/  BSSY.RECONVERGENT B2, `(.L_x_248) ;  /* 0x0000015000027945 */ /* 0x000fe20003800200 */
[----:B------:R-:W-:Y:S02]  /*07a0*/  IMAD.MOV.U32 R2, RZ, RZ, R14 ;  /* 0x000000ffff027224 */ /* 0x000fe400078e000e */
[----:B------:R-:W-:Y:S01]  /*07b0*/  LEA.HI.X.SX32 R18, R23, R7, 0x1, P1 ;  /* 0x0000000717127211 */ /* 0x000fe200008f0eff */
[----:B------:R-:W-:Y:S02]  /*07c0*/  IMAD.MOV.U32 R9, RZ, RZ, R19 ;  /* 0x000000ffff097224 */ /* 0x000fe400078e0013 */
[----:B------:R-:W-:Y:S01]  /*07d0*/  IMAD.MOV.U32 R3, RZ, RZ, R15 ;  /* 0x000000ffff037224 */ /* 0x000fe200078e000f */
[----:B------:R-:W-:-:S05]  /*07e0*/  MOV R8, R18 ;  /* 0x0000001200087202 */ /* 0x000fca0000000f00 */
        /* <DEDUP_REMOVED lines=15> */
.L_x_249:
[----:B------:R-:W-:Y:S05]  /*08e0*/  BSYNC.RECONVERGENT B2 ;  /* 0x0000000000027941 */ /* 0x000fea0003800200 */
.L_x_248:
[----:B------:R-:W-:Y:S01]  /*08f0*/  DSETP.GEU.AND P0, PT, |R2|, |R12|, PT ;  /* 0x4000000c0200722a */ /* 0x000fe20003f0e200 */
[CC--:B------:R-:W-:Y:S01]  /*0900*/  IADD3 R22, P1, PT, R20.reuse, R6.reuse, RZ ;  /* 0x0000000614167210 */ /* 0x0c0fe20007f3e0ff */
[C---:B------:R-:W-:Y:S01]  /*0910*/  VIADD R16, R20.reuse, 0x100 ;  /* 0x0000010014107836 */ /* 0x040fe20000000000 */
[----:B------:R-:W-:Y:S01]  /*0920*/  BSSY.RECONVERGENT B2, `(.L_x_250) ;  /* 0x0000016000027945 */ /* 0x000fe20003800200 */
[----:B------:R-:W-:Y:S01]  /*0930*/  IMAD.MOV.U32 R14, RZ, RZ, R12 ;  /* 0x000000ffff0e7224 */ /* 0x000fe200078e000c */
[----:B------:R-:W-:Y:S01]  /*0940*/  LEA.HI.X.SX32 R19, R20, R7, 0x1, P1 ;  /* 0x0000000714137211 */ /* 0x000fe200008f0eff */
[----:B------:R-:W-:Y:S01]  /*0950*/  IMAD.MOV.U32 R17, RZ, RZ, R22 ;  /* 0x000000ffff117224 */ /* 0x000fe200078e0016 */
[----:B------:R-:W-:Y:S01]  /*0960*/  IADD3 R24, P2, PT, R16, R6, RZ ;  /* 0x0000000610187210 */ /* 0x000fe20007f5e0ff */
[----:B------:R-:W-:Y:S02]  /*0970*/  IMAD.MOV.U32 R15, RZ, RZ, R13 ;  /* 0x000000ffff0f7224 */ /* 0x000fe400078e000d */
[----:B------:R-:W-:-:S04]  /*0980*/  IMAD.MOV.U32 R18, RZ, RZ, R19 ;  /* 0x000000ffff127224 */ /* 0x000fc800078e0013 */
[----:B------:R-:W-:Y:S06]  /*0990*/  @!P0 BRA `(.L_x_251) ;  /* 0x0000000000388947 */ /* 0x000fec0003800000 */
        /* <DEDUP_REMOVED lines=14> */
.L_x_251:
[----:B------:R-:W-:Y:S05]  /*0a80*/  BSYNC.RECONVERGENT B2 ;  /* 0x0000000000027941 */ /* 0x000fea0003800200 */
.L_x_250:
[----:B------:R-:W-:Y:S01]  /*0a90*/  DSETP.GEU.AND P0, PT, |R14|, |R10|, PT ;  /* 0x4000000a0e00722a */ /* 0x000fe20003f0e200 */
[----:B------:R-:W-:Y:S01]  /*0aa0*/  LEA.HI.X.SX32 R13, R16, R7, 0x1, P2 ;  /* 0x00000007100d7211 */ /* 0x000fe200010f0eff */
[----:B------:R-:W-:Y:S01]  /*0ab0*/  BSSY.RECONVERGENT B2, `(.L_x_252) ;  /* 0x0000014000027945 */ /* 0x000fe20003800200 */
[----:B------:R-:W-:Y:S02]  /*0ac0*/  IMAD.MOV.U32 R9, RZ, RZ, R24 ;  /* 0x000000ffff097224 */ /* 0x000fe400078e0018 */
[----:B------:R-:W-:Y:S02]  /*0ad0*/  IMAD.MOV.U32 R2, RZ, RZ, R10 ;  /* 0x000000ffff027224 */ /* 0x000fe400078e000a */
[----:B------:R-:W-:Y:S02]  /*0ae0*/  IMAD.MOV.U32 R8, RZ, RZ, R13 ;  /* 0x000000ffff087224 */ /* 0x000fe400078e000d */
[----:B------:R-:W-:-:S05]  /*0af0*/  IMAD.MOV.U32 R3, RZ, RZ, R11 ;  /* 0x000000ffff037224 */ /* 0x000fca00078e000b */
        /* <DEDUP_REMOVED lines=15> */
.L_x_253:
[----:B------:R-:W-:Y:S05]  /*0bf0*/  BSYNC.RECONVERGENT B2 ;  /* 0x0000000000027941 */ /* 0x000fea0003800200 */
.L_x_252:
[C---:B------:R-:W-:Y:S02]  /*0c00*/  VIADD R10, R20.reuse, 0x200 ;  /* 0x00000200140a7836 */ /* 0x040fe40000000000 */
[----:B------:R-:W-:-:S03]  /*0c10*/  VIADD R20, R20, 0x400 ;  /* 0x0000040014147836 */ /* 0x000fc60000000000 */
[----:B------:R-:W-:-:S13]  /*0c20*/  ISETP.GE.AND P0, PT, R10, UR5, PT ;  /* 0x000000050a007c0c */ /* 0x000fda000bf06270 */
[----:B------:R-:W-:Y:S05]  /*0c30*/  @!P0 BRA `(.L_x_254) ;  /* 0xfffffff800508947 */ /* 0x000fea000383ffff */
.L_x_240:
[----:B------:R-:W-:Y:S05]  /*0c40*/  BSYNC.RECONVERGENT B1 ;  /* 0x0000000000017941 */ /* 0x000fea0003800200 */
.L_x_239:
[----:B------:R-:W0:Y:S02]  /*0c50*/  LDCU UR6, c[0x0][0x398] ;  /* 0x00007300ff0677ac */ /* 0x000e240008000800 */
[----:B0-----:R-:W-:-:S09]  /*0c60*/  UISETP.GE.AND UP0, UPT, UR6, 0x100, UPT ;  /* 0x000001000600788c */ /* 0x001fd2000bf06270 */
[----:B------:R-:W-:Y:S05]  /*0c70*/  BRA.U !UP0, `(.L_x_255) ;  /* 0x0000001508507547 */ /* 0x000fea000b800000 */
        /* <DEDUP_REMOVED lines=32> */
.L_x_257:
[----:B------:R-:W-:Y:S05]  /*0e80*/  BSYNC.RECONVERGENT B1 ;  /* 0x0000000000017941 */ /* 0x000fea0003800200 */
.L_x_256:
        /* <DEDUP_REMOVED lines=31> */
.L_x_259:
[----:B------:R-:W-:Y:S05]  /*1080*/  BSYNC.RECONVERGENT B1 ;  /* 0x0000000000017941 */ /* 0x000fea0003800200 */
.L_x_258:
[----:B------:R-:W-:Y:S01]  /*1090*/  ISETP.GT.AND P0, PT, R10, 0x1b, PT ;  /* 0x0000001b0a00780c */ /* 0x000fe20003f04270 */
[----:B-1----:R1:W1:Y:S01]  /*10a0*/  SHFL.DOWN PT, R6, R2, 0x4, 0x1f ;  /* 0x08801f0002067f89 */ /* 0x00226200000e0000 */
[----:B------:R-:W-:Y:S01]  /*10b0*/  BSSY.RECONVERGENT B1, `(.L_x_260) ;  /* 0x000001d000017945 */ /* 0x000fe20003800200 */
[----:B0-----:R-:W-:Y:S02]  /*10c0*/  IMAD.MOV.U32 R11, RZ, RZ, R8 ;  /* 0x000000ffff0b7224 */ /* 0x001fe400078e0008 */
[----:B--2---:R0:W2:Y:S01]  /*10d0*/  SHFL.DOWN PT, R7, R3, 0x4, 0x1f ;  /* 0x08801f0003077f89 */ /* 0x0040a200000e0000 */
[----:B------:R-:W-:Y:S02]  /*10e0*/  IMAD.MOV.U32 R12, RZ, RZ, R9 ;  /* 0x000000ffff0c7224 */ /* 0x000fe400078e0009 */
[----:B------:R-:W-:Y:S01]  /*10f0*/  IMAD.MOV.U32 R4, RZ, RZ, R2 ;  /* 0x000000ffff047224 */ /* 0x000fe200078e0002 */
[----:B----4-:R0:W4:Y:S01]  /*1100*/  SHFL.DOWN PT, R13, R8, 0x4, 0x1f ;  /* 0x08801f00080d7f89 */ /* 0x01012200000e0000 */
[----:B------:R-:W-:-:S03]  /*1110*/  IMAD.MOV.U32 R5, RZ, RZ, R3 ;  /* 0x000000ffff057224 */ /* 0x000fc600078e0003 */
[----:B---3--:R0:W3:Y:S01]  /*1120*/  SHFL.DOWN PT, R14, R9, 0x4, 0x1f ;  /* 0x08801f00090e7f89 */ /* 0x0080e200000e0000 */
[----:B------:R-:W-:Y:S05]  /*1130*/  @P0 BRA `(.L_x_261) ;  /* 0x0000000000500947 */ /* 0x000fea0003800000 */
[----:B-12---:R-:W-:Y:S01]  /*1140*/  DSETP.GEU.AND P0, PT, |R2|, |R6|, PT ;  /* 0x400000060200722a */ /* 0x006fe20003f0e200 */
[----:B----4-:R-:W-:Y:S02]  /*1150*/  IMAD.MOV.U32 R11, RZ, RZ, R13 ;  /* 0x000000ffff0b7224 */ /* 0x010fe400078e000d */
        /* <DEDUP_REMOVED lines=18> */
.L_x_261:
[----:B------:R-:W-:Y:S05]  /*1280*/  BSYNC.RECONVERGENT B1 ;  /* 0x0000000000017941 */ /* 0x000fea0003800200 */
.L_x_260:
        /* <DEDUP_REMOVED lines=31> */
.L_x_263:
[----:B------:R-:W-:Y:S05]  /*1480*/  BSYNC.RECONVERGENT B1 ;  /* 0x0000000000017941 */ /* 0x000fea0003800200 */
.L_x_262:
[----:B------:R-:W-:Y:S01]  /*1490*/  ISETP.GT.AND P0, PT, R10, 0xf, PT ;  /* 0x0000000f0a00780c */ /* 0x000fe20003f04270 */
[----:B-1----:R1:W1:Y:S01]  /*14a0*/  SHFL.DOWN PT, R4, R2, 0x10, 0x1f ;  /* 0x0a001f0002047f89 */ /* 0x00226200000e0000 */
[----:B------:R-:W-:Y:S01]  /*14b0*/  BSSY.RECONVERGENT B1, `(.L_x_264) ;  /* 0x000001d000017945 */ /* 0x000fe20003800200 */
[----:B---3--:R-:W-:Y:S01]  /*14c0*/  MOV R14, R8 ;  /* 0x00000008000e7202 */ /* 0x008fe20000000f00 */
[----:B------:R-:W-:Y:S01]  /*14d0*/  IMAD.MOV.U32 R15, RZ, RZ, R9 ;  /* 0x000000ffff0f7224 */ /* 0x000fe200078e0009 */
[----:B0-----:R0:W3:Y:S01]  /*14e0*/  SHFL.DOWN PT, R5, R3, 0x10, 0x1f ;  /* 0x0a001f0003057f89 */ /* 0x0010e200000e0000 */
[----:B------:R-:W-:Y:S02]  /*14f0*/  IMAD.MOV.U32 R12, RZ, RZ, R2 ;  /* 0x000000ffff0c7224 */ /* 0x000fe400078e0002 */
[----:B----4-:R-:W-:Y:S01]  /*1500*/  IMAD.MOV.U32 R13, RZ, RZ, R3 ;  /* 0x000000ffff0d7224 */ /* 0x010fe200078e0003 */
[----:B--2---:R0:W2:Y:S04]  /*1510*/  SHFL.DOWN PT, R7, R8, 0x10, 0x1f ;  /* 0x0a001f0008077f89 */ /* 0x0040a800000e0000 */
[----:B------:R0:W4:Y:S01]  /*1520*/  SHFL.DOWN PT, R6, R9, 0x10, 0x1f ;  /* 0x0a001f0009067f89 */ /* 0x00012200000e0000 */
        /* <DEDUP_REMOVED lines=21> */
.L_x_265:
[----:B------:R-:W-:Y:S05]  /*1680*/  BSYNC.RECONVERGENT B1 ;  /* 0x0000000000017941 */ /* 0x000fea0003800200 */
.L_x_264:
        /* <DEDUP_REMOVED lines=11> */
.L_x_267:
[----:B------:R-:W-:Y:S05]  /*1740*/  BSYNC.RECONVERGENT B1 ;  /* 0x0000000000017941 */ /* 0x000fea0003800200 */
.L_x_266:
        /* <DEDUP_REMOVED lines=8> */
[----:B-1234-:R-:W1:Y:S04]  /*17d0*/  LDS.128 R4, [R0+0x20] ;  /* 0x0000200000047984 */ /* 0x01ee680000000c00 */
[----:B------:R2:W3:Y:S04]  /*17e0*/  LDS.64 R2, [R0+0x80] ;  /* 0x0000800000027984 */ /* 0x0004e80000000a00 */
[----:B------:R2:W4:Y:S01]  /*17f0*/  LDS.128 R8, [R0+0x30] ;  /* 0x0000300000087984 */ /* 0x0005220000000c00 */
        /* <DEDUP_REMOVED lines=20> */
.L_x_270:
[----:B------:R-:W-:Y:S05]  /*1940*/  BSYNC.RECONVERGENT B1 ;  /* 0x0000000000017941 */ /* 0x000fea0003800200 */
.L_x_269:
        /* <DEDUP_REMOVED lines=23> */
.L_x_272:
[----:B------:R-:W-:Y:S05]  /*1ac0*/  BSYNC.RECONVERGENT B1 ;  /* 0x0000000000017941 */ /* 0x000fea0003800200 */
.L_x_271:
        /* <DEDUP_REMOVED lines=21> */
.L_x_274:
[----:B------:R-:W-:Y:S05]  /*1c20*/  BSYNC.RECONVERGENT B1 ;  /* 0x0000000000017941 */ /* 0x000fea0003800200 */
.L_x_273:
[----:B------:R0:W1:Y:S01]  /*1c30*/  LDS.128 R8, [R0+0x60] ;  /* 0x0000600000087984 */ /* 0x0000620000000c00 */
[----:B------:R-:W-:Y:S01]  /*1c40*/  DSETP.GEU.AND P0, PT, |R20|, |R14|, PT ;  /* 0x4000000e1400722a */ /* 0x000fe20003f0e200 */
[----:B------:R-:W-:Y:S01]  /*1c50*/  BSSY.RECONVERGENT B1, `(.L_x_275) ;  /* 0x0000015000017945 */ /* 0x000fe20003800200 */
[----:B------:R-:W-:Y:S01]  /*1c60*/  MOV R12, R14 ;  /* 0x0000000e000c7202 */ /* 0x000fe20000000f00 */
        /* <DEDUP_REMOVED lines=19> */
.L_x_276:
[----:B------:R-:W-:Y:S05]  /*1da0*/  BSYNC.RECONVERGENT B1 ;  /* 0x0000000000017941 */ /* 0x000fea0003800200 */
.L_x_275:
        /* <DEDUP_REMOVED lines=21> */
.L_x_278:
[----:B------:R-:W-:Y:S05]  /*1f00*/  BSYNC.RECONVERGENT B1 ;  /* 0x0000000000017941 */ /* 0x000fea0003800200 */
.L_x_277:
        /* <DEDUP_REMOVED lines=21> */
.L_x_280:
[----:B------:R-:W-:Y:S05]  /*2060*/  BSYNC.RECONVERGENT B1 ;  /* 0x0000000000017941 */ /* 0x000fea0003800200 */
.L_x_279:
        /* <DEDUP_REMOVED lines=21> */
.L_x_255:
[----:B------:R-:W0:Y:S01]  /*21c0*/  S2R R4, SR_LANEID ;  /* 0x0000000000047919 */ /* 0x000e220000000000 */
[----:B------:R-:W-:Y:S01]  /*21d0*/  LOP3.LUT R5, R0, 0x3e0, RZ, 0xc0, !PT ;  /* 0x000003e000057812 */ /* 0x000fe200078ec0ff */
[----:B------:R-:W-:Y:S01]  /*21e0*/  BSSY.RECONVERGENT B1, `(.L_x_281) ;  /* 0x0000024000017945 */ /* 0x000fe20003800200 */
[----:B------:R-:W-:Y:S02]  /*21f0*/  IMAD.MOV.U32 R12, RZ, RZ, R9 ;  /* 0x000000ffff0c7224 */ /* 0x000fe400078e0009 */
[----:B------:R-:W-:Y:S02]  /*2200*/  IMAD.MOV.U32 R14, RZ, RZ, R8 ;  /* 0x000000ffff0e7224 */ /* 0x000fe400078e0008 */
[----:B------:R-:W-:Y:S01]  /*2210*/  VIADD R6, R5, 0x20 ;  /* 0x0000002005067836 */ /* 0x000fe20000000000 */
[----:B------:R-:W-:Y:S01]  /*2220*/  LOP3.LUT R5, RZ, R5, RZ, 0x33, !PT ;  /* 0x00000005ff057212 */ /* 0x000fe200078e33ff */
[----:B-----5:R-:W-:-:S03]  /*2230*/  IMAD.MOV.U32 R7, RZ, RZ, R3 ;  /* 0x000000ffff077224 */ /* 0x020fc600078e0003 */
[----:B------:R-:W-:Y:S01]  /*2240*/  ISETP.GT.AND P0, PT, R6, UR6, PT ;  /* 0x0000000606007c0c */ /* 0x000fe2000bf04270 */
[----:B------:R-:W-:Y:S01]  /*2250*/  VIADD R5, R5, UR6 ;  /* 0x0000000605057c36 */ /* 0x000fe20008000000 */
[----:B------:R-:W-:-:S04]  /*2260*/  MOV R6, R2 ;  /* 0x0000000200067202 */ /* 0x000fc80000000f00 */
[----:B------:R-:W-:-:S05]  /*2270*/  SEL R5, R5, 0x1f, P0 ;  /* 0x0000001f05057807 */ /* 0x000fca0000000000 */
[----:B------:R1:W2:Y:S04]  /*2280*/  SHFL.DOWN PT, R10, R2, 0x1, R5 ;  /* 0x08200000020a7989 */ /* 0x0002a800000e0005 */
[----:B------:R1:W3:Y:S04]  /*2290*/  SHFL.DOWN PT, R11, R3, 0x1, R5 ;  /* 0x08200000030b7989 */ /* 0x0002e800000e0005 */
[----:B------:R1:W4:Y:S01]  /*22a0*/  SHFL.DOWN PT, R16, R9, 0x1, R5 ;  /* 0x0820000009107989 */ /* 0x00032200000e0005 */
[----:B0-----:R-:W-:-:S03]  /*22b0*/  ISETP.GE.AND P0, PT, R4, R5, PT ;  /* 0x000000050400720c */ /* 0x001fc60003f06270 */
[----:B------:R1:W0:Y:S10]  /*22c0*/  SHFL.DOWN PT, R13, R8, 0x1, R5 ;  /* 0x08200000080d7989 */ /* 0x00023400000e0005 */
[----:B-1----:R-:W-:Y:S05]  /*22d0*/  @P0 BRA `(.L_x_282) ;  /* 0x0000000000500947 */ /* 0x002fea0003800000 */
[----:B--23--:R-:W-:Y:S01]  /*22e0*/  DSETP.GEU.AND P0, PT, |R2|, |R10|, PT ;  /* 0x4000000a0200722a */ /* 0x00cfe20003f0e200 */
        /* <DEDUP_REMOVED lines=19> */
.L_x_282:
[----:B------:R-:W-:Y:S05]  /*2420*/  BSYNC.RECONVERGENT B1 ;  /* 0x0000000000017941 */ /* 0x000fea0003800200 */
.L_x_281:
[----:B------:R-:W-:Y:S01]  /*2430*/  VIADD R2, R4, 0x2 ;  /* 0x0000000204027836 */ /* 0x000fe20000000000 */
[----:B------:R1:W1:Y:S01]  /*2440*/  SHFL.DOWN PT, R8, R6, 0x2, R5 ;  /* 0x0840000006087989 */ /* 0x00026200000e0005 */
[----:B------:R-:W-:Y:S01]  /*2450*/  BSSY.RECONVERGENT B1, `(.L_x_283) ;  /* 0x000001e000017945 */ /* 0x000fe20003800200 */
[----:B--2---:R-:W-:Y:S02]  /*2460*/  IMAD.MOV.U32 R10, RZ, RZ, R12 ;  /* 0x000000ffff0a7224 */ /* 0x004fe400078e000c */
[----:B------:R-:W-:Y:S01]  /*2470*/  ISETP.GT.AND P0, PT, R2, R5, PT ;  /* 0x000000050200720c */ /* 0x000fe20003f04270 */
[----:B------:R2:W1:Y:S01]  /*2480*/  SHFL.DOWN PT, R9, R7, 0x2, R5 ;  /* 0x0840000007097989 */ /* 0x00046200000e0005 */
[----:B----4-:R-:W-:Y:S02]  /*2490*/  IMAD.MOV.U32 R16, RZ, RZ, R14 ;  /* 0x000000ffff107224 */ /* 0x010fe400078e000e */
[----:B------:R-:W-:Y:S01]  /*24a0*/  IMAD.MOV.U32 R2, RZ, RZ, R6 ;  /* 0x000000ffff027224 */ /* 0x000fe200078e0006 */
[----:B---3--:R2:W3:Y:S01]  /*24b0*/  SHFL.DOWN PT, R11, R12, 0x2, R5 ;  /* 0x084000000c0b7989 */ /* 0x0084e200000e0005 */
[----:B------:R-:W-:-:S03]  /*24c0*/  IMAD.MOV.U32 R3, RZ, RZ, R7 ;  /* 0x000000ffff037224 */ /* 0x000fc600078e0007 */
[----:B0-----:R2:W0:Y:S04]  /*24d0*/  SHFL.DOWN PT, R13, R14, 0x2, R5 ;  /* 0x084000000e0d7989 */ /* 0x00142800000e0005 */
        /* <DEDUP_REMOVED lines=21> */
.L_x_284:
[----:B------:R-:W-:Y:S05]  /*2630*/  BSYNC.RECONVERGENT B1 ;  /* 0x0000000000017941 */ /* 0x000fea0003800200 */
.L_x_283:
[----:B-1----:R-:W-:Y:S01]  /*2640*/  VIADD R6, R4, 0x4 ;  /* 0x0000000404067836 */ /* 0x002fe20000000000 */
[----:B------:R1:W4:Y:S01]  /*2650*/  SHFL.DOWN PT, R8, R2, 0x4, R5 ;  /* 0x0880000002087989 */ /* 0x00032200000e0005 */
[----:B------:R-:W-:Y:S01]  /*2660*/  BSSY.RECONVERGENT B1, `(.L_x_285) ;  /* 0x000001e000017945 */ /* 0x000fe20003800200 */
[----:B--2---:R-:W-:Y:S02]  /*2670*/  IMAD.MOV.U32 R12, RZ, RZ, R10 ;  /* 0x000000ffff0c7224 */ /* 0x004fe400078e000a */
[----:B------:R-:W-:Y:S01]  /*2680*/  ISETP.GT.AND P0, PT, R6, R5, PT ;  /* 0x000000050600720c */ /* 0x000fe20003f04270 */
[----:B------:R1:W2:Y:S01]  /*2690*/  SHFL.DOWN PT, R9, R3, 0x4, R5 ;  /* 0x0880000003097989 */ /* 0x0002a200000e0005 */
[----:B------:R-:W-:Y:S02]  /*26a0*/  IMAD.MOV.U32 R14, RZ, RZ, R16 ;  /* 0x000000ffff0e7224 */ /* 0x000fe400078e0010 */
[----:B------:R-:W-:Y:S01]  /*26b0*/  IMAD.MOV.U32 R6, RZ, RZ, R2 ;  /* 0x000000ffff067224 */ /* 0x000fe200078e0002 */
[----:B---3--:R1:W3:Y:S01]  /*26c0*/  SHFL.DOWN PT, R11, R10, 0x4, R5 ;  /* 0x088000000a0b7989 */ /* 0x0082e200000e0005 */
[----:B------:R-:W-:-:S03]  /*26d0*/  IMAD.MOV.U32 R7, RZ, RZ, R3 ;  /* 0x000000ffff077224 */ /* 0x000fc600078e0003 */
[----:B0-----:R1:W0:Y:S04]  /*26e0*/  SHFL.DOWN PT, R13, R16, 0x4, R5 ;  /* 0x08800000100d7989 */ /* 0x00122800000e0005 */
[----:B------:R-:W-:Y:S05]  /*26f0*/  @P0 BRA `(.L_x_286) ;  /* 0x0000000000500947 */ /* 0x000fea0003800000 */
[----:B--2-4-:R-:W-:Y:S01]  /*2700*/  DSETP.GEU.AND P0, PT, |R2|, |R8|, PT ;  /* 0x400000080200722a */ /* 0x014fe20003f0e200 */
        /* <DEDUP_REMOVED lines=19> */
.L_x_286:
[----:B------:R-:W-:Y:S05]  /*2840*/  BSYNC.RECONVERGENT B1 ;  /* 0x0000000000017941 */ /* 0x000fea0003800200 */
.L_x_285:
[----:B-1----:R-:W-:Y:S01]  /*2850*/  IADD3 R2, PT, PT, R4, 0x8, RZ ;  /* 0x0000000804027810 */ /* 0x002fe20007ffe0ff */
[----:B----4-:R1:W4:Y:S01]  /*2860*/  SHFL.DOWN PT, R8, R6, 0x8, R5 ;  /* 0x0900000006087989 */ /* 0x01032200000e0005 */
[----:B------:R-:W-:Y:S01]  /*2870*/  BSSY.RECONVERGENT B1, `(.L_x_287) ;  /* 0x000001e000017945 */ /* 0x000fe20003800200 */
[----:B------:R-:W-:Y:S01]  /*2880*/  IMAD.MOV.U32 R10, RZ, RZ, R12 ;  /* 0x000000ffff0a7224 */ /* 0x000fe200078e000c */
[----:B------:R-:W-:Y:S01]  /*2890*/  ISETP.GT.AND P0, PT, R2, R5, PT ;  /* 0x000000050200720c */ /* 0x000fe20003f04270 */
[----:B--2---:R1:W2:Y:S01]  /*28a0*/  SHFL.DOWN PT, R9, R7, 0x8, R5 ;  /* 0x0900000007097989 */ /* 0x0042a200000e0005 */
        /* <DEDUP_REMOVED lines=26> */
.L_x_288:
[----:B------:R-:W-:Y:S05]  /*2a50*/  BSYNC.RECONVERGENT B1 ;  /* 0x0000000000017941 */ /* 0x000fea0003800200 */
.L_x_287:
[----:B----4-:R-:W-:Y:S01]  /*2a60*/  VIADD R8, R4, 0x10 ;  /* 0x0000001004087836 */ /* 0x010fe20000000000 */
[----:B-1----:R1:W4:Y:S01]  /*2a70*/  SHFL.DOWN PT, R6, R2, 0x10, R5 ;  /* 0x0a00000002067989 */ /* 0x00232200000e0005 */
[----:B------:R-:W-:Y:S01]  /*2a80*/  BSSY.RECONVERGENT B1, `(.L_x_289) ;  /* 0x000001e000017945 */ /* 0x000fe20003800200 */
[----:B------:R-:W-:Y:S02]  /*2a90*/  IMAD.MOV.U32 R14, RZ, RZ, R10 ;  /* 0x000000ffff0e7224 */ /* 0x000fe400078e000a */
[----:B------:R-:W-:Y:S01]  /*2aa0*/  ISETP.GT.AND P0, PT, R8, R5, PT ;  /* 0x000000050800720c */ /* 0x000fe20003f04270 */
[----:B------:R1:W1:Y:S01]  /*2ab0*/  SHFL.DOWN PT, R7, R3, 0x10, R5 ;  /* 0x0a00000003077989 */ /* 0x00026200000e0005 */
[----:B------:R-:W-:Y:S02]  /*2ac0*/  IMAD.MOV.U32 R15, RZ, RZ, R16 ;  /* 0x000000ffff0f7224 */ /* 0x000fe400078e0010 */
[----:B------:R-:W-:Y:S01]  /*2ad0*/  IMAD.MOV.U32 R12, RZ, RZ, R2 ;  /* 0x000000ffff0c7224 */ /* 0x000fe200078e0002 */
[----:B--2---:R2:W1:Y:S01]  /*2ae0*/  SHFL.DOWN PT, R9, R10, 0x10, R5 ;  /* 0x0a0000000a097989 */ /* 0x00446200000e0005 */
[----:B0-----:R-:W-:-:S03]  /*2af0*/  IMAD.MOV.U32 R13, RZ, RZ, R3 ;  /* 0x000000ffff0d7224 */ /* 0x001fc600078e0003 */
[----:B---3--:R2:W0:Y:S04]  /*2b00*/  SHFL.DOWN PT, R11, R16, 0x10, R5 ;  /* 0x0a000000100b7989 */ /* 0x00842800000e0005 */
[----:B------:R-:W-:Y:S05]  /*2b10*/  @P0 BRA `(.L_x_290) ;  /* 0x0000000000500947 */ /* 0x000fea0003800000 */
[----:B-1--4-:R-:W-:Y:S01]  /*2b20*/  DSETP.GEU.AND P0, PT, |R2|, |R6|, PT ;  /* 0x400000060200722a */ /* 0x012fe20003f0e200 */
[----:B------:R-:W-:Y:S02]  /*2b30*/  IMAD.MOV.U32 R14, RZ, RZ, R9 ;  /* 0x000000ffff0e7224 */ /* 0x000fe400078e0009 */
        /* <DEDUP_REMOVED lines=18> */
.L_x_290:
[----:B------:R-:W-:Y:S05]  /*2c60*/  BSYNC.RECONVERGENT B1 ;  /* 0x0000000000017941 */ /* 0x000fea0003800200 */
.L_x_289:
[----:B------:R-:W-:Y:S01]  /*2c70*/  ISETP.NE.AND P0, PT, R4, RZ, PT ;  /* 0x000000ff0400720c */ /* 0x000fe20003f05270 */
[----:B------:R-:W-:-:S12]  /*2c80*/  BSSY.RECONVERGENT B1, `(.L_x_291) ;  /* 0x000000a000017945 */ /* 0x000fd80003800200 */
[----:B------:R-:W-:Y:S05]  /*2c90*/  @P0 BRA `(.L_x_292) ;  /* 0x0000000000200947 */ /* 0x000fea0003800000 */
[----:B------:R-:W3:Y:S01]  /*2ca0*/  S2R R4, SR_CgaCtaId ;  /* 0x0000000000047919 */ /* 0x000ee20000008800 */
[----:B-1----:R-:W-:Y:S02]  /*2cb0*/  MOV R3, 0x400 ;  /* 0x0000040000037802 */ /* 0x002fe40000000f00 */
[----:B------:R-:W-:-:S04]  /*2cc0*/  SHF.R.U32.HI R2, RZ, 0x1, R0 ;  /* 0x00000001ff027819 */ /* 0x000fc80000011600 */
[----:B------:R-:W-:Y:S02]  /*2cd0*/  LOP3.LUT R2, R2, 0x1f0, RZ, 0xc0, !PT ;  /* 0x000001f002027812 */ /* 0x000fe400078ec0ff */
[----:B---3--:R-:W-:-:S05]  /*2ce0*/  LEA R3, R4, R3, 0x18 ;  /* 0x0000000304037211 */ /* 0x008fca00078ec0ff */
[----:B------:R-:W-:-:S05]  /*2cf0*/  IMAD.IADD R3, R2, 0x1, R3 ;  /* 0x0000000102037824 */ /* 0x000fca00078e0203 */
[----:B------:R3:W-:Y:S04]  /*2d00*/  STS.64 [R3+0x10], R14 ;  /* 0x0000100e03007388 */ /* 0x0007e80000000a00 */
[----:B------:R3:W-:Y:S02]  /*2d10*/  STS.64 [R3+0x8], R12 ;  /* 0x0000080c03007388 */ /* 0x0007e40000000a00 */
.L_x_292:
[----:B------:R-:W-:Y:S05]  /*2d20*/  BSYNC.RECONVERGENT B1 ;  /* 0x0000000000017941 */ /* 0x000fea0003800200 */
.L_x_291:
[----:B------:R-:W-:Y:S01]  /*2d30*/  BAR.SYNC.DEFER_BLOCKING 0x0 ;  /* 0x0000000000007b1d */ /* 0x000fe20000010000 */
[----:B------:R-:W-:-:S13]  /*2d40*/  ISETP.NE.AND P1, PT, R0, RZ, PT ;  /* 0x000000ff0000720c */ /* 0x000fda0003f25270 */
[----:B------:R-:W-:Y:S05]  /*2d50*/  @P1 BRA `(.L_x_268) ;  /* 0x0000003400b81947 */ /* 0x000fea0003800000 */
[----:B------:R-:W-:Y:S01]  /*2d60*/  UISETP.GE.AND UP0, UPT, UR6, 0x21, UPT ;  /* 0x000000210600788c */ /* 0x000fe2000bf06270 */
[----:B0-----:R-:W-:Y:S02]  /*2d70*/  IMAD.MOV.U32 R11, RZ, RZ, R14 ;  /* 0x000000ffff0b7224 */ /* 0x001fe400078e000e */
[----:B------:R-:W-:Y:S02]  /*2d80*/  IMAD.MOV.U32 R8, RZ, RZ, R15 ;  /* 0x000000ffff087224 */ /* 0x000fe400078e000f */
[----:B-1----:R-:W-:Y:S02]  /*2d90*/  IMAD.MOV.U32 R2, RZ, RZ, R12 ;  /* 0x000000ffff027224 */ /* 0x002fe400078e000c */
[----:B---3--:R-:W-:Y:S02]  /*2da0*/  IMAD.MOV.U32 R3, RZ, RZ, R13 ;  /* 0x000000ffff037224 */ /* 0x008fe400078e000d */
[----:B------:R-:W-:Y:S05]  /*2db0*/  BRA.U !UP0, `(.L_x_293) ;  /* 0x00000001086c7547 */ /* 0x000fea000b800000 */
[----:B------:R-:W0:Y:S01]  /*2dc0*/  S2UR UR5, SR_CgaCtaId ;  /* 0x00000000000579c3 */ /* 0x000e220000008800 */
[----:B------:R-:W-:Y:S01]  /*2dd0*/  UMOV UR4, 0x400 ;  /* 0x0000040000047882 */ /* 0x000fe20000000000 */
[----:B------:R-:W-:Y:S01]  /*2de0*/  BSSY.RECONVERGENT B1, `(.L_x_293) ;  /* 0x0000018000017945 */ /* 0x000fe20003800200 */
[----:B0-----:R-:W-:-:S09]  /*2df0*/  ULEA UR4, UR5, UR4, 0x18 ;  /* 0x0000000405047291 */ /* 0x001fd2000f8ec0ff */
[----:B--2---:R-:W0:Y:S04]  /*2e00*/  LDS.64 R4, [UR4+0x18] ;  /* 0x00001804ff047984 */ /* 0x004e280008000a00 */
        /* <DEDUP_REMOVED lines=21> */
.L_x_294:
[----:B------:R-:W-:Y:S05]  /*2f60*/  BSYNC.RECONVERGENT B1 ;  /* 0x0000000000017941 */ /* 0x000fea0003800200 */
.L_x_293:
[----:B------:R-:W-:Y:S01]  /*2f70*/  UISETP.GE.AND UP0, UPT, UR6, 0x41, UPT ;  /* 0x000000410600788c */ /* 0x000fe2000bf06270 */
[----:B------:R-:W-:Y:S02]  /*2f80*/  IMAD.MOV.U32 R9, RZ, RZ, R11 ;  /* 0x000000ffff097224 */ /* 0x000fe400078e000b */
[----:B------:R-:W-:Y:S02]  /*2f90*/  IMAD.MOV.U32 R0, RZ, RZ, R8 ;  /* 0x000000ffff007224 */ /* 0x000fe400078e0008 */
[----:B------:R-:W-:Y:S02]  /*2fa0*/  IMAD.MOV.U32 R4, RZ, RZ, R2 ;  /* 0x000000ffff047224 */ /* 0x000fe400078e0002 */
[----:B--2---:R-:W-:Y:S02]  /*2fb0*/  IMAD.MOV.U32 R5, RZ, RZ, R3 ;  /* 0x000000ffff057224 */ /* 0x004fe400078e0003 */
[----:B------:R-:W-:Y:S05]  /*2fc0*/  BRA.U !UP0, `(.L_x_295) ;  /* 0x00000001086c7547 */ /* 0x000fea000b800000 */
[----:B------:R-:W0:Y:S01]  /*2fd0*/  S2UR UR5, SR_CgaCtaId ;  /* 0x00000000000579c3 */ /* 0x000e220000008800 */
[----:B------:R-:W-:Y:S01]  /*2fe0*/  UMOV UR4, 0x400 ;  /* 0x0000040000047882 */ /* 0x000fe20000000000 */
[----:B------:R-:W-:Y:S01]  /*2ff0*/  BSSY.RECONVERGENT B1, `(.L_x_295) ;  /* 0x0000018000017945 */ /* 0x000fe20003800200 */
[----:B0-----:R-:W-:-:S09]  /*3000*/  ULEA UR4, UR5, UR4, 0x18 ;  /* 0x0000000405047291 */ /* 0x001fd2000f8ec0ff */
[----:B----4-:R-:W0:Y:S04]  /*3010*/  LDS.64 R6, [UR4+0x28] ;  /* 0x00002804ff067984 */ /* 0x010e280008000a00 */
        /* <DEDUP_REMOVED lines=21> */
.L_x_296:
[----:B------:R-:W-:Y:S05]  /*3170*/  BSYNC.RECONVERGENT B1 ;  /* 0x0000000000017941 */ /* 0x000fea0003800200 */
.L_x_295:
        /* <DEDUP_REMOVED lines=32> */
.L_x_298:
[----:B------:R-:W-:Y:S05]  /*3380*/  BSYNC.RECONVERGENT B1 ;  /* 0x0000000000017941 */ /* 0x000fea0003800200 */
.L_x_297:
        /* <DEDUP_REMOVED lines=32> */
.L_x_300:
[----:B------:R-:W-:Y:S05]  /*3590*/  BSYNC.RECONVERGENT B1 ;  /* 0x0000000000017941 */ /* 0x000fea0003800200 */
.L_x_299:
        /* <DEDUP_REMOVED lines=32> */
.L_x_302:
[----:B------:R-:W-:Y:S05]  /*37a0*/  BSYNC.RECONVERGENT B1 ;  /* 0x0000000000017941 */ /* 0x000fea0003800200 */
.L_x_301:
        /* <DEDUP_REMOVED lines=32> */
.L_x_304:
[----:B------:R-:W-:Y:S05]  /*39b0*/  BSYNC.RECONVERGENT B1 ;  /* 0x0000000000017941 */ /* 0x000fea0003800200 */
.L_x_303:
        /* <DEDUP_REMOVED lines=32> */
.L_x_236:
[----:B------:R-:W1:Y:S01]  /*3bc0*/  S2R R0, SR_TID.X ;  /* 0x0000000000007919 */ /* 0x000e620000002100 */
[----:B------:R-:W1:Y:S01]  /*3bd0*/  LDC.64 R2, c[0x0][0x380] ;  /* 0x0000e000ff027b82 */ /* 0x000e620000000a00 */
[----:B------:R-:W2:Y:S01]  /*3be0*/  LDCU.64 UR6, c[0x0][0x388] ;  /* 0x00007100ff0677ac */ /* 0x000ea20008000a00 */
[----:B-1----:R-:W-:-:S05]  /*3bf0*/  IMAD.WIDE.U32 R2, R0, 0x8, R2 ;  /* 0x0000000800027825 */ /* 0x002fca00078e0002 */
[----:B0-----:R-:W3:Y:S04]  /*3c00*/  LDG.E.64 R4, desc[UR8][R2.64] ;  /* 0x0000000802047981 */ /* 0x001ee8000c1e1b00 */
[----:B------:R-:W3:Y:S04]  /*3c10*/  LDG.E.64 R6, desc[UR8][R2.64+0x800] ;  /* 0x0008000802067981 */ /* 0x000ee8000c1e1b00 */
[----:B------:R-:W4:Y:S04]  /*3c20*/  LDG.E.64 R8, desc[UR8][R2.64+0x1000] ;  /* 0x0010000802087981 */ /* 0x000f28000c1e1b00 */
[----:B------:R-:W5:Y:S04]  /*3c30*/  LDG.E.64 R12, desc[UR8][R2.64+0x1800] ;  /* 0x00180008020c7981 */ /* 0x000f68000c1e1b00 */
[----:B------:R-:W5:Y:S01]  /*3c40*/  LDG.E.64 R10, desc[UR8][R2.64+0x2000] ;  /* 0x00200008020a7981 */ /* 0x000f62000c1e1b00 */
[----:B------:R-:W-:Y:S01]  /*3c50*/  BSSY.RECONVERGENT B1, `(.L_x_305) ;  /* 0x000001c000017945 */ /* 0x000fe20003800200 */
[----:B---3--:R-:W-:-:S06]  /*3c60*/  DSETP.GEU.AND P0, PT, |R4|, |R6|, PT ;  /* 0x400000060400722a */ /* 0x008fcc0003f0e200 */
[----:B------:R-:W-:Y:S02]  /*3c70*/  FSEL R4, R4, R6, P0 ;  /* 0x0000000604047208 */ /* 0x000fe40000000000 */
[----:B------:R-:W-:Y:S01]  /*3c80*/  FSEL R5, R5, R7, P0 ;  /* 0x0000000705057208 */ /* 0x000fe20000000000 */
[C---:B------:R-:W-:Y:S01]  /*3c90*/  VIADD R7, R0.reuse, 0x200 ;  /* 0x0000020000077836 */ /* 0x040fe20000000000 */
[----:B------:R-:W-:-:S04]  /*3ca0*/  LOP3.LUT R6, R0, 0x400, RZ, 0xfc, !PT ;  /* 0x0000040000067812 */ /* 0x000fc800078efcff */
[----:B----4-:R-:W-:Y:S01]  /*3cb0*/  DSETP.GEU.AND P1, PT, |R4|, |R8|, PT ;  /* 0x400000080400722a */ /* 0x010fe20003f2e200 */
[----:B--2---:R-:W-:-:S05]  /*3cc0*/  IADD3 R17, P4, PT, R6, UR6, RZ ;  /* 0x0000000606117c10 */ /* 0x004fca000ff9e0ff */
[----:B------:R-:W-:Y:S01]  /*3cd0*/  FSEL R4, R4, R8, P1 ;  /* 0x0000000804047208 */ /* 0x000fe20000800000 */
[----:B------:R-:W-:Y:S01]  /*3ce0*/  IMAD.X R16, RZ, RZ, UR7, P4 ;  /* 0x00000007ff107e24 */ /* 0x000fe2000a0e06ff */
[----:B------:R-:W-:Y:S01]  /*3cf0*/  FSEL R5, R5, R9, P1 ;  /* 0x0000000905057208 */ /* 0x000fe20000800000 */
[----:B------:R-:W-:-:S05]  /*3d00*/  VIADD R9, R0, 0x100 ;  /* 0x0000010000097836 */ /* 0x000fca0000000000 */
[----:B-----5:R-:W-:Y:S01]  /*3d10*/  DSETP.GEU.AND P2, PT, |R4|, |R12|, PT ;  /* 0x4000000c0400722a */ /* 0x020fe20003f4e200 */
[----:B------:R-:W-:-:S05]  /*3d20*/  @P1 SEL R7, R0, R9, P0 ;  /* 0x0000000900071207 */ /* 0x000fca0000000000 */
[----:B------:R-:W-:Y:S02]  /*3d30*/  FSEL R4, R4, R12, P2 ;  /* 0x0000000c04047208 */ /* 0x000fe40001000000 */
[----:B------:R-:W-:-:S06]  /*3d40*/  FSEL R5, R5, R13, P2 ;  /* 0x0000000d05057208 */ /* 0x000fcc0001000000 */
[----:B------:R-:W-:Y:S01]  /*3d50*/  DSETP.GEU.AND P3, PT, |R4|, |R10|, PT ;  /* 0x4000000a0400722a */ /* 0x000fe20003f6e200 */
[----:B------:R-:W-:-:S13]  /*3d60*/  @!P2 VIADD R7, R0, 0x300 ;  /* 0x000003000007a836 */ /* 0x000fda0000000000 */
[----:B------:R-:W-:Y:S05]  /*3d70*/  @!P3 BRA `(.L_x_306) ;  /* 0x000000000024b947 */ /* 0x000fea0003800000 */
[C---:B------:R-:W-:Y:S02]  /*3d80*/  ISETP.GE.U32.AND P0, PT, R7.reuse, R6, PT ;  /* 0x000000060700720c */ /* 0x040fe40003f06070 */
[----:B------:R-:W-:Y:S02]  /*3d90*/  IADD3 R6, P1, PT, R7, UR6, RZ ;  /* 0x0000000607067c10 */ /* 0x000fe4000ff3e0ff */
[----:B------:R-:W-:-:S03]  /*3da0*/  ISETP.GE.U32.AND.EX P0, PT, RZ, RZ, PT, P0 ;  /* 0x000000ffff00720c */ /* 0x000fc60003f06100 */
[----:B------:R-:W-:-:S10]  /*3db0*/  IMAD.X R7, RZ, RZ, UR7, P1 ;  /* 0x00000007ff077e24 */ /* 0x000fd400088e06ff */
[----:B------:R-:W-:-:S06]  /*3dc0*/  DSETP.LT.OR P0, PT, |R10|, |R4|, !P0 ;  /* 0x400000040a00722a */ /* 0x000fcc0004701600 */
[----:B------:R-:W-:Y:S02]  /*3dd0*/  FSEL R10, R4, R10, P0 ;  /* 0x0000000a040a7208 */ /* 0x000fe40000000000 */
[----:B------:R-:W-:Y:S02]  /*3de0*/  FSEL R11, R5, R11, P0 ;  /* 0x0000000b050b7208 */ /* 0x000fe40000000000 */
[----:B------:R-:W-:Y:S02]  /*3df0*/  SEL R17, R6, R17, P0 ;  /* 0x0000001106117207 */ /* 0x000fe40000000000 */
[----:B------:R-:W-:-:S07]  /*3e00*/  SEL R16, R7, R16, P0 ;  /* 0x0000001007107207 */ /* 0x000fce0000000000 */
.L_x_306:
[----:B------:R-:W-:Y:S05]  /*3e10*/  BSYNC.RECONVERGENT B1 ;  /* 0x0000000000017941 */ /* 0x000fea0003800200 */
.L_x_305:
[----:B------:R-:W-:Y:S01]  /*3e20*/  UISETP.GE.U32.AND UP0, UPT, UR4, 0xa00, UPT ;  /* 0x00000a000400788c */ /* 0x000fe2000bf06070 */
[----:B------:R-:W-:Y:S02]  /*3e30*/  IMAD.MOV.U32 R19, RZ, RZ, 0x500 ;  /* 0x00000500ff137424 */ /* 0x000fe400078e00ff */
[----:B------:R-:W-:Y:S01]  /*3e40*/  IMAD.MOV.U32 R18, RZ, RZ, RZ ;  /* 0x000000ffff127224 */ /* 0x000fe200078e00ff */
[----:B------:R-:W-:-:S09]  /*3e50*/  UISETP.GE.U32.AND.EX UP0, UPT, UR5, URZ, UPT, UP0 ;  /* 0x000000ff0500728c */ /* 0x000fd2000bf06100 */
[----:B------:R-:W-:Y:S05]  /*3e60*/  BRA.U !UP0, `(.L_x_307) ;  /* 0x0000000508587547 */ /* 0x000fea000b800000 */
[----:B------:R-:W-:Y:S01]  /*3e70*/  IMAD.MOV.U32 R12, RZ, RZ, R10 ;  /* 0x000000ffff0c7224 */ /* 0x000fe200078e000a */
[----:B------:R-:W0:Y:S01]  /*3e80*/  LDCU.64 UR6, c[0x0][0x388] ;  /* 0x00007100ff0677ac */ /* 0x000e220008000a00 */
[----:B------:R-:W-:Y:S02]  /*3e90*/  IMAD.MOV.U32 R13, RZ, RZ, R11 ;  /* 0x000000ffff0d7224 */ /* 0x000fe400078e000b */
[----:B------:R-:W-:Y:S01]  /*3ea0*/  IMAD.MOV.U32 R21, RZ, RZ, 0x500 ;  /* 0x00000500ff157424 */ /* 0x000fe200078e00ff */
[----:B------:R-:W1:Y:S01]  /*3eb0*/  LDCU.64 UR4, c[0x0][0x398] ;  /* 0x00007300ff0477ac */ /* 0x000e620008000a00 */
[----:B------:R-:W-:-:S07]  /*3ec0*/  IMAD.MOV.U32 R19, RZ, RZ, RZ ;  /* 0x000000ffff137224 */ /* 0x000fce00078e00ff */
.L_x_308:
[----:B------:R-:W-:-:S04]  /*3ed0*/  LEA R24, P0, R21, R2, 0x3 ;  /* 0x0000000215187211 */ /* 0x000fc800078018ff */
[----:B------:R-:W-:-:S05]  /*3ee0*/  LEA.HI.X R25, R21, R3, R19, 0x3, P0 ;  /* 0x0000000315197211 */ /* 0x000fca00000f1c13 */
[----:B------:R-:W2:Y:S04]  /*3ef0*/  LDG.E.64 R14, desc[UR8][R24.64] ;  /* 0x00000008180e7981 */ /* 0x000ea8000c1e1b00 */
[----:B------:R-:W3:Y:S04]  /*3f00*/  LDG.E.64 R8, desc[UR8][R24.64+0x800] ;  /* 0x0008000818087981 */ /* 0x000ee8000c1e1b00 */
[----:B------:R-:W4:Y:S04]  /*3f10*/  LDG.E.64 R6, desc[UR8][R24.64+0x1000] ;  /* 0x0010000818067981 */ /* 0x000f28000c1e1b00 */
[----:B------:R-:W5:Y:S04]  /*3f20*/  LDG.E.64 R4, desc[UR8][R24.64+0x1800] ;  /* 0x0018000818047981 */ /* 0x000f68000c1e1b00 */
[----:B------:R-:W5:Y:S01]  /*3f30*/  LDG.E.64 R10, desc[UR8][R24.64+0x2000] ;  /* 0x00200008180a7981 */ /* 0x000f62000c1e1b00 */
[----:B0-----:R-:W-:-:S04]  /*3f40*/  IADD3 R20, P0, P1, R21, UR6, R0 ;  /* 0x0000000615147c10 */ /* 0x001fc8000f91e000 */
[----:B------:R-:W-:Y:S01]  /*3f50*/  IADD3.X R18, PT, PT, R19, UR7, RZ, P0, P1 ;  /* 0x0000000713127c10 */ /* 0x000fe200087e24ff */
[----:B------:R-:W-:-:S04]  /*3f60*/  IMAD.MOV.U32 R22, RZ, RZ, R20 ;  /* 0x000000ffff167224 */ /* 0x000fc800078e0014 */
[----:B------:R-:W-:Y:S01]  /*3f70*/  IMAD.MOV.U32 R23, RZ, RZ, R18 ;  /* 0x000000ffff177224 */ /* 0x000fe200078e0012 */
[----:B--2---:R-:W-:-:S14]  /*3f80*/  DSETP.GEU.AND P2, PT, |R12|, |R14|, PT ;  /* 0x4000000e0c00722a */ /* 0x004fdc0003f4e200 */
[----:B------:R-:W-:-:S04]  /*3f90*/  @P2 ISETP.GE.U32.AND P0, PT, R17, R22, PT ;  /* 0x000000161100220c */ /* 0x000fc80003f06070 */
[----:B------:R-:W-:-:S13]  /*3fa0*/  @P2 ISETP.GE.AND.EX P0, PT, R16, R23, PT, P0 ;  /* 0x000000171000220c */ /* 0x000fda0003f06300 */
[----:B------:R-:W-:-:S06]  /*3fb0*/  @P2 DSETP.LT.OR P0, PT, |R14|, |R12|, !P0 ;  /* 0x4000000c0e00222a */ /* 0x000fcc0004701600 */
[----:B------:R-:W-:Y:S02]  /*3fc0*/  @P2 FSEL R13, R13, R15, P0 ;  /* 0x0000000f0d0d2208 */ /* 0x000fe40000000000 */
[----:B------:R-:W-:Y:S02]  /*3fd0*/  @P2 FSEL R12, R12, R14, P0 ;  /* 0x0000000e0c0c2208 */ /* 0x000fe40000000000 */
[----:B------:R-:W-:Y:S01]  /*3fe0*/  @P2 SEL R22, R17, R22, P0 ;  /* 0x0000001611162207 */ /* 0x000fe20000000000 */
[----:B------:R-:W-:Y:S01]  /*3ff0*/  @P2 IMAD.MOV.U32 R15, RZ, RZ, R13 ;  /* 0x000000ffff0f2224 */ /* 0x000fe200078e000d */
[----:B------:R-:W-:Y:S01]  /*4000*/  IADD3 R13, P3, PT, R20, 0x100, RZ ;  /* 0x00000100140d7810 */ /* 0x000fe20007f7e0ff */
[----:B------:R-:W-:Y:S01]  /*4010*/  @P2 IMAD.MOV.U32 R14, RZ, RZ, R12 ;  /* 0x000000ffff0e2224 */ /* 0x000fe200078e000c */
[----:B------:R-:W-:-:S03]  /*4020*/  @P2 SEL R23, R16, R23, P0 ;  /* 0x0000001710172207 */ /* 0x000fc60000000000 */
[----:B------:R-:W-:Y:S02]  /*4030*/  IMAD.X R16, RZ, RZ, R18, P3 ;  /* 0x000000ffff107224 */ /* 0x000fe400018e0612 */
[----:B---3--:R-:W-:-:S14]  /*4040*/  DSETP.GEU.AND P1, PT, |R14|, |R8|, PT ;  /* 0x400000080e00722a */ /* 0x008fdc0003f2e200 */
        /* <DEDUP_REMOVED lines=11> */
[----:B----4-:R-:W-:-:S14]  /*4100*/  DSETP.GEU.AND P2, PT, |R8|, |R6|, PT ;  /* 0x400000060800722a */ /* 0x010fdc0003f4e200 */
        /* <DEDUP_REMOVED lines=10> */
[----:B------:R-:W-:Y:S01]  /*41b0*/  IMAD.X R9, RZ, RZ, R18, P3 ;  /* 0x000000ffff097224 */ /* 0x000fe200018e0612 */
[----:B------:R-:W-:Y:S01]  /*41c0*/  IADD3 R17, P3, PT, R20, 0x400, RZ ;  /* 0x0000040014117810 */ /* 0x000fe20007f7e0ff */
[----:B-----5:R-:W-:-:S04]  /*41d0*/  DSETP.GEU.AND P1, PT, |R6|, |R4|, PT ;  /* 0x400000040600722a */ /* 0x020fc80003f2e200 */
[----:B------:R-:W-:-:S10]  /*41e0*/  IMAD.X R16, RZ, RZ, R18, P3 ;  /* 0x000000ffff107224 */ /* 0x000fd400018e0612 */
        /* <DEDUP_REMOVED lines=8> */
[----:B------:R-:W-:Y:S01]  /*4270*/  @P1 IMAD.MOV.U32 R5, RZ, RZ, R7 ;  /* 0x000000ffff051224 */ /* 0x000fe200078e0007 */
[C---:B------:R-:W-:Y:S02]  /*4280*/  IADD3 R6, P1, PT, R21.reuse, 0xa00, RZ ;  /* 0x00000a0015067810 */ /* 0x040fe40007f3e0ff */
[----:B------:R-:W-:-:S02]  /*4290*/  IADD3 R21, P3, PT, R21, 0x500, RZ ;  /* 0x0000050015157810 */ /* 0x000fc40007f7e0ff */
[----:B-1----:R-:W-:Y:S01]  /*42a0*/  ISETP.GT.U32.AND P4, PT, R6, UR4, PT ;  /* 0x0000000406007c0c */ /* 0x002fe2000bf84070 */
[----:B------:R-:W-:Y:S01]  /*42b0*/  DSETP.GEU.AND P2, PT, |R4|, |R10|, PT ;  /* 0x4000000a0400722a */ /* 0x000fe20003f4e200 */
[--C-:B------:R-:W-:Y:S02]  /*42c0*/  IMAD.X R6, RZ, RZ, R19.reuse, P1 ;  /* 0x000000ffff067224 */ /* 0x100fe400008e0613 */
[----:B------:R-:W-:-:S03]  /*42d0*/  IMAD.X R18, RZ, RZ, R19, P3 ;  /* 0x000000ffff127224 */ /* 0x000fc600018e0613 */
[----:B------:R-:W-:Y:S01]  /*42e0*/  ISETP.GT.AND.EX P1, PT, R6, UR5, PT, P4 ;  /* 0x0000000506007c0c */ /* 0x000fe2000bf24340 */
[----:B------:R-:W-:-:S07]  /*42f0*/  IMAD.MOV.U32 R19, RZ, RZ, R18 ;  /* 0x000000ffff137224 */ /* 0x000fce00078e0012 */
        /* <DEDUP_REMOVED lines=8> */
[----:B------:R-:W-:Y:S02]  /*4380*/  @P2 IMAD.MOV.U32 R11, RZ, RZ, R5 ;  /* 0x000000ffff0b2224 */ /* 0x000fe400078e0005 */
[----:B------:R-:W-:Y:S02]  /*4390*/  IMAD.MOV.U32 R12, RZ, RZ, R10 ;  /* 0x000000ffff0c7224 */ /* 0x000fe400078e000a */
[----:B------:R-:W-:Y:S01]  /*43a0*/  IMAD.MOV.U32 R13, RZ, RZ, R11 ;  /* 0x000000ffff0d7224 */ /* 0x000fe200078e000b */
[----:B------:R-:W-:Y:S06]  /*43b0*/  @!P1 BRA `(.L_x_308) ;  /* 0xfffffff800c49947 */ /* 0x000fec000383ffff */
[----:B------:R-:W-:-:S07]  /*43c0*/  IMAD.MOV.U32 R19, RZ, RZ, R21 ;  /* 0x000000ffff137224 */ /* 0x000fce00078e0015 */
.L_x_307:
[----:B------:R-:W-:-:S04]  /*43d0*/  ISETP.GE.U32.AND P0, PT, R19, UR4, PT ;  /* 0x0000000413007c0c */ /* 0x000fc8000bf06070 */
[----:B------:R-:W-:-:S13]  /*43e0*/  ISETP.GE.AND.EX P0, PT, R18, UR5, PT, P0 ;  /* 0x0000000512007c0c */ /* 0x000fda000bf06300 */
[----:B------:R-:W-:Y:S05]  /*43f0*/  @P0 BRA `(.L_x_309) ;  /* 0x0000000800c40947 */ /* 0x000fea0003800000 */
[----:B------:R-:W-:Y:S01]  /*4400*/  IADD3 R21, PT, PT, -R19, UR4, RZ ;  /* 0x0000000413157c10 */ /* 0x000fe2000fffe1ff */
[----:B------:R-:W-:Y:S03]  /*4410*/  BSSY.RECONVERGENT B1, `(.L_x_309) ;  /* 0x00000af000017945 */ /* 0x000fe60003800200 */
[----:B------:R-:W-:-:S13]  /*4420*/  ISETP.GE.AND P0, PT, R0, R21, PT ;  /* 0x000000150000720c */ /* 0x000fda0003f06270 */
[----:B------:R-:W-:Y:S05]  /*4430*/  @P0 BRA `(.L_x_310) ;  /* 0x0000000800b00947 */ /* 0x000fea0003800000 */
[-C--:B------:R-:W-:Y:S01]  /*4440*/  LOP3.LUT R6, RZ, R0.reuse, RZ, 0x33, !PT ;  /* 0x00000000ff067212 */ /* 0x080fe200078e33ff */
[----:B------:R-:W-:Y:S01]  /*4450*/  BSSY.RECONVERGENT B2, `(.L_x_311) ;  /* 0x0000036000027945 */ /* 0x000fe20003800200 */
[----:B------:R-:W-:Y:S02]  /*4460*/  MOV R12, R0 ;  /* 0x00000000000c7202 */ /* 0x000fe40000000f00 */
        /* <DEDUP_REMOVED lines=9> */
[----:B------:R-:W-:Y:S02]  /*4500*/  LOP3.LUT R2, R2, 0x3, RZ, 0xc0, !PT ;  /* 0x0000000302027812 */ /* 0x000fe400078ec0ff */
[----:B------:R-:W-:-:S03]  /*4510*/  IADD3 R13, P0, PT, R9, UR6, RZ ;  /* 0x00000006090d7c10 */ /* 0x000fc6000ff1e0ff */
[----:B------:R-:W-:Y:S01]  /*4520*/  IMAD.MOV R7, RZ, RZ, -R2 ;  /* 0x000000ffff077224 */ /* 0x000fe200078e0a02 */
[----:B0-----:R-:W-:-:S04]  /*4530*/  LEA R8, P1, R9, UR10, 0x3 ;  /* 0x0000000a09087c11 */ /* 0x001fc8000f8218ff */
[----:B------:R-:W-:Y:S02]  /*4540*/  LEA.HI.X R9, R9, UR11, R14, 0x3, P1 ;  /* 0x0000000b09097c11 */ /* 0x000fe400088f1c0e */
[----:B------:R-:W-:-:S07]  /*4550*/  IADD3.X R14, PT, PT, R14, UR7, RZ, P0, !PT ;  /* 0x000000070e0e7c10 */ /* 0x000fce00087fe4ff */
.L_x_315:
        /* <DEDUP_REMOVED lines=31> */
.L_x_314:
[----:B------:R-:W-:Y:S05]  /*4750*/  BSYNC.RECONVERGENT B3 ;  /* 0x0000000000037941 */ /* 0x000fea0003800200 */
.L_x_313:
[----:B------:R-:W-:Y:S01]  /*4760*/  IADD3 R13, P0, PT, R13, 0x100, RZ ;  /* 0x000001000d0d7810 */ /* 0x000fe20007f1e0ff */
[----:B------:R-:W-:Y:S02]  /*4770*/  VIADD R12, R12, 0x100 ;  /* 0x000001000c0c7836 */ /* 0x000fe40000000000 */
[----:B------:R-:W-:Y:S02]  /*4780*/  IMAD.X R9, RZ, RZ, R9, P3 ;  /* 0x000000ffff097224 */ /* 0x000fe400018e0609 */
[----:B------:R-:W-:Y:S01]  /*4790*/  IMAD.X R14, RZ, RZ, R14, P0 ;  /* 0x000000ffff0e7224 */ /* 0x000fe200000e060e */
[----:B------:R-:W-:Y:S07]  /*47a0*/  @P2 BRA `(.L_x_315) ;  /* 0xfffffffc006c2947 */ /* 0x000fee000383ffff */
.L_x_312:
[----:B------:R-:W-:Y:S05]  /*47b0*/  BSYNC.RECONVERGENT B2 ;  /* 0x0000000000027941 */ /* 0x000fea0003800200 */
.L_x_311:
[----:B------:R-:W-:-:S13]  /*47c0*/  ISETP.GE.U32.AND P0, PT, R6, 0x300, PT ;  /* 0x000003000600780c */ /* 0x000fda0003f06070 */
[----:B------:R-:W-:Y:S05]  /*47d0*/  @!P0 BRA `(.L_x_310) ;  /* 0x0000000400c88947 */ /* 0x000fea0003800000 */
[----:B------:R-:W0:Y:S01]  /*47e0*/  LDC.64 R8, c[0x0][0x380] ;  /* 0x0000e000ff087b82 */ /* 0x000e220000000a00 */
[----:B------:R-:W-:-:S07]  /*47f0*/  VIADD R20, R12, 0x200 ;  /* 0x000002000c147836 */ /* 0x000fce0000000000 */
[----:B------:R-:W1:Y:S02]  /*4800*/  LDC.64 R6, c[0x0][0x388] ;  /* 0x0000e200ff067b82 */ /* 0x000e640000000a00 */
.L_x_324:
        /* <DEDUP_REMOVED lines=30> */
.L_x_317:
[----:B------:R-:W-:Y:S05]  /*49f0*/  BSYNC.RECONVERGENT B2 ;  /* 0x0000000000027941 */ /* 0x000fea0003800200 */
.L_x_316:
        /* <DEDUP_REMOVED lines=9> */
[----:B------:R-:W-:-:S03]  /*4a90*/  IMAD.MOV.U32 R24, RZ, RZ, R26 ;  /* 0x000000ffff187224 */ /* 0x000fc600078e001a */
[----:B------:R-:W-:Y:S01]  /*4aa0*/  MOV R25, R27 ;  /* 0x0000001b00197202 */ /* 0x000fe20000000f00 */
        /* <DEDUP_REMOVED lines=15> */
.L_x_319:
[----:B------:R-:W-:Y:S05]  /*4ba0*/  BSYNC.RECONVERGENT B2 ;  /* 0x0000000000027941 */ /* 0x000fea0003800200 */
.L_x_318:
[----:B------:R-:W-:Y:S01]  /*4bb0*/  DSETP.GEU.AND P0, PT, |R16|, |R10|, PT ;  /* 0x4000000a1000722a */ /* 0x000fe20003f0e200 */
[CC--:B------:R-:W-:Y:S01]  /*4bc0*/  IADD3 R13, P1, P4, R19.reuse, R6.reuse, R20 ;  /* 0x00000006130d7210 */ /* 0x0c0fe20007c3e014 */
[----:B------:R-:W-:Y:S01]  /*4bd0*/  VIADD R4, R20, 0x100 ;  /* 0x0000010014047836 */ /* 0x000fe20000000000 */
[----:B------:R-:W-:Y:S01]  /*4be0*/  BSSY.RECONVERGENT B2, `(.L_x_320) ;  /* 0x0000016000027945 */ /* 0x000fe20003800200 */
[----:B------:R-:W-:Y:S01]  /*4bf0*/  IMAD.MOV.U32 R2, RZ, RZ, R10 ;  /* 0x000000ffff027224 */ /* 0x000fe200078e000a */
[----:B------:R-:W-:Y:S01]  /*4c00*/  IADD3.X R22, PT, PT, R18, R7, RZ, P1, P4 ;  /* 0x0000000712167210 */ /* 0x000fe20000fe84ff */
[----:B------:R-:W-:Y:S01]  /*4c10*/  IMAD.MOV.U32 R5, RZ, RZ, R13 ;  /* 0x000000ffff057224 */ /* 0x000fe200078e000d */
[----:B------:R-:W-:Y:S01]  /*4c20*/  IADD3 R4, P2, P3, R19, R6, R4 ;  /* 0x0000000613047210 */ /* 0x000fe20007b5e004 */
        /* <DEDUP_REMOVED lines=17> */
.L_x_321:
[----:B------:R-:W-:Y:S05]  /*4d40*/  BSYNC.RECONVERGENT B2 ;  /* 0x0000000000027941 */ /* 0x000fea0003800200 */
.L_x_320:
[----:B------:R-:W-:Y:S01]  /*4d50*/  DSETP.GEU.AND P0, PT, |R2|, |R14|, PT ;  /* 0x4000000e0200722a */ /* 0x000fe20003f0e200 */
[----:B------:R-:W-:Y:S01]  /*4d60*/  IADD3.X R13, PT, PT, R18, R7, RZ, P2, P3 ;  /* 0x00000007120d7210 */ /* 0x000fe200017e64ff */
        /* <DEDUP_REMOVED lines=20> */
.L_x_323:
[----:B------:R-:W-:Y:S05]  /*4eb0*/  BSYNC.RECONVERGENT B2 ;  /* 0x0000000000027941 */ /* 0x000fea0003800200 */
.L_x_322:
[C---:B------:R-:W-:Y:S02]  /*4ec0*/  VIADD R2, R20.reuse, 0x200 ;  /* 0x0000020014027836 */ /* 0x040fe40000000000 */
[----:B------:R-:W-:-:S03]  /*4ed0*/  VIADD R20, R20, 0x400 ;  /* 0x0000040014147836 */ /* 0x000fc60000000000 */
[----:B------:R-:W-:-:S13]  /*4ee0*/  ISETP.GE.AND P0, PT, R2, R21, PT ;  /* 0x000000150200720c */ /* 0x000fda0003f06270 */
[----:B------:R-:W-:Y:S05]  /*4ef0*/  @!P0 BRA `(.L_x_324) ;  /* 0xfffffff800448947 */ /* 0x000fea000383ffff */
.L_x_310:
[----:B------:R-:W-:Y:S05]  /*4f00*/  BSYNC.RECONVERGENT B1 ;  /* 0x0000000000017941 */ /* 0x000fea0003800200 */
.L_x_309:
        /* <DEDUP_REMOVED lines=32> */
.L_x_326:
[----:B------:R-:W-:Y:S05]  /*5110*/  BSYNC.RECONVERGENT B1 ;  /* 0x0000000000017941 */ /* 0x000fea0003800200 */
.L_x_325:
        /* <DEDUP_REMOVED lines=31> */
.L_x_328:
[----:B------:R-:W-:Y:S05]  /*5310*/  BSYNC.RECONVERGENT B1 ;  /* 0x0000000000017941 */ /* 0x000fea0003800200 */
.L_x_327:
        /* <DEDUP_REMOVED lines=31> */
.L_x_330:
[----:B------:R-:W-:Y:S05]  /*5510*/  BSYNC.RECONVERGENT B1 ;  /* 0x0000000000017941 */ /* 0x000fea0003800200 */
.L_x_329:
[----:B------:R-:W-:Y:S01]  /*5520*/  ISETP.GT.AND P0, PT, R8, 0x17, PT ;  /* 0x000000170800780c */ /* 0x000fe20003f04270 */
[----:B-1----:R1:W1:Y:S01]  /*5530*/  SHFL.DOWN PT, R6, R2, 0x8, 0x1f ;  /* 0x09001f0002067f89 */ /* 0x00226200000e0000 */
[----:B------:R-:W-:Y:S01]  /*5540*/  BSSY.RECONVERGENT B1, `(.L_x_331) ;  /* 0x000001d000017945 */ /* 0x000fe20003800200 */
[----:B--2---:R-:W-:Y:S02]  /*5550*/  IMAD.MOV.U32 R9, RZ, RZ, R11 ;  /* 0x000000ffff097224 */ /* 0x004fe400078e000b */
[----:B---3--:R2:W3:Y:S01]  /*5560*/  SHFL.DOWN PT, R7, R3, 0x8, 0x1f ;  /* 0x09001f0003077f89 */ /* 0x0084e200000e0000 */
[----:B------:R-:W-:Y:S02]  /*5570*/  IMAD.MOV.U32 R10, RZ, RZ, R12 ;  /* 0x000000ffff0a7224 */ /* 0x000fe400078e000c */
[----:B------:R-:W-:Y:S01]  /*5580*/  IMAD.MOV.U32 R4, RZ, RZ, R2 ;  /* 0x000000ffff047224 */ /* 0x000fe200078e0002 */
[----:B0-----:R2:W0:Y:S01]  /*5590*/  SHFL.DOWN PT, R14, R11, 0x8, 0x1f ;  /* 0x09001f000b0e7f89 */ /* 0x00142200000e0000 */
[----:B------:R-:W-:-:S03]  /*55a0*/  IMAD.MOV.U32 R5, RZ, RZ, R3 ;  /* 0x000000ffff057224 */ /* 0x000fc600078e0003 */
[----:B----4-:R2:W4:Y:S01]  /*55b0*/  SHFL.DOWN PT, R13, R12, 0x8, 0x1f ;  /* 0x09001f000c0d7f89 */ /* 0x01052200000e0000 */
        /* <DEDUP_REMOVED lines=21> */
.L_x_332:
[----:B------:R-:W-:Y:S05]  /*5710*/  BSYNC.RECONVERGENT B1 ;  /* 0x0000000000017941 */ /* 0x000fea0003800200 */
.L_x_331:
        /* <DEDUP_REMOVED lines=8> */
[----:B----4-:R-:W-:-:S03]  /*57a0*/  IMAD.MOV.U32 R13, RZ, RZ, R5 ;  /* 0x000000ffff0d7224 */ /* 0x010fc600078e0005 */
[----:B---3--:R3:W4:Y:S01]  /*57b0*/  SHFL.DOWN PT, R7, R10, 0x10, 0x1f ;  /* 0x0a001f000a077f89 */ /* 0x00872200000e0000 */
[----:B------:R-:W-:Y:S05]  /*57c0*/  @P0 BRA `(.L_x_334) ;  /* 0x0000000000500947 */ /* 0x000fea0003800000 */
[----:B-12---:R-:W-:Y:S01]  /*57d0*/  DSETP.GEU.AND P0, PT, |R4|, |R2|, PT ;  /* 0x400000020400722a */ /* 0x006fe20003f0e200 */
        /* <DEDUP_REMOVED lines=19> */
.L_x_334:
[----:B------:R-:W-:Y:S05]  /*5910*/  BSYNC.RECONVERGENT B1 ;  /* 0x0000000000017941 */ /* 0x000fea0003800200 */
.L_x_333:
        /* <DEDUP_REMOVED lines=11> */
.L_x_336:
[----:B------:R-:W-:Y:S05]  /*59d0*/  BSYNC.RECONVERGENT B1 ;  /* 0x0000000000017941 */ /* 0x000fea0003800200 */
.L_x_335:
        /* <DEDUP_REMOVED lines=8> */
[----:B0---4-:R-:W0:Y:S04]  /*5a60*/  LDS.128 R4, [R0+0x20] ;  /* 0x0000200000047984 */ /* 0x011e280000000c00 */
[----:B------:R2:W4:Y:S04]  /*5a70*/  LDS.64 R2, [R0+0x80] ;  /* 0x0000800000027984 */ /* 0x0005280000000a00 */
[----:B---3--:R2:W3:Y:S01]  /*5a80*/  LDS.128 R8, [R0+0x30] ;  /* 0x0000300000087984 */ /* 0x0084e20000000c00 */
[----:B-1----:R-:W-:Y:S01]  /*5a90*/  DSETP.GEU.AND P0, PT, |R12|, |R16|, PT ;  /* 0x400000100c00722a */ /* 0x002fe20003f0e200 */
[----:B------:R-:W-:-:S02]  /*5aa0*/  IMAD.MOV.U32 R20, RZ, RZ, R16 ;  /* 0x000000ffff147224 */ /* 0x000fc400078e0010 */
[----:B------:R-:W-:Y:S02]  /*5ab0*/  IMAD.MOV.U32 R21, RZ, RZ, R17 ;  /* 0x000000ffff157224 */ /* 0x000fe400078e0011 */
[----:B0-----:R-:W-:Y:S02]  /*5ac0*/  IMAD.MOV.U32 R23, RZ, RZ, R4 ;  /* 0x000000ffff177224 */ /* 0x001fe400078e0004 */
        /* <DEDUP_REMOVED lines=16> */
.L_x_338:
[----:B------:R-:W-:Y:S05]  /*5bd0*/  BSYNC.RECONVERGENT B1 ;  /* 0x0000000000017941 */ /* 0x000fea0003800200 */
.L_x_337:
        /* <DEDUP_REMOVED lines=23> */
.L_x_340:
[----:B------:R-:W-:Y:S05]  /*5d50*/  BSYNC.RECONVERGENT B1 ;  /* 0x0000000000017941 */ /* 0x000fea0003800200 */
.L_x_339:
        /* <DEDUP_REMOVED lines=21> */
.L_x_342:
[----:B------:R-:W-:Y:S05]  /*5eb0*/  BSYNC.RECONVERGENT B1 ;  /* 0x0000000000017941 */ /* 0x000fea0003800200 */
.L_x_341:
        /* <DEDUP_REMOVED lines=23> */
.L_x_344:
[----:B------:R-:W-:Y:S05]  /*6030*/  BSYNC.RECONVERGENT B1 ;  /* 0x0000000000017941 */ /* 0x000fea0003800200 */
.L_x_343:
        /* <DEDUP_REMOVED lines=21> */
.L_x_346:
[----:B------:R-:W-:Y:S05]  /*6190*/  BSYNC.RECONVERGENT B1 ;  /* 0x0000000000017941 */ /* 0x000fea0003800200 */
.L_x_345:
        /* <DEDUP_REMOVED lines=21> */
.L_x_348:
[----:B------:R-:W-:Y:S05]  /*62f0*/  BSYNC.RECONVERGENT B1 ;  /* 0x0000000000017941 */ /* 0x000fea0003800200 */
.L_x_347:
        /* <DEDUP_REMOVED lines=20> */
.L_x_268:
[----:B------:R-:W-:Y:S05]  /*6440*/  BSYNC.RECONVERGENT B0 ;  /* 0x0000000000007941 */ /* 0x000fea0003800200 */
.L_x_235:
[----:B------:R-:W-:Y:S05]  /*6450*/  @P1 EXIT ;  /* 0x000000000000194d */ /* 0x000fea0003800000 */
[----:B0123--:R-:W0:Y:S02]  /*6460*/  LDC.64 R2, c[0x0][0x390] ;  /* 0x0000e400ff027b82 */ /* 0x00fe240000000a00 */
[----:B0-----:R-:W-:Y:S04]  /*6470*/  STG.E.64 desc[UR8][R2.64], R12 ;  /* 0x0000000c02007986 */ /* 0x001fe8000c101b08 */
[----:B------:R-:W-:Y:S01]  /*6480*/  STG.E.64 desc[UR8][R2.64+0x8], R14 ;  /* 0x0000080e02007986 */ /* 0x000fe2000c101b08 */
[----:B------:R-:W-:Y:S05]  /*6490*/  EXIT ;  /* 0x000000000000794d */ /* 0x000fea0003800000 */
.L_x_349:
        /* <DEDUP_REMOVED lines=14> */
.L_x_736:


//--------------------- .text._ZN6thrust24THRUST_300001_SM_1000_NS8cuda_cub4core6detail13_kernel_agentINS1_8__reduce11ReduceAgentIPN4cuda3std3__45tupleIJdlEEESC_SB_iNS1_9__extrema9arg_max_fIdl10comparatorEEEEJSC_SC_iSG_EEEvDpT0_ --------------------------
	.section	.text._ZN6thrust24THRUST_300001_SM_1000_NS8cuda_cub4core6detail13_kernel_agentINS1_8__reduce11ReduceAgentIPN4cuda3std3__45tupleIJdlEEESC_SB_iNS1_9__extrema9arg_max_fIdl10comparatorEEEEJSC_SC_iSG_EEEvDpT0_,"ax",@progbits
	.align	128
        .global         _ZN6thrust24THRUST_300001_SM_1000_NS8cuda_cub4core6detail13_kernel_agentINS1_8__reduce11ReduceAgentIPN4cuda3std3__45tupleIJdlEEESC_SB_iNS1_9__extrema9arg_max_fIdl10comparatorEEEEJSC_SC_iSG_EEEvDpT0_
        .type           _ZN6thrust24THRUST_300001_SM_1000_NS8cuda_cub4core6detail13_kernel_agentINS1_8__reduce11ReduceAgentIPN4cuda3std3__45tupleIJdlEEESC_SB_iNS1_9__extrema9arg_max_fIdl10comparatorEEEEJSC_SC_iSG_EEEvDpT0_,@function
        .size           _ZN6thrust24THRUST_300001_SM_1000_NS8cuda_cub4core6detail13_kernel_agentINS1_8__reduce11ReduceAgentIPN4cuda3std3__45tupleIJdlEEESC_SB_iNS1_9__extrema9arg_max_fIdl10comparatorEEEEJSC_SC_iSG_EEEvDpT0_,(.L_x_737 - _ZN6thrust24THRUST_300001_SM_1000_NS8cuda_cub4core6detail13_kernel_agentINS1_8__reduce11ReduceAgentIPN4cuda3std3__45tupleIJdlEEESC_SB_iNS1_9__extrema9arg_max_fIdl10comparatorEEEEJSC_SC_iSG_EEEvDpT0_)
        .other          _ZN6thrust24THRUST_300001_SM_1000_NS8cuda_cub4core6detail13_kernel_agentINS1_8__reduce11ReduceAgentIPN4cuda3std3__45tupleIJdlEEESC_SB_iNS1_9__extrema9arg_max_fIdl10comparatorEEEEJSC_SC_iSG_EEEvDpT0_,@"STO_CUDA_ENTRY STV_DEFAULT"
_ZN6thrust24THRUST_300001_SM_1000_NS8cuda_cub4core6detail13_kernel_agentINS1_8__reduce11ReduceAgentIPN4cuda3std3__45tupleIJdlEEESC_SB_iNS1_9__extrema9arg_max_fIdl10comparatorEEEEJSC_SC_iSG_EEEvDpT0_:
.text._ZN6thrust24THRUST_300001_SM_1000_NS8cuda_cub4core6detail13_kernel_agentINS1_8__reduce11ReduceAgentIPN4cuda3std3__45tupleIJdlEEESC_SB_iNS1_9__extrema9arg_max_fIdl10comparatorEEEEJSC_SC_iSG_EEEvDpT0_:
        /* <DEDUP_REMOVED lines=21> */
.L_x_353:
[----:B0-----:R-:W-:Y:S05]  /*0150*/  BSYNC.RECONVERGENT B1 ;  /* 0x0000000000017941 */ /* 0x001fea0003800200 */
.L_x_352:
        /* <DEDUP_REMOVED lines=15> */
.L_x_360:
        /* <DEDUP_REMOVED lines=31> */
.L_x_359:
[----:B------:R-:W-:Y:S05]  /*0440*/  BSYNC.RECONVERGENT B3 ;  /* 0x0000000000037941 */ /* 0x000fea0003800200 */
.L_x_358:
[----:B------:R-:W-:Y:S02]  /*0450*/  IMAD.X R3, RZ, RZ, R3, P3 ;  /* 0x000000ffff037224 */ /* 0x000fe400018e0603 */
[----:B------:R-:W-:Y:S01]  /*0460*/  VIADD R19, R19, 0x100 ;  /* 0x0000010013137836 */ /* 0x000fe20000000000 */
[----:B------:R-:W-:Y:S06]  /*0470*/  @P2 BRA `(.L_x_360) ;  /* 0xfffffffc00742947 */ /* 0x000fec000383ffff */
.L_x_357:
[----:B------:R-:W-:Y:S05]  /*0480*/  BSYNC.RECONVERGENT B2 ;  /* 0x0000000000027941 */ /* 0x000fea0003800200 */
.L_x_356:
[----:B------:R-:W0:Y:S01]  /*0490*/  LDC.64 R8, c[0x0][0x380] ;  /* 0x0000e000ff087b82 */ /* 0x000e220000000a00 */
[----:B------:R-:W-:-:S13]  /*04a0*/  ISETP.GE.U32.AND P0, PT, R4, 0x300, PT ;  /* 0x000003000400780c */ /* 0x000fda0003f06070 */
[----:B------:R-:W-:Y:S05]  /*04b0*/  @!P0 BRA `(.L_x_355) ;  /* 0x0000000400908947 */ /* 0x000fea0003800000 */
.L_x_369:
        /* <DEDUP_REMOVED lines=13> */
[----:B------:R-:W-:Y:S01]  /*0590*/  IMAD.MOV.U32 R23, RZ, RZ, R12 ;  /* 0x000000ffff177224 */ /* 0x000fe200078e000c */
[----:B------:R-:W-:Y:S01]  /*05a0*/  MOV R25, R13 ;  /* 0x0000000d00197202 */ /* 0x000fe20000000f00 */
[----:B------:R-:W-:Y:S02]  /*05b0*/  IMAD.MOV.U32 R2, RZ, RZ, R14 ;  /* 0x000000ffff027224 */ /* 0x000fe400078e000e */
[----:B------:R-:W-:-:S09]  /*05c0*/  IMAD.MOV.U32 R3, RZ, RZ, R15 ;  /* 0x000000ffff037224 */ /* 0x000fd200078e000f */
        /* <DEDUP_REMOVED lines=9> */
.L_x_362:
[----:B------:R-:W-:Y:S05]  /*0660*/  BSYNC.RECONVERGENT B2 ;  /* 0x0000000000027941 */ /* 0x000fea0003800200 */
.L_x_361:
        /* <DEDUP_REMOVED lines=25> */
.L_x_364:
[----:B------:R-:W-:Y:S05]  /*0800*/  BSYNC.RECONVERGENT B2 ;  /* 0x0000000000027941 */ /* 0x000fea0003800200 */
.L_x_363:
        /* <DEDUP_REMOVED lines=21> */
.L_x_366:
[----:B------:R-:W-:Y:S05]  /*0960*/  BSYNC.RECONVERGENT B2 ;  /* 0x0000000000027941 */ /* 0x000fea0003800200 */
.L_x_365:
        /* <DEDUP_REMOVED lines=21> */
.L_x_368:
[----:B------:R-:W-:Y:S05]  /*0ac0*/  BSYNC.RECONVERGENT B2 ;  /* 0x0000000000027941 */ /* 0x000fea0003800200 */
.L_x_367:
[----:B------:R-:W-:-:S05]  /*0ad0*/  VIADD R19, R19, 0x400 ;  /* 0x0000040013137836 */ /* 0x000fca0000000000 */
[----:B------:R-:W-:-:S13]  /*0ae0*/  ISETP.GE.AND P0, PT, R19, UR5, PT ;  /* 0x0000000513007c0c */ /* 0x000fda000bf06270 */
[----:B------:R-:W-:Y:S05]  /*0af0*/  @!P0 BRA `(.L_x_369) ;  /* 0xfffffff800708947 */ /* 0x000fea000383ffff */
.L_x_355:
[----:B------:R-:W-:Y:S05]  /*0b00*/  BSYNC.RECONVERGENT B1 ;  /* 0x0000000000017941 */ /* 0x000fea0003800200 */
.L_x_354:
        /* <DEDUP_REMOVED lines=35> */
.L_x_372:
[----:B------:R-:W-:Y:S05]  /*0d40*/  BSYNC.RECONVERGENT B1 ;  /* 0x0000000000017941 */ /* 0x000fea0003800200 */
.L_x_371:
        /* <DEDUP_REMOVED lines=31> */
.L_x_374:
[----:B------:R-:W-:Y:S05]  /*0f40*/  BSYNC.RECONVERGENT B1 ;  /* 0x0000000000017941 */ /* 0x000fea0003800200 */
.L_x_373:
        /* <DEDUP_REMOVED lines=31> */
.L_x_376:
[----:B------:R-:W-:Y:S05]  /*1140*/  BSYNC.RECONVERGENT B1 ;  /* 0x0000000000017941 */ /* 0x000fea0003800200 */
.L_x_375:
        /* <DEDUP_REMOVED lines=31> */
.L_x_378:
[----:B------:R-:W-:Y:S05]  /*1340*/  BSYNC.RECONVERGENT B1 ;  /* 0x0000000000017941 */ /* 0x000fea0003800200 */
.L_x_377:
[----:B------:R-:W-:Y:S01]  /*1350*/  ISETP.GT.AND P0, PT, R9, 0xf, PT ;  /* 0x0000000f0900780c */ /* 0x000fe20003f04270 */
[----:B-1----:R1:W1:Y:S01]  /*1360*/  SHFL.DOWN PT, R6, R4, 0x10, 0x1f ;  /* 0x0a001f0004067f89 */ /* 0x00226200000e0000 */
[----:B------:R-:W-:Y:S01]  /*1370*/  BSSY.RECONVERGENT B1, `(.L_x_379) ;  /* 0x000001d000017945 */ /* 0x000fe20003800200 */
[----:B0-----:R-:W-:Y:S01]  /*1380*/  MOV R14, R8 ;  /* 0x00000008000e7202 */ /* 0x001fe20000000f00 */
[----:B----4-:R-:W-:Y:S01]  /*1390*/  IMAD.MOV.U32 R15, RZ, RZ, R10 ;  /* 0x000000ffff0f7224 */ /* 0x010fe200078e000a */
[----:B--2---:R0:W2:Y:S01]  /*13a0*/  SHFL.DOWN PT, R7, R5, 0x10, 0x1f ;  /* 0x0a001f0005077f89 */ /* 0x0040a200000e0000 */
[----:B------:R-:W-:Y:S02]  /*13b0*/  IMAD.MOV.U32 R2, RZ, RZ, R4 ;  /* 0x000000ffff027224 */ /* 0x000fe400078e0004 */
[----:B------:R-:W-:Y:S01]  /*13c0*/  IMAD.MOV.U32 R3, RZ, RZ, R5 ;  /* 0x000000ffff037224 */ /* 0x000fe200078e0005 */
[----:B------:R0:W4:Y:S04]  /*13d0*/  SHFL.DOWN PT, R11, R8, 0x10, 0x1f ;  /* 0x0a001f00080b7f89 */ /* 0x00012800000e0000 */
        /* <DEDUP_REMOVED lines=22> */
.L_x_380:
[----:B------:R-:W-:Y:S05]  /*1540*/  BSYNC.RECONVERGENT B1 ;  /* 0x0000000000017941 */ /* 0x000fea0003800200 */
.L_x_379:
        /* <DEDUP_REMOVED lines=11> */
.L_x_382:
[----:B------:R-:W-:Y:S05]  /*1600*/  BSYNC.RECONVERGENT B1 ;  /* 0x0000000000017941 */ /* 0x000fea0003800200 */
.L_x_381:
        /* <DEDUP_REMOVED lines=31> */
.L_x_385:
[----:B------:R-:W-:Y:S05]  /*1800*/  BSYNC.RECONVERGENT B1 ;  /* 0x0000000000017941 */ /* 0x000fea0003800200 */
.L_x_384:
        /* <DEDUP_REMOVED lines=10> */
[----:B------:R-:W-:Y:S01]  /*18b0*/  MOV R15, R26 ;  /* 0x0000001a000f7202 */ /* 0x000fe20000000f00 */
[----:B------:R-:W-:Y:S02]  /*18c0*/  IMAD.MOV.U32 R29, RZ, RZ, R27 ;  /* 0x000000ffff1d7224 */ /* 0x000fe400078e001b */
[----:B------:R-:W-:Y:S02]  /*18d0*/  IMAD.MOV.U32 R4, RZ, RZ, R24 ;  /* 0x000000ffff047224 */ /* 0x000fe400078e0018 */
[----:B------:R-:W-:-:S08]  /*18e0*/  IMAD.MOV.U32 R5, RZ, RZ, R25 ;  /* 0x000000ffff057224 */ /* 0x000fd000078e0019 */
        /* <DEDUP_REMOVED lines=9> */
.L_x_387:
[----:B------:R-:W-:Y:S05]  /*1980*/  BSYNC.RECONVERGENT B1 ;  /* 0x0000000000017941 */ /* 0x000fea0003800200 */
.L_x_386:
        /* <DEDUP_REMOVED lines=21> */
.L_x_389:
[----:B------:R-:W-:Y:S05]  /*1ae0*/  BSYNC.RECONVERGENT B1 ;  /* 0x0000000000017941 */ /* 0x000fea0003800200 */
.L_x_388:
        /* <DEDUP_REMOVED lines=23> */
.L_x_391:
[----:B------:R-:W-:Y:S05]  /*1c60*/  BSYNC.RECONVERGENT B1 ;  /* 0x0000000000017941 */ /* 0x000fea0003800200 */
.L_x_390:
        /* <DEDUP_REMOVED lines=21> */
.L_x_393:
[----:B------:R-:W-:Y:S05]  /*1dc0*/  BSYNC.RECONVERGENT B1 ;  /* 0x0000000000017941 */ /* 0x000fea0003800200 */
.L_x_392:
        /* <DEDUP_REMOVED lines=21> */
.L_x_395:
[----:B------:R-:W-:Y:S05]  /*1f20*/  BSYNC.RECONVERGENT B1 ;  /* 0x0000000000017941 */ /* 0x000fea0003800200 */
.L_x_394:
        /* <DEDUP_REMOVED lines=21> */
.L_x_370:
        /* <DEDUP_REMOVED lines=19> */
[----:B0-----:R-:W-:Y:S01]  /*21b0*/  MOV R16, R9 ;  /* 0x0000000900107202 */ /* 0x001fe20000000f00 */
[----:B--2---:R-:W-:Y:S02]  /*21c0*/  IMAD.MOV.U32 R18, RZ, RZ, R11 ;  /* 0x000000ffff127224 */ /* 0x004fe400078e000b */
[----:B------:R-:W-:Y:S02]  /*21d0*/  IMAD.MOV.U32 R2, RZ, RZ, R6 ;  /* 0x000000ffff027224 */ /* 0x000fe400078e0006 */
[----:B------:R-:W-:-:S08]  /*21e0*/  IMAD.MOV.U32 R3, RZ, RZ, R7 ;  /* 0x000000ffff037224 */ /* 0x000fd000078e0007 */
        /* <DEDUP_REMOVED lines=15> */
.L_x_397:
[----:B------:R-:W-:Y:S05]  /*22e0*/  BSYNC.RECONVERGENT B1 ;  /* 0x0000000000017941 */ /* 0x000fea0003800200 */
.L_x_396:
        /* <DEDUP_REMOVED lines=32> */
.L_x_399:
[----:B------:R-:W-:Y:S05]  /*24f0*/  BSYNC.RECONVERGENT B1 ;  /* 0x0000000000017941 */ /* 0x000fea0003800200 */
.L_x_398:
[----:B-1----:R-:W-:Y:S01]  /*2500*/  VIADD R2, R4, 0x4 ;  /* 0x0000000404027836 */ /* 0x002fe20000000000 */
[----:B---3--:R1:W3:Y:S01]  /*2510*/  SHFL.DOWN PT, R8, R6, 0x4, R5 ;  /* 0x0880000006087989 */ /* 0x0082e200000e0005 */
[----:B------:R-:W-:Y:S01]  /*2520*/  BSSY.RECONVERGENT B1, `(.L_x_400) ;  /* 0x000001e000017945 */ /* 0x000fe20003800200 */
[----:B------:R-:W-:Y:S01]  /*2530*/  IMAD.MOV.U32 R14, RZ, RZ, R10 ;  /* 0x000000ffff0e7224 */ /* 0x000fe200078e000a */
[----:B------:R-:W-:Y:S01]  /*2540*/  MOV R3, R7 ;  /* 0x0000000700037202 */ /* 0x000fe20000000f00 */
[----:B0-----:R1:W0:Y:S01]  /*2550*/  SHFL.DOWN PT, R9, R7, 0x4, R5 ;  /* 0x0880000007097989 */ /* 0x00122200000e0005 */
[----:B------:R-:W-:Y:S01]  /*2560*/  ISETP.GT.AND P0, PT, R2, R5, PT ;  /* 0x000000050200720c */ /* 0x000fe20003f04270 */
[----:B------:R-:W-:Y:S02]  /*2570*/  IMAD.MOV.U32 R16, RZ, RZ, R12 ;  /* 0x000000ffff107224 */ /* 0x000fe400078e000c */
[----:B--2---:R1:W2:Y:S01]  /*2580*/  SHFL.DOWN PT, R11, R10, 0x4, R5 ;  /* 0x088000000a0b7989 */ /* 0x0042a200000e0005 */
[----:B------:R-:W-:-:S03]  /*2590*/  IMAD.MOV.U32 R2, RZ, RZ, R6 ;  /* 0x000000ffff027224 */ /* 0x000fc600078e0006 */
[----:B----4-:R1:W4:Y:S06]  /*25a0*/  SHFL.DOWN PT, R13, R12, 0x4, R5 ;  /* 0x088000000c0d7989 */ /* 0x01032c00000e0005 */
        /* <DEDUP_REMOVED lines=21> */
.L_x_401:
[----:B------:R-:W-:Y:S05]  /*2700*/  BSYNC.RECONVERGENT B1 ;  /* 0x0000000000017941 */ /* 0x000fea0003800200 */
.L_x_400:
        /* <DEDUP_REMOVED lines=32> */
.L_x_403:
[----:B------:R-:W-:Y:S05]  /*2910*/  BSYNC.RECONVERGENT B1 ;  /* 0x0000000000017941 */ /* 0x000fea0003800200 */
.L_x_402:
[----:B-1----:R-:W-:Y:S01]  /*2920*/  VIADD R2, R4, 0x10 ;  /* 0x0000001004027836 */ /* 0x002fe20000000000 */
[----:B---3--:R1:W3:Y:S01]  /*2930*/  SHFL.DOWN PT, R8, R6, 0x10, R5 ;  /* 0x0a00000006087989 */ /* 0x0082e200000e0005 */
[----:B------:R-:W-:Y:S01]  /*2940*/  BSSY.RECONVERGENT B1, `(.L_x_404) ;  /* 0x000001e000017945 */ /* 0x000fe20003800200 */
[----:B------:R-:W-:Y:S02]  /*2950*/  IMAD.MOV.U32 R14, RZ, RZ, R10 ;  /* 0x000000ffff0e7224 */ /* 0x000fe400078e000a */
[----:B------:R-:W-:Y:S01]  /*2960*/  ISETP.GT.AND P0, PT, R2, R5, PT ;  /* 0x000000050200720c */ /* 0x000fe20003f04270 */
[----:B0-----:R1:W0:Y:S01]  /*2970*/  SHFL.DOWN PT, R9, R7, 0x10, R5 ;  /* 0x0a00000007097989 */ /* 0x00122200000e0005 */
[----:B------:R-:W-:Y:S01]  /*2980*/  IMAD.MOV.U32 R15, RZ, RZ, R12 ;  /* 0x000000ffff0f7224 */ /* 0x000fe200078e000c */
[----:B------:R-:W-:Y:S01]  /*2990*/  MOV R2, R6 ;  /* 0x0000000600027202 */ /* 0x000fe20000000f00 */
[----:B------:R-:W-:Y:S01]  /*29a0*/  IMAD.MOV.U32 R3, RZ, RZ, R7 ;  /* 0x000000ffff037224 */ /* 0x000fe200078e0007 */
[----:B--2---:R1:W2:Y:S04]  /*29b0*/  SHFL.DOWN PT, R11, R10, 0x10, R5 ;  /* 0x0a0000000a0b7989 */ /* 0x0042a800000e0005 */
        /* <DEDUP_REMOVED lines=22> */
.L_x_405:
[----:B------:R-:W-:Y:S05]  /*2b20*/  BSYNC.RECONVERGENT B1 ;  /* 0x0000000000017941 */ /* 0x000fea0003800200 */
.L_x_404:
        /* <DEDUP_REMOVED lines=11> */
.L_x_407:
[----:B------:R-:W-:Y:S05]  /*2be0*/  BSYNC.RECONVERGENT B1 ;  /* 0x0000000000017941 */ /* 0x000fea0003800200 */
.L_x_406:
        /* <DEDUP_REMOVED lines=35> */
.L_x_409:
[----:B------:R-:W-:Y:S05]  /*2e20*/  BSYNC.RECONVERGENT B1 ;  /* 0x0000000000017941 */ /* 0x000fea0003800200 */
.L_x_408:
[----:B------:R-:W-:Y:S01]  /*2e30*/  UISETP.GE.AND UP0, UPT, UR8, 0x41, UPT ;  /* 0x000000410800788c */ /* 0x000fe2000bf06270 */
[----:B0-----:R-:W-:Y:S01]  /*2e40*/  IMAD.MOV.U32 R9, RZ, RZ, R11 ;  /* 0x000000ffff097224 */ /* 0x001fe200078e000b */
[----:B------:R-:W-:Y:S01]  /*2e50*/  MOV R2, R4 ;  /* 0x0000000400027202 */ /* 0x000fe20000000f00 */
[----:B------:R-:W-:Y:S02]  /*2e60*/  IMAD.MOV.U32 R0, RZ, RZ, R8 ;  /* 0x000000ffff007224 */ /* 0x000fe400078e0008 */
[----:B------:R-:W-:-:S04]  /*2e70*/  IMAD.MOV.U32 R3, RZ, RZ, R5 ;  /* 0x000000ffff037224 */ /* 0x000fc800078e0005 */
        /* <DEDUP_REMOVED lines=27> */
.L_x_411:
[----:B------:R-:W-:Y:S05]  /*3030*/  BSYNC.RECONVERGENT B1 ;  /* 0x0000000000017941 */ /* 0x000fea0003800200 */
.L_x_410:
        /* <DEDUP_REMOVED lines=32> */
.L_x_413:
[----:B------:R-:W-:Y:S05]  /*3240*/  BSYNC.RECONVERGENT B1 ;  /* 0x0000000000017941 */ /* 0x000fea0003800200 */
.L_x_412:
[----:B------:R-:W-:Y:S01]  /*3250*/  UISETP.GE.AND UP0, UPT, UR8, 0x81, UPT ;  /* 0x000000810800788c */ /* 0x000fe2000bf06270 */
[----:B------:R-:W-:Y:S01]  /*3260*/  IMAD.MOV.U32 R9, RZ, RZ, R11 ;  /* 0x000000ffff097224 */ /* 0x000fe200078e000b */
        /* <DEDUP_REMOVED lines=30> */
.L_x_415:
[----:B------:R-:W-:Y:S05]  /*3450*/  BSYNC.RECONVERGENT B1 ;  /* 0x0000000000017941 */ /* 0x000fea0003800200 */
.L_x_414:
        /* <DEDUP_REMOVED lines=32> */
.L_x_417:
[----:B------:R-:W-:Y:S05]  /*3660*/  BSYNC.RECONVERGENT B1 ;  /* 0x0000000000017941 */ /* 0x000fea0003800200 */
.L_x_416:
        /* <DEDUP_REMOVED lines=13> */
[----:B------:R-:W-:Y:S01]  /*3740*/  MOV R6, R2 ;  /* 0x0000000200067202 */ /* 0x000fe20000000f00 */
[----:B------:R-:W-:Y:S02]  /*3750*/  IMAD.MOV.U32 R7, RZ, RZ, R3 ;  /* 0x000000ffff077224 */ /* 0x000fe400078e0003 */
[----:B-1----:R-:W-:Y:S02]  /*3760*/  IMAD.MOV.U32 R9, RZ, RZ, R12 ;  /* 0x000000ffff097224 */ /* 0x002fe400078e000c */
        /* <DEDUP_REMOVED lines=16> */
.L_x_419:
[----:B------:R-:W-:Y:S05]  /*3870*/  BSYNC.RECONVERGENT B1 ;  /* 0x0000000000017941 */ /* 0x000fea0003800200 */
.L_x_418:
        /* <DEDUP_REMOVED lines=32> */
.L_x_351:
        /* <DEDUP_REMOVED lines=34> */
[----:B------:R-:W-:-:S04]  /*3ca0*/  IMAD.MOV.U32 R15, RZ, RZ, 0x500 ;  /* 0x00000500ff0f7424 */ /* 0x000fc800078e00ff */
        /* <DEDUP_REMOVED lines=8> */
[----:B------:R-:W-:Y:S02]  /*3d30*/  @P2 MOV R9, R13 ;  /* 0x0000000d00092202 */ /* 0x000fe40000000f00 */
[----:B------:R-:W-:-:S04]  /*3d40*/  @P2 SEL R7, R11, R7, P0 ;  /* 0x000000070b072207 */ /* 0x000fc80000000000 */
        /* <DEDUP_REMOVED lines=10> */
[----:B------:R-:W-:Y:S06]  /*3df0*/  BRA.U !UP0, `(.L_x_420) ;  /* 0x0000000508287547 */ /* 0x000fec000b800000 */
[----:B------:R-:W-:Y:S01]  /*3e00*/  IMAD.MOV.U32 R25, RZ, RZ, R2 ;  /* 0x000000ffff197224 */ /* 0x000fe200078e0002 */
[----:B------:R-:W0:Y:S01]  /*3e10*/  LDCU UR4, c[0x0][0x390] ;  /* 0x00007200ff0477ac */ /* 0x000e220008000800 */
[----:B------:R-:W-:Y:S02]  /*3e20*/  IMAD.MOV.U32 R24, RZ, RZ, R3 ;  /* 0x000000ffff187224 */ /* 0x000fe400078e0003 */
[----:B------:R-:W-:-:S07]  /*3e30*/  IMAD.MOV.U32 R27, RZ, RZ, 0x500 ;  /* 0x00000500ff1b7424 */ /* 0x000fce00078e00ff */
.L_x_421:
[----:B------:R-:W1:Y:S01]  /*3e40*/  LDC.64 R22, c[0x0][0x380] ;  /* 0x0000e000ff167b82 */ /* 0x000e620000000a00 */
[----:B------:R-:W-:-:S04]  /*3e50*/  IMAD.IADD R3, R0, 0x1, R27 ;  /* 0x0000000100037824 */ /* 0x000fc800078e021b */
[----:B-1----:R-:W-:-:S05]  /*3e60*/  IMAD.WIDE.U32 R22, R3, 0x10, R22 ;  /* 0x0000001003167825 */ /* 0x002fca00078e0016 */
        /* <DEDUP_REMOVED lines=14> */
[----:B------:R-:W-:Y:S02]  /*3f50*/  @P2 FSEL R29, R5, R21, P0 ;  /* 0x00000015051d2208 */ /* 0x000fe40000000000 */
[----:B------:R-:W2:Y:S01]  /*3f60*/  LDG.E.64.CONSTANT R4, desc[UR6][R22.64+0x4000] ;  /* 0x0040000616047981 */ /* 0x000ea2000c1e9b00 */
[----:B------:R-:W-:Y:S02]  /*3f70*/  @P2 IMAD.MOV.U32 R20, RZ, RZ, R26 ;  /* 0x000000ffff142224 */ /* 0x000fe400078e001a */
[----:B------:R-:W-:-:S06]  /*3f80*/  @P2 IMAD.MOV.U32 R21, RZ, RZ, R29 ;  /* 0x000000ffff152224 */ /* 0x000fcc00078e001d */
        /* <DEDUP_REMOVED lines=32> */
[----:B------:R-:W-:-:S05]  /*4190*/  VIADD R7, R27, 0xa00 ;  /* 0x00000a001b077836 */ /* 0x000fca0000000000 */
[----:B0-----:R-:W-:Y:S01]  /*41a0*/  ISETP.GT.AND P1, PT, R7, UR4, PT ;  /* 0x0000000407007c0c */ /* 0x001fe2000bf24270 */
[----:B------:R-:W-:-:S04]  /*41b0*/  VIADD R15, R27, 0x500 ;  /* 0x000005001b0f7836 */ /* 0x000fc80000000000 */
[----:B------:R-:W-:Y:S01]  /*41c0*/  IMAD.MOV.U32 R27, RZ, RZ, R15 ;  /* 0x000000ffff1b7224 */ /* 0x000fe200078e000f */
        /* <DEDUP_REMOVED lines=11> */
[----:B------:R-:W-:Y:S01]  /*4280*/  IMAD.MOV.U32 R24, RZ, RZ, R3 ;  /* 0x000000ffff187224 */ /* 0x000fe200078e0003 */
[----:B------:R-:W-:Y:S06]  /*4290*/  @!P1 BRA `(.L_x_421) ;  /* 0xfffffff800e89947 */ /* 0x000fec000383ffff */
.L_x_420:
[----:B------:R-:W-:-:S13]  /*42a0*/  ISETP.GE.AND P0, PT, R15, UR4, PT ;  /* 0x000000040f007c0c */ /* 0x000fda000bf06270 */
        /* <DEDUP_REMOVED lines=12> */
[----:B------:R-:W0:Y:S01]  /*4370*/  LDC.64 R6, c[0x0][0x380] ;  /* 0x0000e000ff067b82 */ /* 0x000e220000000a00 */
[----:B------:R-:W-:Y:S01]  /*4380*/  LEA.HI R8, R20, 0x1, RZ, 0x18 ;  /* 0x0000000114087811 */ /* 0x000fe200078fc0ff */
[----:B------:R-:W-:Y:S01]  /*4390*/  IMAD.IADD R21, R0, 0x1, R15 ;  /* 0x0000000100157824 */ /* 0x000fe200078e020f */
[----:B------:R-:W-:Y:S02]  /*43a0*/  MOV R12, R0 ;  /* 0x00000000000c7202 */ /* 0x000fe40000000f00 */
[----:B------:R-:W-:-:S05]  /*43b0*/  LOP3.LUT R8, R8, 0x3, RZ, 0xc0, !PT ;  /* 0x0000000308087812 */ /* 0x000fca00078ec0ff */
[----:B------:R-:W-:-:S07]  /*43c0*/  IMAD.MOV R14, RZ, RZ, -R8 ;  /* 0x000000ffff0e7224 */ /* 0x000fce00078e0a08 */
.L_x_428:
[----:B0-----:R-:W-:-:S05]  /*43d0*/  IMAD.WIDE.U32 R18, R21, 0x10, R6 ;  /* 0x0000001015127825 */ /* 0x001fca00078e0006 */
[----:B------:R-:W2:Y:S04]  /*43e0*/  LDG.E.64.CONSTANT R8, desc[UR6][R18.64] ;  /* 0x0000000612087981 */ /* 0x000ea8000c1e9b00 */
[----:B------:R-:W3:Y:S01]  /*43f0*/  LDG.E.64.CONSTANT R10, desc[UR6][R18.64+0x8] ;  /* 0x00000806120a7981 */ /* 0x000ee2000c1e9b00 */
[----:B------:R-:W-:Y:S01]  /*4400*/  VIADD R14, R14, 0x1 ;  /* 0x000000010e0e7836 */ /* 0x000fe20000000000 */
[----:B------:R-:W-:Y:S01]  /*4410*/  BSSY.RECONVERGENT B3, `(.L_x_426) ;  /* 0x000001a000037945 */ /* 0x000fe20003800200 */
[----:B------:R-:W-:Y:S02]  /*4420*/  IMAD.MOV.U32 R23, RZ, RZ, R2 ;  /* 0x000000ffff177224 */ /* 0x000fe400078e0002 */
        /* <DEDUP_REMOVED lines=24> */
.L_x_427:
[----:B------:R-:W-:Y:S05]  /*45b0*/  BSYNC.RECONVERGENT B3 ;  /* 0x0000000000037941 */ /* 0x000fea0003800200 */
.L_x_426:
[----:B------:R-:W-:Y:S02]  /*45c0*/  VIADD R12, R12, 0x100 ;  /* 0x000001000c0c7836 */ /* 0x000fe40000000000 */
[----:B------:R-:W-:Y:S01]  /*45d0*/  VIADD R21, R21, 0x100 ;  /* 0x0000010015157836 */ /* 0x000fe20000000000 */
[----:B------:R-:W-:Y:S06]  /*45e0*/  @P2 BRA `(.L_x_428) ;  /* 0xfffffffc00782947 */ /* 0x000fec000383ffff */
.L_x_425:
[----:B------:R-:W-:Y:S05]  /*45f0*/  BSYNC.RECONVERGENT B2 ;  /* 0x0000000000027941 */ /* 0x000fea0003800200 */
.L_x_424:
[----:B------:R-:W-:-:S13]  /*4600*/  ISETP.GE.U32.AND P0, PT, R20, 0x300, PT ;  /* 0x000003001400780c */ /* 0x000fda0003f06070 */
[----:B------:R-:W-:Y:S05]  /*4610*/  @!P0 BRA `(.L_x_423) ;  /* 0x0000000400c88947 */ /* 0x000fea0003800000 */
[----:B------:R-:W0:Y:S01]  /*4620*/  LDCU.64 UR8, c[0x0][0x380] ;  /* 0x00007000ff0877ac */ /* 0x000e220008000a00 */
[----:B------:R-:W1:Y:S01]  /*4630*/  LDC.64 R10, c[0x0][0x380] ;  /* 0x0000e000ff0a7b82 */ /* 0x000e620000000a00 */
[C---:B------:R-:W-:Y:S01]  /*4640*/  IADD3 R17, P0, PT, R12.reuse, R15, RZ ;  /* 0x0000000f0c117210 */ /* 0x040fe20007f1e0ff */
[----:B------:R-:W-:-:S04]  /*4650*/  IMAD.IADD R15, R12, 0x1, R15 ;  /* 0x000000010c0f7824 */ /* 0x000fc800078e020f */
[----:B------:R-:W-:Y:S01]  /*4660*/  IMAD.X R6, RZ, RZ, RZ, P0 ;  /* 0x000000ffff067224 */ /* 0x000fe200000e06ff */
[----:B0-----:R-:W-:-:S04]  /*4670*/  LEA R14, P1, R17, UR8, 0x4 ;  /* 0x00000008110e7c11 */ /* 0x001fc8000f8220ff */
[----:B------:R-:W-:Y:S02]  /*4680*/  IADD3 R14, P0, PT, R14, 0x3008, RZ ;  /* 0x000030080e0e7810 */ /* 0x000fe40007f1e0ff */
[----:B------:R-:W-:-:S05]  /*4690*/  LEA.HI.X R17, R17, UR9, R6, 0x4, P1 ;  /* 0x0000000911117c11 */ /* 0x000fca00088f2406 */
[----:B------:R-:W-:-:S07]  /*46a0*/  IMAD.X R17, RZ, RZ, R17, P0 ;  /* 0x000000ffff117224 */ /* 0x000fce00000e0611 */
.L_x_437:
[----:B-1----:R-:W-:-:S05]  /*46b0*/  IMAD.WIDE.U32 R8, R15, 0x10, R10 ;  /* 0x000000100f087825 */ /* 0x002fca00078e000a */
[----:B------:R-:W2:Y:S04]  /*46c0*/  LDG.E.64.CONSTANT R22, desc[UR6][R8.64] ;  /* 0x0000000608167981 */ /* 0x000ea8000c1e9b00 */
[----:B------:R0:W3:Y:S02]  /*46d0*/  LDG.E.64.CONSTANT R6, desc[UR6][R8.64+0x8] ;  /* 0x0000080608067981 */ /* 0x0000e4000c1e9b00 */
[----:B0-----:R-:W-:Y:S02]  /*46e0*/  IMAD.MOV.U32 R8, RZ, RZ, R14 ;  /* 0x000000ffff087224 */ /* 0x001fe400078e000e */
[----:B------:R-:W-:-:S05]  /*46f0*/  IMAD.MOV.U32 R9, RZ, RZ, R17 ;  /* 0x000000ffff097224 */ /* 0x000fca00078e0011 */
[----:B------:R0:W5:Y:S04]  /*4700*/  LDG.E.64.CONSTANT R20, desc[UR6][R8.64+-0x2008] ;  /* 0xffdff80608147981 */ /* 0x000168000c1e9b00 */
[----:B------:R0:W5:Y:S01]  /*4710*/  LDG.E.64.CONSTANT R18, desc[UR6][R8.64+-0x2000] ;  /* 0xffe0000608127981 */ /* 0x000162000c1e9b00 */
[----:B------:R-:W-:Y:S01]  /*4720*/  BSSY.RECONVERGENT B2, `(.L_x_429) ;  /* 0x0000015000027945 */ /* 0x000fe20003800200 */
[----:B--2---:R-:W-:Y:S01]  /*4730*/  DSETP.GEU.AND P0, PT, |R4|, |R22|, PT ;  /* 0x400000160400722a */ /* 0x004fe20003f0e200 */
[----:B------:R-:W-:Y:S02]  /*4740*/  IMAD.MOV.U32 R16, RZ, RZ, R22 ;  /* 0x000000ffff107224 */ /* 0x000fe400078e0016 */
[----:B------:R-:W-:Y:S01]  /*4750*/  IMAD.MOV.U32 R17, RZ, RZ, R23 ;  /* 0x000000ffff117224 */ /* 0x000fe200078e0017 */
[----:B---3--:R-:W-:Y:S01]  /*4760*/  MOV R29, R7 ;  /* 0x00000007001d7202 */ /* 0x008fe20000000f00 */
[----:B------:R-:W-:-:S09]  /*4770*/  IMAD.MOV.U32 R27, RZ, RZ, R6 ;  /* 0x000000ffff1b7224 */ /* 0x000fd200078e0006 */
        /* <DEDUP_REMOVED lines=15> */
.L_x_430:
[----:B------:R-:W-:Y:S05]  /*4870*/  BSYNC.RECONVERGENT B2 ;  /* 0x0000000000027941 */ /* 0x000fea0003800200 */
.L_x_429:
[----:B------:R0:W5:Y:S04]  /*4880*/  LDG.E.64.CONSTANT R6, desc[UR6][R8.64+-0x1008] ;  /* 0xffeff80608067981 */ /* 0x000168000c1e9b00 */
[----:B------:R0:W5:Y:S02]  /*4890*/  LDG.E.64.CONSTANT R4, desc[UR6][R8.64+-0x1000] ;  /* 0xfff0000608047981 */ /* 0x000164000c1e9b00 */
[----:B-----5:R-:W-:Y:S01]  /*48a0*/  DSETP.GEU.AND P0, PT, |R16|, |R20|, PT ;  /* 0x400000141000722a */ /* 0x020fe20003f0e200 */
[----:B------:R-:W-:Y:S01]  /*48b0*/  BSSY.RECONVERGENT B2, `(.L_x_431) ;  /* 0x0000014000027945 */ /* 0x000fe20003800200 */
[----:B------:R-:W-:Y:S02]  /*48c0*/  IMAD.MOV.U32 R2, RZ, RZ, R20 ;  /* 0x000000ffff027224 */ /* 0x000fe400078e0014 */
[----:B------:R-:W-:-:S02]  /*48d0*/  IMAD.MOV.U32 R3, RZ, RZ, R21 ;  /* 0x000000ffff037224 */ /* 0x000fc400078e0015 */
        /* <DEDUP_REMOVED lines=17> */
.L_x_432:
[----:B------:R-:W-:Y:S05]  /*49f0*/  BSYNC.RECONVERGENT B2 ;  /* 0x0000000000027941 */ /* 0x000fea0003800200 */
.L_x_431:
[----:B------:R0:W5:Y:S04]  /*4a00*/  LDG.E.64.CONSTANT R16, desc[UR6][R8.64+-0x8] ;  /* 0xfffff80608107981 */ /* 0x000168000c1e9b00 */
[----:B------:R0:W5:Y:S01]  /*4a10*/  LDG.E.64.CONSTANT R18, desc[UR6][R8.64] ;  /* 0x0000000608127981 */ /* 0x000162000c1e9b00 */
[----:B------:R-:W-:Y:S01]  /*4a20*/  DSETP.GEU.AND P0, PT, |R2|, |R6|, PT ;  /* 0x400000060200722a */ /* 0x000fe20003f0e200 */
[----:B------:R-:W-:Y:S01]  /*4a30*/  BSSY.RECONVERGENT B2, `(.L_x_433) ;  /* 0x0000014000027945 */ /* 0x000fe20003800200 */
[----:B------:R-:W-:Y:S02]  /*4a40*/  IMAD.MOV.U32 R20, RZ, RZ, R6 ;  /* 0x000000ffff147224 */ /* 0x000fe400078e0006 */
[----:B------:R-:W-:Y:S02]  /*4a50*/  IMAD.MOV.U32 R21, RZ, RZ, R7 ;  /* 0x000000ffff157224 */ /* 0x000fe400078e0007 */
[----:B------:R-:W-:-:S02]  /*4a60*/  IMAD.MOV.U32 R29, RZ, RZ, R4 ;  /* 0x000000ffff1d7224 */ /* 0x000fc400078e0004 */
        /* <DEDUP_REMOVED lines=16> */
.L_x_434:
[----:B------:R-:W-:Y:S05]  /*4b70*/  BSYNC.RECONVERGENT B2 ;  /* 0x0000000000027941 */ /* 0x000fea0003800200 */
.L_x_433:
[----:B-----5:R-:W-:Y:S01]  /*4b80*/  DSETP.GEU.AND P0, PT, |R20|, |R16|, PT ;  /* 0x400000101400722a */ /* 0x020fe20003f0e200 */
[----:B------:R-:W-:Y:S01]  /*4b90*/  BSSY.RECONVERGENT B2, `(.L_x_435) ;  /* 0x0000014000027945 */ /* 0x000fe20003800200 */
[----:B------:R-:W-:Y:S02]  /*4ba0*/  IMAD.MOV.U32 R4, RZ, RZ, R16 ;  /* 0x000000ffff047224 */ /* 0x000fe400078e0010 */
[----:B------:R-:W-:Y:S02]  /*4bb0*/  IMAD.MOV.U32 R5, RZ, RZ, R17 ;  /* 0x000000ffff057224 */ /* 0x000fe400078e0011 */
[----:B------:R-:W-:Y:S02]  /*4bc0*/  IMAD.MOV.U32 R2, RZ, RZ, R18 ;  /* 0x000000ffff027224 */ /* 0x000fe400078e0012 */
[----:B------:R-:W-:-:S06]  /*4bd0*/  IMAD.MOV.U32 R3, RZ, RZ, R19 ;  /* 0x000000ffff037224 */ /* 0x000fcc00078e0013 */
        /* <DEDUP_REMOVED lines=15> */
.L_x_436:
[----:B------:R-:W-:Y:S05]  /*4cd0*/  BSYNC.RECONVERGENT B2 ;  /* 0x0000000000027941 */ /* 0x000fea0003800200 */
.L_x_435:
[----:B------:R-:W-:Y:S01]  /*4ce0*/  VIADD R12, R12, 0x400 ;  /* 0x000004000c0c7836 */ /* 0x000fe20000000000 */
[----:B------:R-:W-:Y:S01]  /*4cf0*/  IADD3 R14, P1, PT, R8, 0x4000, RZ ;  /* 0x00004000080e7810 */ /* 0x000fe20007f3e0ff */
[----:B------:R-:W-:-:S03]  /*4d00*/  VIADD R15, R15, 0x400 ;  /* 0x000004000f0f7836 */ /* 0x000fc60000000000 */
[----:B------:R-:W-:Y:S01]  /*4d10*/  ISETP.GE.AND P0, PT, R12, R13, PT ;  /* 0x0000000d0c00720c */ /* 0x000fe20003f06270 */
[----:B------:R-:W-:-:S12]  /*4d20*/  IMAD.X R17, RZ, RZ, R9, P1 ;  /* 0x000000ffff117224 */ /* 0x000fd800008e0609 */
[----:B------:R-:W-:Y:S05]  /*4d30*/  @!P0 BRA `(.L_x_437) ;  /* 0xfffffff8005c8947 */ /* 0x000fea000383ffff */
.L_x_423:
[----:B------:R-:W-:Y:S05]  /*4d40*/  BSYNC.RECONVERGENT B1 ;  /* 0x0000000000017941 */ /* 0x000fea0003800200 */
.L_x_422:
        /* <DEDUP_REMOVED lines=32> */
.L_x_439:
[----:B------:R-:W-:Y:S05]  /*4f50*/  BSYNC.RECONVERGENT B1 ;  /* 0x0000000000017941 */ /* 0x000fea0003800200 */
.L_x_438:
        /* <DEDUP_REMOVED lines=12> */
[----:B---3--:R-:W-:Y:S01]  /*5020*/  IMAD.MOV.U32 R8, RZ, RZ, R14 ;  /* 0x000000ffff087224 */ /* 0x008fe200078e000e */
[----:B------:R-:W-:Y:S01]  /*5030*/  MOV R2, R4 ;  /* 0x0000000400027202 */ /* 0x000fe20000000f00 */
[----:B----4-:R-:W-:Y:S02]  /*5040*/  IMAD.MOV.U32 R9, RZ, RZ, R13 ;  /* 0x000000ffff097224 */ /* 0x010fe400078e000d */
        /* <DEDUP_REMOVED lines=16> */
.L_x_441:
[----:B------:R-:W-:Y:S05]  /*5150*/  BSYNC.RECONVERGENT B1 ;  /* 0x0000000000017941 */ /* 0x000fea0003800200 */
.L_x_440:
[----:B------:R-:W-:Y:S01]  /*5160*/  ISETP.GT.AND P0, PT, R10, 0x1b, PT ;  /* 0x0000001b0a00780c */ /* 0x000fe20003f04270 */
[----:B0-----:R0:W0:Y:S01]  /*5170*/  SHFL.DOWN PT, R6, R2, 0x4, 0x1f ;  /* 0x08801f0002067f89 */ /* 0x00102200000e0000 */
[----:B------:R-:W-:Y:S01]  /*5180*/  BSSY.RECONVERGENT B1, `(.L_x_442) ;  /* 0x000001d000017945 */ /* 0x000fe20003800200 */
[----:B------:R-:W-:Y:S02]  /*5190*/  IMAD.MOV.U32 R11, RZ, RZ, R8 ;  /* 0x000000ffff0b7224 */ /* 0x000fe400078e0008 */
[----:B------:R0:W0:Y:S01]  /*51a0*/  SHFL.DOWN PT, R7, R3, 0x4, 0x1f ;  /* 0x08801f0003077f89 */ /* 0x00002200000e0000 */
[----:B------:R-:W-:Y:S02]  /*51b0*/  IMAD.MOV.U32 R12, RZ, RZ, R9 ;  /* 0x000000ffff0c7224 */ /* 0x000fe400078e0009 */
[----:B-1----:R-:W-:Y:S01]  /*51c0*/  IMAD.MOV.U32 R4, RZ, RZ, R2 ;  /* 0x000000ffff047224 */ /* 0x002fe200078e0002 */
[----:B----4-:R1:W4:Y:S01]  /*51d0*/  SHFL.DOWN PT, R13, R8, 0x4, 0x1f ;  /* 0x08801f00080d7f89 */ /* 0x01032200000e0000 */
[----:B--2---:R-:W-:-:S03]  /*51e0*/  IMAD.MOV.U32 R5, RZ, RZ, R3 ;  /* 0x000000ffff057224 */ /* 0x004fc600078e0003 */
[----:B---3--:R1:W2:Y:S01]  /*51f0*/  SHFL.DOWN PT, R14, R9, 0x4, 0x1f ;  /* 0x08801f00090e7f89 */ /* 0x0082a200000e0000 */
[----:B------:R-:W-:Y:S05]  /*5200*/  @P0 BRA `(.L_x_443) ;  /* 0x0000000000500947 */ /* 0x000fea0003800000 */
[----:B0-----:R-:W-:Y:S01]  /*5210*/  DSETP.GEU.AND P0, PT, |R2|, |R6|, PT ;  /* 0x400000060200722a */ /* 0x001fe20003f0e200 */
[----:B----4-:R-:W-:Y:S02]  /*5220*/  IMAD.MOV.U32 R11, RZ, RZ, R13 ;  /* 0x000000ffff0b7224 */ /* 0x010fe400078e000d */
        /* <DEDUP_REMOVED lines=18> */
.L_x_443:
[----:B------:R-:W-:Y:S05]  /*5350*/  BSYNC.RECONVERGENT B1 ;  /* 0x0000000000017941 */ /* 0x000fea0003800200 */
.L_x_442:
[----:B------:R-:W-:Y:S01]  /*5360*/  ISETP.GT.AND P0, PT, R10, 0x17, PT ;  /* 0x000000170a00780c */ /* 0x000fe20003f04270 */
[----:B0-----:R0:W3:Y:S01]  /*5370*/  SHFL.DOWN PT, R2, R4, 0x8, 0x1f ;  /* 0x09001f0004027f89 */ /* 0x0010e200000e0000 */
[----:B------:R-:W-:Y:S01]  /*5380*/  BSSY.RECONVERGENT B1, `(.L_x_444) ;  /* 0x000001d000017945 */ /* 0x000fe20003800200 */
[----:B-1----:R-:W-:Y:S02]  /*5390*/  IMAD.MOV.U32 R8, RZ, RZ, R11 ;  /* 0x000000ffff087224 */ /* 0x002fe400078e000b */
[----:B------:R0:W1:Y:S01]  /*53a0*/  SHFL.DOWN PT, R3, R5, 0x8, 0x1f ;  /* 0x09001f0005037f89 */ /* 0x00006200000e0000 */
[----:B------:R-:W-:Y:S02]  /*53b0*/  IMAD.MOV.U32 R9, RZ, RZ, R12 ;  /* 0x000000ffff097224 */ /* 0x000fe400078e000c */
[----:B------:R-:W-:Y:S01]  /*53c0*/  IMAD.MOV.U32 R6, RZ, RZ, R4 ;  /* 0x000000ffff067224 */ /* 0x000fe200078e0004 */
[----:B--2---:R0:W2:Y:S01]  /*53d0*/  SHFL.DOWN PT, R14, R11, 0x8, 0x1f ;  /* 0x09001f000b0e7f89 */ /* 0x0040a200000e0000 */
[----:B------:R-:W-:-:S03]  /*53e0*/  IMAD.MOV.U32 R7, RZ, RZ, R5 ;  /* 0x000000ffff077224 */ /* 0x000fc600078e0005 */
[----:B----4-:R0:W4:Y:S01]  /*53f0*/  SHFL.DOWN PT, R13, R12, 0x8, 0x1f ;  /* 0x09001f000c0d7f89 */ /* 0x01012200000e0000 */
[----:B------:R-:W-:Y:S05]  /*5400*/  @P0 BRA `(.L_x_445) ;  /* 0x0000000000500947 */ /* 0x000fea0003800000 */
[----:B-1-3--:R-:W-:Y:S01]  /*5410*/  DSETP.GEU.AND P0, PT, |R4|, |R2|, PT ;  /* 0x400000020400722a */ /* 0x00afe20003f0e200 */
[----:B--2---:R-:W-:Y:S01]  /*5420*/  IMAD.MOV.U32 R8, RZ, RZ, R14 ;  /* 0x000000ffff087224 */ /* 0x004fe200078e000e */
        /* <DEDUP_REMOVED lines=18> */
.L_x_445:
[----:B------:R-:W-:Y:S05]  /*5550*/  BSYNC.RECONVERGENT B1 ;  /* 0x0000000000017941 */ /* 0x000fea0003800200 */
.L_x_444:
[----:B------:R-:W-:Y:S01]  /*5560*/  ISETP.GT.AND P0, PT, R10, 0xf, PT ;  /* 0x0000000f0a00780c */ /* 0x000fe20003f04270 */
[----:B0-----:R0:W0:Y:S01]  /*5570*/  SHFL.DOWN PT, R4, R6, 0x10, 0x1f ;  /* 0x0a001f0006047f89 */ /* 0x00102200000e0000 */
[----:B------:R-:W-:Y:S01]  /*5580*/  BSSY.RECONVERGENT B1, `(.L_x_446) ;  /* 0x000001d000017945 */ /* 0x000fe20003800200 */
[----:B--2---:R-:W-:Y:S02]  /*5590*/  IMAD.MOV.U32 R14, RZ, RZ, R8 ;  /* 0x000000ffff0e7224 */ /* 0x004fe400078e0008 */
[----:B------:R2:W0:Y:S01]  /*55a0*/  SHFL.DOWN PT, R5, R7, 0x10, 0x1f ;  /* 0x0a001f0007057f89 */ /* 0x00042200000e0000 */
[----:B------:R-:W-:Y:S02]  /*55b0*/  IMAD.MOV.U32 R15, RZ, RZ, R9 ;  /* 0x000000ffff0f7224 */ /* 0x000fe400078e0009 */
[----:B---3--:R-:W-:Y:S01]  /*55c0*/  IMAD.MOV.U32 R2, RZ, RZ, R6 ;  /* 0x000000ffff027224 */ /* 0x008fe200078e0006 */
[----:B------:R2:W3:Y:S01]  /*55d0*/  SHFL.DOWN PT, R11, R8, 0x10, 0x1f ;  /* 0x0a001f00080b7f89 */ /* 0x0004e200000e0000 */
[----:B-1----:R-:W-:-:S03]  /*55e0*/  IMAD.MOV.U32 R3, RZ, RZ, R7 ;  /* 0x000000ffff037224 */ /* 0x002fc600078e0007 */
[----:B------:R2:W1:Y:S01]  /*55f0*/  SHFL.DOWN PT, R12, R9, 0x10, 0x1f ;  /* 0x0a001f00090c7f89 */ /* 0x00046200000e0000 */
[----:B------:R-:W-:Y:S05]  /*5600*/  @P0 BRA `(.L_x_447) ;  /* 0x0000000000500947 */ /* 0x000fea0003800000 */
[----:B0-----:R-:W-:Y:S01]  /*5610*/  DSETP.GEU.AND P0, PT, |R6|, |R4|, PT ;  /* 0x400000040600722a */ /* 0x001fe20003f0e200 */
[----:B---3--:R-:W-:Y:S02]  /*5620*/  IMAD.MOV.U32 R14, RZ, RZ, R11 ;  /* 0x000000ffff0e7224 */ /* 0x008fe400078e000b */
[----:B-1----:R-:W-:Y:S02]  /*5630*/  IMAD.MOV.U32 R15, RZ, RZ, R12 ;  /* 0x000000ffff0f7224 */ /* 0x002fe400078e000c */
        /* <DEDUP_REMOVED lines=17> */
.L_x_447:
[----:B------:R-:W-:Y:S05]  /*5750*/  BSYNC.RECONVERGENT B1 ;  /* 0x0000000000017941 */ /* 0x000fea0003800200 */
.L_x_446:
        /* <DEDUP_REMOVED lines=11> */
.L_x_449:
[----:B------:R-:W-:Y:S05]  /*5810*/  BSYNC.RECONVERGENT B1 ;  /* 0x0000000000017941 */ /* 0x000fea0003800200 */
.L_x_448:
        /* <DEDUP_REMOVED lines=8> */
[----:B--2---:R-:W2:Y:S04]  /*58a0*/  LDS.128 R4, [R0+0x20] ;  /* 0x0000200000047984 */ /* 0x004ea80000000c00 */
[----:B-1--4-:R1:W4:Y:S04]  /*58b0*/  LDS.64 R12, [R0+0x80] ;  /* 0x00008000000c7984 */ /* 0x0123280000000a00 */
[----:B---3--:R1:W3:Y:S01]  /*58c0*/  LDS.128 R8, [R0+0x30] ;  /* 0x0000300000087984 */ /* 0x0082e20000000c00 */
[----:B0-----:R-:W-:Y:S01]  /*58d0*/  DSETP.GEU.AND P0, PT, |R2|, |R16|, PT ;  /* 0x400000100200722a */ /* 0x001fe20003f0e200 */
[----:B------:R-:W-:-:S02]  /*58e0*/  IMAD.MOV.U32 R24, RZ, RZ, R16 ;  /* 0x000000ffff187224 */ /* 0x000fc400078e0010 */
[----:B------:R-:W-:Y:S02]  /*58f0*/  IMAD.MOV.U32 R25, RZ, RZ, R17 ;  /* 0x000000ffff197224 */ /* 0x000fe400078e0011 */
[----:B--2---:R-:W-:Y:S02]  /*5900*/  IMAD.MOV.U32 R27, RZ, RZ, R4 ;  /* 0x000000ffff1b7224 */ /* 0x004fe400078e0004 */
[----:B------:R-:W-:-:S07]  /*5910*/  IMAD.MOV.U32 R29, RZ, RZ, R5 ;  /* 0x000000ffff1d7224 */ /* 0x000fce00078e0005 */
[----:B-1-34-:R-:W-:Y:S05]  /*5920*/  @!P0 BRA `(.L_x_451) ;  /* 0x0000000000388947 */ /* 0x01afea0003800000 */
        /* <DEDUP_REMOVED lines=14> */
.L_x_451:
[----:B------:R-:W-:Y:S05]  /*5a10*/  BSYNC.RECONVERGENT B1 ;  /* 0x0000000000017941 */ /* 0x000fea0003800200 */
.L_x_450:
        /* <DEDUP_REMOVED lines=23> */
.L_x_453:
[----:B------:R-:W-:Y:S05]  /*5b90*/  BSYNC.RECONVERGENT B1 ;  /* 0x0000000000017941 */ /* 0x000fea0003800200 */
.L_x_452:
        /* <DEDUP_REMOVED lines=21> */
.L_x_455:
[----:B------:R-:W-:Y:S05]  /*5cf0*/  BSYNC.RECONVERGENT B1 ;  /* 0x0000000000017941 */ /* 0x000fea0003800200 */
.L_x_454:
        /* <DEDUP_REMOVED lines=23> */
.L_x_457:
[----:B------:R-:W-:Y:S05]  /*5e70*/  BSYNC.RECONVERGENT B1 ;  /* 0x0000000000017941 */ /* 0x000fea0003800200 */
.L_x_456:
[----:B------:R-:W-:Y:S01]  /*5e80*/  DSETP.GEU.AND P0, PT, |R14|, |R22|, PT ;  /* 0x400000160e00722a */ /* 0x000fe20003f0e200 */
[----:B------:R-:W-:Y:S01]  /*5e90*/  BSSY.RECONVERGENT B1, `(.L_x_458) ;  /* 0x0000014000017945 */ /* 0x000fe20003800200 */
[----:B------:R-:W-:Y:S01]  /*5ea0*/  MOV R2, R22 ;  /* 0x0000001600027202 */ /* 0x000fe20000000f00 */
[----:B------:R-:W-:Y:S02]  /*5eb0*/  IMAD.MOV.U32 R3, RZ, RZ, R23 ;  /* 0x000000ffff037224 */ /* 0x000fe400078e0017 */
[----:B-1----:R-:W-:Y:S02]  /*5ec0*/  IMAD.MOV.U32 R19, RZ, RZ, R8 ;  /* 0x000000ffff137224 */ /* 0x002fe400078e0008 */
        /* <DEDUP_REMOVED lines=16> */
.L_x_459:
[----:B------:R-:W-:Y:S05]  /*5fd0*/  BSYNC.RECONVERGENT B1 ;  /* 0x0000000000017941 */ /* 0x000fea0003800200 */
.L_x_458:
        /* <DEDUP_REMOVED lines=21> */
.L_x_461:
[----:B------:R-:W-:Y:S05]  /*6130*/  BSYNC.RECONVERGENT B1 ;  /* 0x0000000000017941 */ /* 0x000fea0003800200 */
.L_x_460:
        /* <DEDUP_REMOVED lines=20> */
.L_x_383:
[----:B------:R-:W-:Y:S05]  /*6280*/  BSYNC.RECONVERGENT B0 ;  /* 0x0000000000007941 */ /* 0x000fea0003800200 */
.L_x_350:
[----:B------:R-:W-:Y:S05]  /*6290*/  @P1 EXIT ;  /* 0x000000000000194d */ /* 0x000fea0003800000 */
[----:B01----:R-:W0:Y:S02]  /*62a0*/  LDC.64 R4, c[0x0][0x388] ;  /* 0x0000e200ff047b82 */ /* 0x003e240000000a00 */
[----:B0-----:R-:W-:Y:S04]  /*62b0*/  STG.E.64 desc[UR6][R4.64], R2 ;  /* 0x0000000204007986 */ /* 0x001fe8000c101b06 */
[----:B------:R-:W-:Y:S01]  /*62c0*/  STG.E.64 desc[UR6][R4.64+0x8], R14 ;  /* 0x0000080e04007986 */ /* 0x000fe2000c101b06 */
[----:B------:R-:W-:Y:S05]  /*62d0*/  EXIT ;  /* 0x000000000000794d */ /* 0x000fea0003800000 */
.L_x_462:
        /* <DEDUP_REMOVED lines=10> */
.L_x_737:


//--------------------- .text._ZN6thrust24THRUST_300001_SM_1000_NS8cuda_cub4core6detail13_kernel_agentINS1_8__reduce10DrainAgentIiEEJN3cub18CUB_300001_SM_10009GridQueueIjEEiEEEvDpT0_ --------------------------
	.section	.text._ZN6thrust24THRUST_300001_SM_1000_NS8cuda_cub4core6detail13_kernel_agentINS1_8__reduce10DrainAgentIiEEJN3cub18CUB_300001_SM_10009GridQueueIjEEiEEEvDpT0_,"ax",@progbits
	.align	128
        .global         _ZN6thrust24THRUST_300001_SM_1000_NS8cuda_cub4core6detail13_kernel_agentINS1_8__reduce10DrainAgentIiEEJN3cub18CUB_300001_SM_10009GridQueueIjEEiEEEvDpT0_
        .type           _ZN6thrust24THRUST_300001_SM_1000_NS8cuda_cub4core6detail13_kernel_agentINS1_8__reduce10DrainAgentIiEEJN3cub18CUB_300001_SM_10009GridQueueIjEEiEEEvDpT0_,@function
        .size           _ZN6thrust24THRUST_300001_SM_1000_NS8cuda_cub4core6detail13_kernel_agentINS1_8__reduce10DrainAgentIiEEJN3cub18CUB_300001_SM_10009GridQueueIjEEiEEEvDpT0_,(.L_x_738 - _ZN6thrust24THRUST_300001_SM_1000_NS8cuda_cub4core6detail13_kernel_agentINS1_8__reduce10DrainAgentIiEEJN3cub18CUB_300001_SM_10009GridQueueIjEEiEEEvDpT0_)
        .other          _ZN6thrust24THRUST_300001_SM_1000_NS8cuda_cub4core6detail13_kernel_agentINS1_8__reduce10DrainAgentIiEEJN3cub18CUB_300001_SM_10009GridQueueIjEEiEEEvDpT0_,@"STO_CUDA_ENTRY STV_DEFAULT"
_ZN6thrust24THRUST_300001_SM_1000_NS8cuda_cub4core6detail13_kernel_agentINS1_8__reduce10DrainAgentIiEEJN3cub18CUB_300001_SM_10009GridQueueIjEEiEEEvDpT0_:
.text._ZN6thrust24THRUST_300001_SM_1000_NS8cuda_cub4core6detail13_kernel_agentINS1_8__reduce10DrainAgentIiEEJN3cub18CUB_300001_SM_10009GridQueueIjEEiEEEvDpT0_:
[----:B------:R-:W-:Y:S08]  /*0000*/  LDC R1, c[0x0][0x37c] ;  /* 0x0000df00ff017b82 */ /* 0x000ff00000000800 */
[----:B------:R-:W0:Y:S01]  /*0010*/  LDC.64 R2, c[0x0][0x380] ;  /* 0x0000e000ff027b82 */ /* 0x000e220000000a00 */
[----:B------:R-:W0:Y:S07]  /*0020*/  LDCU.64 UR4, c[0x0][0x358] ;  /* 0x00006b00ff0477ac */ /* 0x000e2e0008000a00 */
[----:B------:R-:W1:Y:S01]  /*0030*/  LDC R5, c[0x0][0x388] ;  /* 0x0000e200ff057b82 */ /* 0x000e620000000800 */
[----:B0-----:R-:W-:Y:S04]  /*0040*/  STG.E desc[UR4][R2.64+0x4], RZ ;  /* 0x000004ff02007986 */ /* 0x001fe8000c101904 */
[----:B-1----:R-:W-:Y:S01]  /*0050*/  STG.E desc[UR4][R2.64], R5 ;  /* 0x0000000502007986 */ /* 0x002fe2000c101904 */
[----:B------:R-:W-:Y:S05]  /*0060*/  EXIT ;  /* 0x000000000000794d */ /* 0x000fea0003800000 */
.L_x_463:
        /* <DEDUP_REMOVED lines=9> */
.L_x_738:


//--------------------- .text._ZN6thrust24THRUST_300001_SM_1000_NS8cuda_cub4core6detail13_kernel_agentINS1_8__reduce11ReduceAgentINS0_12zip_iteratorIN4cuda3std3__45tupleIJNS0_10device_ptrIdEENS0_17counting_iteratorIlNS0_11use_defaultESF_SF_EEEEEEEPNSB_IJdlEEESJ_iNS1_9__extrema9arg_max_fIdl10comparatorEEEEJSI_SK_iN3cub18CUB_300001_SM_100013GridEvenShareIiEENSR_9GridQueueIjEESO_EEEvDpT0_ --------------------------
	.section	.text._ZN6thrust24THRUST_300001_SM_1000_NS8cuda_cub4core6detail13_kernel_agentINS1_8__reduce11ReduceAgentINS0_12zip_iteratorIN4cuda3std3__45tupleIJNS0_10device_ptrIdEENS0_17counting_iteratorIlNS0_11use_defaultESF_SF_EEEEEEEPNSB_IJdlEEESJ_iNS1_9__extrema9arg_max_fIdl10comparatorEEEEJSI_SK_iN3cub18CUB_300001_SM_100013GridEvenShareIiEENSR_9GridQueueIjEESO_EEEvDpT0_,"ax",@progbits
	.align	128
        .global         _ZN6thrust24THRUST_300001_SM_1000_NS8cuda_cub4core6detail13_kernel_agentINS1_8__reduce11ReduceAgentINS0_12zip_iteratorIN4cuda3std3__45tupleIJNS0_10device_ptrIdEENS0_17counting_iteratorIlNS0_11use_defaultESF_SF_EEEEEEEPNSB_IJdlEEESJ_iNS1_9__extrema9arg_max_fIdl10comparatorEEEEJSI_SK_iN3cub18CUB_300001_SM_100013GridEvenShareIiEENSR_9GridQueueIjEESO_EEEvDpT0_
        .type           _ZN6thrust24THRUST_300001_SM_1000_NS8cuda_cub4core6detail13_kernel_agentINS1_8__reduce11ReduceAgentINS0_12zip_iteratorIN4cuda3std3__45tupleIJNS0_10device_ptrIdEENS0_17counting_iteratorIlNS0_11use_defaultESF_SF_EEEEEEEPNSB_IJdlEEESJ_iNS1_9__extrema9arg_max_fIdl10comparatorEEEEJSI_SK_iN3cub18CUB_300001_SM_100013GridEvenShareIiEENSR_9GridQueueIjEESO_EEEvDpT0_,@function
        .size           _ZN6thrust24THRUST_300001_SM_1000_NS8cuda_cub4core6detail13_kernel_agentINS1_8__reduce11ReduceAgentINS0_12zip_iteratorIN4cuda3std3__45tupleIJNS0_10device_ptrIdEENS0_17counting_iteratorIlNS0_11use_defaultESF_SF_EEEEEEEPNSB_IJdlEEESJ_iNS1_9__extrema9arg_max_fIdl10comparatorEEEEJSI_SK_iN3cub18CUB_300001_SM_100013GridEvenShareIiEENSR_9GridQueueIjEESO_EEEvDpT0_,(.L_x_739 - _ZN6thrust24THRUST_300001_SM_1000_NS8cuda_cub4core6detail13_kernel_agentINS1_8__reduce11ReduceAgentINS0_12zip_iteratorIN4cuda3std3__45tupleIJNS0_10device_ptrIdEENS0_17counting_iteratorIlNS0_11use_defaultESF_SF_EEEEEEEPNSB_IJdlEEESJ_iNS1_9__extrema9arg_max_fIdl10comparatorEEEEJSI_SK_iN3cub18CUB_300001_SM_100013GridEvenShareIiEENSR_9GridQueueIjEESO_EEEvDpT0_)
        .other          _ZN6thrust24THRUST_300001_SM_1000_NS8cuda_cub4core6detail13_kernel_agentINS1_8__reduce11ReduceAgentINS0_12zip_iteratorIN4cuda3std3__45tupleIJNS0_10device_ptrIdEENS0_17counting_iteratorIlNS0_11use_defaultESF_SF_EEEEEEEPNSB_IJdlEEESJ_iNS1_9__extrema9arg_max_fIdl10comparatorEEEEJSI_SK_iN3cub18CUB_300001_SM_100013GridEvenShareIiEENSR_9GridQueueIjEESO_EEEvDpT0_,@"STO_CUDA_ENTRY STV_DEFAULT"
_ZN6thrust24THRUST_300001_SM_1000_NS8cuda_cub4core6detail13_kernel_agentINS1_8__reduce11ReduceAgentINS0_12zip_iteratorIN4cuda3std3__45tupleIJNS0_10device_ptrIdEENS0_17counting_iteratorIlNS0_11use_defaultESF_SF_EEEEEEEPNSB_IJdlEEESJ_iNS1_9__extrema9arg_max_fIdl10comparatorEEEEJSI_SK_iN3cub18CUB_300001_SM_100013GridEvenShareIiEENSR_9GridQueueIjEESO_EEEvDpT0_:
.text._ZN6thrust24THRUST_300001_SM_1000_NS8cuda_cub4core6detail13_kernel_agentINS1_8__reduce11ReduceAgentINS0_12zip_iteratorIN4cuda3std3__45tupleIJNS0_10device_ptrIdEENS0_17counting_iteratorIlNS0_11use_defaultESF_SF_EEEEEEEPNSB_IJdlEEESJ_iNS1_9__extrema9arg_max_fIdl10comparatorEEEEJSI_SK_iN3cub18CUB_300001_SM_100013GridEvenShareIiEENSR_9GridQueueIjEESO_EEEvDpT0_:
[----:B------:R-:W-:Y:S01]  /*0000*/  LDC R1, c[0x0][0x37c] ;  /* 0x0000df00ff017b82 */ /* 0x000fe20000000800 */
[----:B------:R-:W0:Y:S01]  /*0010*/  S2R R0, SR_CTAID.X ;  /* 0x0000000000007919 */ /* 0x000e220000002500 */
[----:B------:R-:W1:Y:S01]  /*0020*/  LDCU UR4, c[0x0][0x398] ;  /* 0x00007300ff0477ac */ /* 0x000e620008000800 */
[----:B------:R-:W-:Y:S01]  /*0030*/  BSSY.RECONVERGENT B0, `(.L_x_464) ;  /* 0x000066d000007945 */ /* 0x000fe20003800200 */
[----:B------:R-:W2:Y:S01]  /*0040*/  LDCU UR6, c[0x0][0x370] ;  /* 0x00006e00ff0677ac */ /* 0x000ea20008000800 */
[----:B------:R-:W3:Y:S01]  /*0050*/  LDCU.64 UR10, c[0x0][0x358] ;  /* 0x00006b00ff0a77ac */ /* 0x000ee20008000a00 */
[----:B-1----:R-:W-:Y:S01]  /*0060*/  IMAD.U32 R7, RZ, RZ, UR4 ;  /* 0x00000004ff077e24 */ /* 0x002fe2000f8e00ff */
[----:B--2---:R-:W-:Y:S01]  /*0070*/  UIMAD UR6, UR6, 0x500, URZ ;  /* 0x00000500060678a4 */ /* 0x004fe2000f8e02ff */
[----:B0-----:R-:W-:-:S04]  /*0080*/  IMAD R10, R0, 0x500, RZ ;  /* 0x00000500000a7824 */ /* 0x001fc800078e02ff */
[----:B------:R-:W-:-:S05]  /*0090*/  VIADD R2, R10, 0x500 ;  /* 0x000005000a027836 */ /* 0x000fca0000000000 */
[----:B------:R-:W-:-:S13]  /*00a0*/  ISETP.GT.AND P0, PT, R2, R7, PT ;  /* 0x000000070200720c */ /* 0x000fda0003f04270 */
[----:B---3--:R-:W-:Y:S05]  /*00b0*/  @!P0 BRA `(.L_x_465) ;  /* 0x0000003800d08947 */ /* 0x008fea0003800000 */
[----:B------:R-:W0:Y:S01]  /*00c0*/  S2R R5, SR_TID.X ;  /* 0x0000000000057919 */ /* 0x000e220000002100 */
[----:B------:R-:W-:Y:S01]  /*00d0*/  IMAD.IADD R4, R7, 0x1, -R10 ;  /* 0x0000000107047824 */ /* 0x000fe200078e0a0a */
[----:B------:R-:W1:Y:S01]  /*00e0*/  LDCU.64 UR6, c[0x0][0x388] ;  /* 0x00007100ff0677ac */ /* 0x000e620008000a00 */
[----:B------:R-:W-:Y:S01]  /*00f0*/  BSSY.RECONVERGENT B1, `(.L_x_466) ;  /* 0x0000010000017945 */ /* 0x000fe20003800200 */
[----:B------:R-:W-:Y:S01]  /*0100*/  IMAD.MOV.U32 R8, RZ, RZ, RZ ;  /* 0x000000ffff087224 */ /* 0x000fe200078e00ff */
[----:B------:R-:W-:Y:S01]  /*0110*/  CS2R R2, SRZ ;  /* 0x0000000000027805 */ /* 0x000fe2000001ff00 */
[----:B------:R-:W2:Y:S01]  /*0120*/  LDCU.64 UR8, c[0x0][0x388] ;  /* 0x00007100ff0877ac */ /* 0x000ea20008000a00 */
[----:B------:R-:W-:Y:S01]  /*0130*/  IMAD.MOV.U32 R6, RZ, RZ, RZ ;  /* 0x000000ffff067224 */ /* 0x000fe200078e00ff */
[----:B0-----:R-:W-:Y:S01]  /*0140*/  ISETP.GE.AND P0, PT, R5, R4, PT ;  /* 0x000000040500720c */ /* 0x001fe20003f06270 */
[----:B------:R-:W-:-:S12]  /*0150*/  IMAD.MOV.U32 R9, RZ, RZ, R5 ;  /* 0x000000ffff097224 */ /* 0x000fd800078e0005 */
[----:B-12---:R-:W-:Y:S05]  /*0160*/  @P0 BRA `(.L_x_467) ;  /* 0x0000000000200947 */ /* 0x006fea0003800000 */
[----:B------:R-:W0:Y:S01]  /*0170*/  LDC.64 R2, c[0x0][0x380] ;  /* 0x0000e000ff027b82 */ /* 0x000e220000000a00 */
[----:B------:R-:W-:Y:S01]  /*0180*/  IMAD.IADD R11, R10, 0x1, R5 ;  /* 0x000000010a0b7824 */ /* 0x000fe200078e0205 */
[----:B------:R-:W1:Y:S03]  /*0190*/  LDCU.64 UR4, c[0x0][0x388] ;  /* 0x00007100ff0477ac */ /* 0x000e660008000a00 */
[----:B0-----:R-:W-:-:S06]  /*01a0*/  IMAD.WIDE R2, R11, 0x8, R2 ;  /* 0x000000080b027825 */ /* 0x001fcc00078e0202 */
[----:B------:R-:W5:Y:S01]  /*01b0*/  LDG.E.64 R2, desc[UR10][R2.64] ;  /* 0x0000000a02027981 */ /* 0x000f62000c1e1b00 */
[----:B-1----:R-:W-:Y:S01]  /*01c0*/  IADD3 R8, P0, PT, R11, UR4, RZ ;  /* 0x000000040b087c10 */ /* 0x002fe2000ff1e0ff */
[----:B------:R-:W-:-:S03]  /*01d0*/  VIADD R9, R5, 0x100 ;  /* 0x0000010005097836 */ /* 0x000fc60000000000 */
[----:B------:R-:W-:-:S09]  /*01e0*/  LEA.HI.X.SX32 R6, R11, UR5, 0x1, P0 ;  /* 0x000000050b067c11 */ /* 0x000fd200080f0eff */
.L_x_467:
[----:B------:R-:W-:Y:S05]  /*01f0*/  BSYNC.RECONVERGENT B1 ;  /* 0x0000000000017941 */ /* 0x000fea0003800200 */
.L_x_466:
        /* <DEDUP_REMOVED lines=9> */
[----:B------:R-:W0:Y:S01]  /*0290*/  LDC.64 R12, c[0x0][0x380] ;  /* 0x0000e000ff0c7b82 */ /* 0x000e220000000a00 */
[----:B------:R-:W-:Y:S01]  /*02a0*/  LEA.HI R7, R18, 0x1, RZ, 0x18 ;  /* 0x0000000112077811 */ /* 0x000fe200078fc0ff */
[----:B------:R-:W-:-:S03]  /*02b0*/  IMAD.IADD R11, R10, 0x1, R9 ;  /* 0x000000010a0b7824 */ /* 0x000fc600078e0209 */
[----:B------:R-:W-:-:S05]  /*02c0*/  LOP3.LUT R7, R7, 0x3, RZ, 0xc0, !PT ;  /* 0x0000000307077812 */ /* 0x000fca00078ec0ff */
[----:B------:R-:W-:-:S07]  /*02d0*/  IMAD.MOV R7, RZ, RZ, -R7 ;  /* 0x000000ffff077224 */ /* 0x000fce00078e0a07 */
.L_x_474:
[----:B0-----:R-:W-:-:S06]  /*02e0*/  IMAD.WIDE R14, R11, 0x8, R12 ;  /* 0x000000080b0e7825 */ /* 0x001fcc00078e020c */
[----:B------:R-:W2:Y:S01]  /*02f0*/  LDG.E.64 R14, desc[UR10][R14.64] ;  /* 0x0000000a0e0e7981 */ /* 0x000ea2000c1e1b00 */
[----:B------:R-:W-:Y:S01]  /*0300*/  IADD3 R22, P1, PT, R11, UR6, RZ ;  /* 0x000000060b167c10 */ /* 0x000fe2000ff3e0ff */
[----:B------:R-:W-:Y:S01]  /*0310*/  VIADD R7, R7, 0x1 ;  /* 0x0000000107077836 */ /* 0x000fe20000000000 */
[----:B------:R-:W-:Y:S01]  /*0320*/  BSSY.RECONVERGENT B3, `(.L_x_472) ;  /* 0x000001b000037945 */ /* 0x000fe20003800200 */
[----:B------:R-:W-:Y:S01]  /*0330*/  IMAD.MOV.U32 R19, RZ, RZ, R8 ;  /* 0x000000ffff137224 */ /* 0x000fe200078e0008 */
[----:B------:R-:W-:Y:S01]  /*0340*/  LEA.HI.X.SX32 R21, R11, UR7, 0x1, P1 ;  /* 0x000000070b157c11 */ /* 0x000fe200088f0eff */
[----:B------:R-:W-:Y:S01]  /*0350*/  IMAD.MOV.U32 R20, RZ, RZ, R6 ;  /* 0x000000ffff147224 */ /* 0x000fe200078e0006 */
[----:B------:R-:W-:Y:S01]  /*0360*/  ISETP.NE.AND P2, PT, R7, RZ, PT ;  /* 0x000000ff0700720c */ /* 0x000fe20003f45270 */
[----:B-----5:R-:W-:Y:S02]  /*0370*/  IMAD.MOV.U32 R16, RZ, RZ, R2 ;  /* 0x000000ffff107224 */ /* 0x020fe400078e0002 */
[----:B------:R-:W-:-:S02]  /*0380*/  IMAD.MOV.U32 R17, RZ, RZ, R3 ;  /* 0x000000ffff117224 */ /* 0x000fc400078e0003 */
[----:B------:R-:W-:Y:S02]  /*0390*/  IMAD.MOV.U32 R8, RZ, RZ, R22 ;  /* 0x000000ffff087224 */ /* 0x000fe400078e0016 */
        /* <DEDUP_REMOVED lines=19> */
.L_x_473:
[----:B------:R-:W-:Y:S05]  /*04d0*/  BSYNC.RECONVERGENT B3 ;  /* 0x0000000000037941 */ /* 0x000fea0003800200 */
.L_x_472:
[----:B------:R-:W-:Y:S02]  /*04e0*/  VIADD R9, R9, 0x100 ;  /* 0x0000010009097836 */ /* 0x000fe40000000000 */
[----:B------:R-:W-:Y:S01]  /*04f0*/  VIADD R11, R11, 0x100 ;  /* 0x000001000b0b7836 */ /* 0x000fe20000000000 */
[----:B------:R-:W-:Y:S06]  /*0500*/  @P2 BRA `(.L_x_474) ;  /* 0xfffffffc00742947 */ /* 0x000fec000383ffff */
.L_x_471:
[----:B------:R-:W-:Y:S05]  /*0510*/  BSYNC.RECONVERGENT B2 ;  /* 0x0000000000027941 */ /* 0x000fea0003800200 */
.L_x_470:
[----:B------:R-:W-:-:S13]  /*0520*/  ISETP.GE.U32.AND P0, PT, R18, 0x300, PT ;  /* 0x000003001200780c */ /* 0x000fda0003f06070 */
[----:B------:R-:W-:Y:S05]  /*0530*/  @!P0 BRA `(.L_x_469) ;  /* 0x0000000400cc8947 */ /* 0x000fea0003800000 */
[----:B------:R-:W0:Y:S01]  /*0540*/  LDC.64 R12, c[0x0][0x380] ;  /* 0x0000e000ff0c7b82 */ /* 0x000e220000000a00 */
[----:B------:R-:W-:-:S04]  /*0550*/  IMAD.IADD R7, R10, 0x1, R9 ;  /* 0x000000010a077824 */ /* 0x000fc800078e0209 */
[C---:B------:R-:W-:Y:S02]  /*0560*/  VIADD R27, R7.reuse, 0x100 ;  /* 0x00000100071b7836 */ /* 0x040fe40000000000 */
[C---:B------:R-:W-:Y:S02]  /*0570*/  VIADD R26, R7.reuse, 0x200 ;  /* 0x00000200071a7836 */ /* 0x040fe40000000000 */
[----:B------:R-:W-:Y:S01]  /*0580*/  VIADD R25, R7, 0x300 ;  /* 0x0000030007197836 */ /* 0x000fe20000000000 */
[----:B0-----:R-:W-:-:S05]  /*0590*/  IADD3 R10, P0, PT, R12, 0x1000, RZ ;  /* 0x000010000c0a7810 */ /* 0x001fca0007f1e0ff */
[----:B------:R-:W-:-:S08]  /*05a0*/  IMAD.X R11, RZ, RZ, R13, P0 ;  /* 0x000000ffff0b7224 */ /* 0x000fd000000e060d */
.L_x_483:
[----:B------:R-:W-:-:S05]  /*05b0*/  IMAD.WIDE R22, R7, 0x8, R10 ;  /* 0x0000000807167825 */ /* 0x000fca00078e020a */
[----:B------:R-:W2:Y:S04]  /*05c0*/  LDG.E.64 R20, desc[UR10][R22.64+-0x1000] ;  /* 0xfff0000a16147981 */ /* 0x000ea8000c1e1b00 */
[----:B-----5:R0:W5:Y:S04]  /*05d0*/  LDG.E.64 R16, desc[UR10][R22.64+-0x800] ;  /* 0xfff8000a16107981 */ /* 0x020168000c1e1b00 */
[----:B------:R0:W5:Y:S04]  /*05e0*/  LDG.E.64 R14, desc[UR10][R22.64] ;  /* 0x0000000a160e7981 */ /* 0x000168000c1e1b00 */
[----:B------:R0:W5:Y:S01]  /*05f0*/  LDG.E.64 R12, desc[UR10][R22.64+0x800] ;  /* 0x0008000a160c7981 */ /* 0x000162000c1e1b00 */
[C---:B------:R-:W-:Y:S01]  /*0600*/  IADD3 R29, P1, PT, R7.reuse, UR8, RZ ;  /* 0x00000008071d7c10 */ /* 0x040fe2000ff3e0ff */
[----:B------:R-:W-:Y:S03]  /*0610*/  BSSY.RECONVERGENT B2, `(.L_x_475) ;  /* 0x0000016000027945 */ /* 0x000fe60003800200 */
[----:B------:R-:W-:Y:S01]  /*0620*/  LEA.HI.X.SX32 R31, R7, UR9, 0x1, P1 ;  /* 0x00000009071f7c11 */ /* 0x000fe200088f0eff */
[----:B------:R-:W-:-:S03]  /*0630*/  IMAD.MOV.U32 R24, RZ, RZ, R29 ;  /* 0x000000ffff187224 */ /* 0x000fc600078e001d */
[----:B------:R-:W-:Y:S01]  /*0640*/  MOV R28, R31 ;  /* 0x0000001f001c7202 */ /* 0x000fe20000000f00 */
        /* <DEDUP_REMOVED lines=18> */
.L_x_476:
[----:B------:R-:W-:Y:S05]  /*0770*/  BSYNC.RECONVERGENT B2 ;  /* 0x0000000000027941 */ /* 0x000fea0003800200 */
.L_x_475:
[----:B-----5:R-:W-:Y:S01]  /*0780*/  DSETP.GEU.AND P0, PT, |R18|, |R16|, PT ;  /* 0x400000101200722a */ /* 0x020fe20003f0e200 */
[C---:B------:R-:W-:Y:S01]  /*0790*/  IADD3 R21, P1, PT, R27.reuse, UR8, RZ ;  /* 0x000000081b157c10 */ /* 0x040fe2000ff3e0ff */
[----:B------:R-:W-:Y:S01]  /*07a0*/  BSSY.RECONVERGENT B2, `(.L_x_477) ;  /* 0x0000015000027945 */ /* 0x000fe20003800200 */
[----:B------:R-:W-:Y:S02]  /*07b0*/  IMAD.MOV.U32 R2, RZ, RZ, R16 ;  /* 0x000000ffff027224 */ /* 0x000fe400078e0010 */
[----:B------:R-:W-:Y:S01]  /*07c0*/  LEA.HI.X.SX32 R23, R27, UR9, 0x1, P1 ;  /* 0x000000091b177c11 */ /* 0x000fe200088f0eff */
[----:B------:R-:W-:Y:S02]  /*07d0*/  IMAD.MOV.U32 R6, RZ, RZ, R21 ;  /* 0x000000ffff067224 */ /* 0x000fe400078e0015 */
[----:B------:R-:W-:Y:S02]  /*07e0*/  IMAD.MOV.U32 R3, RZ, RZ, R17 ;  /* 0x000000ffff037224 */ /* 0x000fe400078e0011 */
[----:B------:R-:W-:-:S04]  /*07f0*/  IMAD.MOV.U32 R8, RZ, RZ, R23 ;  /* 0x000000ffff087224 */ /* 0x000fc800078e0017 */
        /* <DEDUP_REMOVED lines=15> */
.L_x_478:
[----:B------:R-:W-:Y:S05]  /*08f0*/  BSYNC.RECONVERGENT B2 ;  /* 0x0000000000027941 */ /* 0x000fea0003800200 */
.L_x_477:
[----:B------:R-:W-:Y:S01]  /*0900*/  DSETP.GEU.AND P0, PT, |R2|, |R14|, PT ;  /* 0x4000000e0200722a */ /* 0x000fe20003f0e200 */
[C---:B------:R-:W-:Y:S01]  /*0910*/  IADD3 R21, P1, PT, R26.reuse, UR8, RZ ;  /* 0x000000081a157c10 */ /* 0x040fe2000ff3e0ff */
[----:B------:R-:W-:Y:S01]  /*0920*/  BSSY.RECONVERGENT B2, `(.L_x_479) ;  /* 0x0000016000027945 */ /* 0x000fe20003800200 */
[----:B------:R-:W-:Y:S01]  /*0930*/  IADD3 R29, P2, PT, R25, UR8, RZ ;  /* 0x00000008191d7c10 */ /* 0x000fe2000ff5e0ff */
[----:B------:R-:W-:Y:S01]  /*0940*/  IMAD.MOV.U32 R16, RZ, RZ, R14 ;  /* 0x000000ffff107224 */ /* 0x000fe200078e000e */
        /* <DEDUP_REMOVED lines=19> */
.L_x_480:
[----:B------:R-:W-:Y:S05]  /*0a80*/  BSYNC.RECONVERGENT B2 ;  /* 0x0000000000027941 */ /* 0x000fea0003800200 */
.L_x_479:
[----:B------:R-:W-:Y:S01]  /*0a90*/  DSETP.GEU.AND P0, PT, |R16|, |R12|, PT ;  /* 0x4000000c1000722a */ /* 0x000fe20003f0e200 */
[----:B------:R-:W-:Y:S01]  /*0aa0*/  LEA.HI.X.SX32 R14, R25, UR9, 0x1, P2 ;  /* 0x00000009190e7c11 */ /* 0x000fe200090f0eff */
[----:B------:R-:W-:Y:S01]  /*0ab0*/  BSSY.RECONVERGENT B2, `(.L_x_481) ;  /* 0x0000014000027945 */ /* 0x000fe20003800200 */
[----:B------:R-:W-:Y:S02]  /*0ac0*/  IMAD.MOV.U32 R8, RZ, RZ, R29 ;  /* 0x000000ffff087224 */ /* 0x000fe400078e001d */
[----:B------:R-:W-:Y:S02]  /*0ad0*/  IMAD.MOV.U32 R2, RZ, RZ, R12 ;  /* 0x000000ffff027224 */ /* 0x000fe400078e000c */
[----:B------:R-:W-:Y:S02]  /*0ae0*/  IMAD.MOV.U32 R6, RZ, RZ, R14 ;  /* 0x000000ffff067224 */ /* 0x000fe400078e000e */
[----:B------:R-:W-:-:S05]  /*0af0*/  IMAD.MOV.U32 R3, RZ, RZ, R13 ;  /* 0x000000ffff037224 */ /* 0x000fca00078e000d */
        /* <DEDUP_REMOVED lines=15> */
.L_x_482:
[----:B------:R-:W-:Y:S05]  /*0bf0*/  BSYNC.RECONVERGENT B2 ;  /* 0x0000000000027941 */ /* 0x000fea0003800200 */
.L_x_481:
[----:B------:R-:W-:Y:S02]  /*0c00*/  VIADD R9, R9, 0x400 ;  /* 0x0000040009097836 */ /* 0x000fe40000000000 */
[----:B------:R-:W-:Y:S02]  /*0c10*/  VIADD R27, R27, 0x400 ;  /* 0x000004001b1b7836 */ /* 0x000fe40000000000 */
[----:B------:R-:W-:Y:S01]  /*0c20*/  VIADD R26, R26, 0x400 ;  /* 0x000004001a1a7836 */ /* 0x000fe20000000000 */
[----:B------:R-:W-:Y:S01]  /*0c30*/  ISETP.GE.AND P0, PT, R9, R4, PT ;  /* 0x000000040900720c */ /* 0x000fe20003f06270 */
[----:B------:R-:W-:Y:S02]  /*0c40*/  VIADD R25, R25, 0x400 ;  /* 0x0000040019197836 */ /* 0x000fe40000000000 */
[----:B------:R-:W-:-:S10]  /*0c50*/  VIADD R7, R7, 0x400 ;  /* 0x0000040007077836 */ /* 0x000fd40000000000 */
[----:B------:R-:W-:Y:S05]  /*0c60*/  @!P0 BRA `(.L_x_483) ;  /* 0xfffffff800508947 */ /* 0x000fea000383ffff */
.L_x_469:
[----:B------:R-:W-:Y:S05]  /*0c70*/  BSYNC.RECONVERGENT B1 ;  /* 0x0000000000017941 */ /* 0x000fea0003800200 */
.L_x_468:
        /* <DEDUP_REMOVED lines=34> */
.L_x_486:
[----:B------:R-:W-:Y:S05]  /*0ea0*/  BSYNC.RECONVERGENT B1 ;  /* 0x0000000000017941 */ /* 0x000fea0003800200 */
.L_x_485:
        /* <DEDUP_REMOVED lines=31> */
.L_x_488:
[----:B------:R-:W-:Y:S05]  /*10a0*/  BSYNC.RECONVERGENT B1 ;  /* 0x0000000000017941 */ /* 0x000fea0003800200 */
.L_x_487:
[----:B------:R-:W-:Y:S01]  /*10b0*/  ISETP.GT.AND P0, PT, R15, 0x1b, PT ;  /* 0x0000001b0f00780c */ /* 0x000fe20003f04270 */
[----:B---3--:R3:W3:Y:S01]  /*10c0*/  SHFL.DOWN PT, R8, R2, 0x4, 0x1f ;  /* 0x08801f0002087f89 */ /* 0x0086e200000e0000 */
[----:B------:R-:W-:Y:S01]  /*10d0*/  BSSY.RECONVERGENT B1, `(.L_x_489) ;  /* 0x000001d000017945 */ /* 0x000fe20003800200 */
[----:B0-----:R-:W-:Y:S01]  /*10e0*/  MOV R11, R4 ;  /* 0x00000004000b7202 */ /* 0x001fe20000000f00 */
[----:B------:R-:W-:Y:S01]  /*10f0*/  IMAD.MOV.U32 R12, RZ, RZ, R13 ;  /* 0x000000ffff0c7224 */ /* 0x000fe200078e000d */
[----:B------:R0:W0:Y:S01]  /*1100*/  SHFL.DOWN PT, R9, R3, 0x4, 0x1f ;  /* 0x08801f0003097f89 */ /* 0x00002200000e0000 */
[----:B-1----:R-:W-:Y:S02]  /*1110*/  IMAD.MOV.U32 R6, RZ, RZ, R2 ;  /* 0x000000ffff067224 */ /* 0x002fe400078e0002 */
[----:B--2---:R-:W-:Y:S01]  /*1120*/  IMAD.MOV.U32 R7, RZ, RZ, R3 ;  /* 0x000000ffff077224 */ /* 0x004fe200078e0003 */
[----:B----4-:R1:W2:Y:S04]  /*1130*/  SHFL.DOWN PT, R17, R4, 0x4, 0x1f ;  /* 0x08801f0004117f89 */ /* 0x0102a800000e0000 */
[----:B------:R1:W4:Y:S01]  /*1140*/  SHFL.DOWN PT, R10, R13, 0x4, 0x1f ;  /* 0x08801f000d0a7f89 */ /* 0x00032200000e0000 */
        /* <DEDUP_REMOVED lines=21> */
.L_x_490:
[----:B------:R-:W-:Y:S05]  /*12a0*/  BSYNC.RECONVERGENT B1 ;  /* 0x0000000000017941 */ /* 0x000fea0003800200 */
.L_x_489:
[----:B------:R-:W-:Y:S01]  /*12b0*/  ISETP.GT.AND P0, PT, R15, 0x17, PT ;  /* 0x000000170f00780c */ /* 0x000fe20003f04270 */
[----:B---3--:R3:W2:Y:S01]  /*12c0*/  SHFL.DOWN PT, R8, R6, 0x8, 0x1f ;  /* 0x09001f0006087f89 */ /* 0x0086a200000e0000 */
[----:B------:R-:W-:Y:S01]  /*12d0*/  BSSY.RECONVERGENT B1, `(.L_x_491) ;  /* 0x000001d000017945 */ /* 0x000fe20003800200 */
[----:B-1----:R-:W-:Y:S02]  /*12e0*/  IMAD.MOV.U32 R4, RZ, RZ, R11 ;  /* 0x000000ffff047224 */ /* 0x002fe400078e000b */
[----:B0-----:R3:W0:Y:S01]  /*12f0*/  SHFL.DOWN PT, R9, R7, 0x8, 0x1f ;  /* 0x09001f0007097f89 */ /* 0x00162200000e0000 */
[----:B----4-:R-:W-:Y:S02]  /*1300*/  IMAD.MOV.U32 R10, RZ, RZ, R12 ;  /* 0x000000ffff0a7224 */ /* 0x010fe400078e000c */
[----:B------:R-:W-:Y:S01]  /*1310*/  IMAD.MOV.U32 R2, RZ, RZ, R6 ;  /* 0x000000ffff027224 */ /* 0x000fe200078e0006 */
[----:B------:R3:W1:Y:S01]  /*1320*/  SHFL.DOWN PT, R14, R11, 0x8, 0x1f ;  /* 0x09001f000b0e7f89 */ /* 0x00066200000e0000 */
[----:B------:R-:W-:-:S03]  /*1330*/  IMAD.MOV.U32 R3, RZ, RZ, R7 ;  /* 0x000000ffff037224 */ /* 0x000fc600078e0007 */
[----:B------:R3:W4:Y:S01]  /*1340*/  SHFL.DOWN PT, R13, R12, 0x8, 0x1f ;  /* 0x09001f000c0d7f89 */ /* 0x00072200000e0000 */
[----:B------:R-:W-:Y:S05]  /*1350*/  @P0 BRA `(.L_x_492) ;  /* 0x0000000000500947 */ /* 0x000fea0003800000 */
[----:B0-2---:R-:W-:Y:S01]  /*1360*/  DSETP.GEU.AND P0, PT, |R6|, |R8|, PT ;  /* 0x400000080600722a */ /* 0x005fe20003f0e200 */
[----:B-1----:R-:W-:Y:S02]  /*1370*/  IMAD.MOV.U32 R4, RZ, RZ, R14 ;  /* 0x000000ffff047224 */ /* 0x002fe400078e000e */
        /* <DEDUP_REMOVED lines=18> */
.L_x_492:
[----:B------:R-:W-:Y:S05]  /*14a0*/  BSYNC.RECONVERGENT B1 ;  /* 0x0000000000017941 */ /* 0x000fea0003800200 */
.L_x_491:
[----:B------:R-:W-:Y:S01]  /*14b0*/  ISETP.GT.AND P0, PT, R15, 0xf, PT ;  /* 0x0000000f0f00780c */ /* 0x000fe20003f04270 */
[----:B---3--:R3:W1:Y:S01]  /*14c0*/  SHFL.DOWN PT, R6, R2, 0x10, 0x1f ;  /* 0x0a001f0002067f89 */ /* 0x00866200000e0000 */
[----:B------:R-:W-:Y:S01]  /*14d0*/  BSSY.RECONVERGENT B1, `(.L_x_493) ;  /* 0x000001d000017945 */ /* 0x000fe20003800200 */
[----:B--2---:R-:W-:Y:S02]  /*14e0*/  IMAD.MOV.U32 R17, RZ, RZ, R4 ;  /* 0x000000ffff117224 */ /* 0x004fe400078e0004 */
[----:B------:R3:W2:Y:S01]  /*14f0*/  SHFL.DOWN PT, R7, R3, 0x10, 0x1f ;  /* 0x0a001f0003077f89 */ /* 0x0006a200000e0000 */
[----:B------:R-:W-:Y:S02]  /*1500*/  IMAD.MOV.U32 R19, RZ, RZ, R10 ;  /* 0x000000ffff137224 */ /* 0x000fe400078e000a */
[----:B------:R-:W-:Y:S01]  /*1510*/  IMAD.MOV.U32 R12, RZ, RZ, R2 ;  /* 0x000000ffff0c7224 */ /* 0x000fe200078e0002 */
[----:B0-----:R3:W0:Y:S01]  /*1520*/  SHFL.DOWN PT, R9, R4, 0x10, 0x1f ;  /* 0x0a001f0004097f89 */ /* 0x00162200000e0000 */
[----:B----4-:R-:W-:-:S03]  /*1530*/  IMAD.MOV.U32 R13, RZ, RZ, R3 ;  /* 0x000000ffff0d7224 */ /* 0x010fc600078e0003 */
[----:B------:R3:W4:Y:S01]  /*1540*/  SHFL.DOWN PT, R11, R10, 0x10, 0x1f ;  /* 0x0a001f000a0b7f89 */ /* 0x00072200000e0000 */
[----:B------:R-:W-:Y:S05]  /*1550*/  @P0 BRA `(.L_x_494) ;  /* 0x0000000000500947 */ /* 0x000fea0003800000 */
[----:B-12---:R-:W-:Y:S01]  /*1560*/  DSETP.GEU.AND P0, PT, |R2|, |R6|, PT ;  /* 0x400000060200722a */ /* 0x006fe20003f0e200 */
[----:B0-----:R-:W-:Y:S01]  /*1570*/  IMAD.MOV.U32 R17, RZ, RZ, R9 ;  /* 0x000000ffff117224 */ /* 0x001fe200078e0009 */
        /* <DEDUP_REMOVED lines=18> */
.L_x_494:
[----:B------:R-:W-:Y:S05]  /*16a0*/  BSYNC.RECONVERGENT B1 ;  /* 0x0000000000017941 */ /* 0x000fea0003800200 */
.L_x_493:
[----:B------:R-:W-:Y:S01]  /*16b0*/  ISETP.NE.AND P0, PT, R15, RZ, PT ;  /* 0x000000ff0f00720c */ /* 0x000fe20003f05270 */
[----:B------:R-:W-:-:S12]  /*16c0*/  BSSY.RECONVERGENT B1, `(.L_x_495) ;  /* 0x000000b000017945 */ /* 0x000fd80003800200 */
[----:B------:R-:W-:Y:S05]  /*16d0*/  @P0 BRA `(.L_x_496) ;  /* 0x0000000000240947 */ /* 0x000fea0003800000 */
[----:B---3--:R-:W3:Y:S01]  /*16e0*/  S2R R4, SR_CgaCtaId ;  /* 0x0000000000047919 */ /* 0x008ee20000008800 */
[----:B------:R-:W-:Y:S01]  /*16f0*/  MOV R3, 0x400 ;  /* 0x0000040000037802 */ /* 0x000fe20000000f00 */
[----:B------:R-:W-:Y:S01]  /*1700*/  IMAD.MOV.U32 R18, RZ, RZ, R17 ;  /* 0x000000ffff127224 */ /* 0x000fe200078e0011 */
[----:B------:R-:W-:-:S04]  /*1710*/  SHF.R.U32.HI R2, RZ, 0x1, R5 ;  /* 0x00000001ff027819 */ /* 0x000fc80000011605 */
[----:B------:R-:W-:Y:S02]  /*1720*/  LOP3.LUT R2, R2, 0x1f0, RZ, 0xc0, !PT ;  /* 0x000001f002027812 */ /* 0x000fe400078ec0ff */
[----:B---3--:R-:W-:-:S05]  /*1730*/  LEA R3, R4, R3, 0x18 ;  /* 0x0000000304037211 */ /* 0x008fca00078ec0ff */
[----:B------:R-:W-:-:S05]  /*1740*/  IMAD.IADD R3, R2, 0x1, R3 ;  /* 0x0000000102037824 */ /* 0x000fca00078e0203 */
[----:B------:R3:W-:Y:S04]  /*1750*/  STS.64 [R3+0x10], R18 ;  /* 0x0000101203007388 */ /* 0x0007e80000000a00 */
[----:B------:R3:W-:Y:S02]  /*1760*/  STS.64 [R3+0x8], R12 ;  /* 0x0000080c03007388 */ /* 0x0007e40000000a00 */
.L_x_496:
[----:B------:R-:W-:Y:S05]  /*1770*/  BSYNC.RECONVERGENT B1 ;  /* 0x0000000000017941 */ /* 0x000fea0003800200 */
.L_x_495:
[----:B------:R-:W-:Y:S01]  /*1780*/  BAR.SYNC.DEFER_BLOCKING 0x0 ;  /* 0x0000000000007b1d */ /* 0x000fe20000010000 */
[----:B------:R-:W-:-:S13]  /*1790*/  ISETP.NE.AND P1, PT, R5, RZ, PT ;  /* 0x000000ff0500720c */ /* 0x000fda0003f25270 */
[----:B------:R-:W-:Y:S05]  /*17a0*/  @P1 BRA `(.L_x_497) ;  /* 0x0000004c00d41947 */ /* 0x000fea0003800000 */
[----:B---3--:R-:W3:Y:S01]  /*17b0*/  S2R R3, SR_CgaCtaId ;  /* 0x0000000000037919 */ /* 0x008ee20000008800 */
[----:B------:R-:W-:Y:S01]  /*17c0*/  MOV R2, 0x400 ;  /* 0x0000040000027802 */ /* 0x000fe20000000f00 */
[----:B------:R-:W-:Y:S03]  /*17d0*/  BSSY.RECONVERGENT B1, `(.L_x_498) ;  /* 0x000001a000017945 */ /* 0x000fe60003800200 */
[----:B---3--:R-:W-:-:S05]  /*17e0*/  LEA R32, R3, R2, 0x18 ;  /* 0x0000000203207211 */ /* 0x008fca00078ec0ff */
[----:B-1----:R-:W1:Y:S04]  /*17f0*/  LDS.64 R14, [R32+0x18] ;  /* 0x00001800200e7984 */ /* 0x002e680000000a00 */
[----:B0---4-:R-:W0:Y:S04]  /*1800*/  LDS.128 R8, [R32+0x20] ;  /* 0x0000200020087984 */ /* 0x011e280000000c00 */
[----:B------:R3:W4:Y:S04]  /*1810*/  LDS.64 R2, [R32+0x80] ;  /* 0x0000800020027984 */ /* 0x0007280000000a00 */
[----:B--2---:R3:W2:Y:S01]  /*1820*/  LDS.128 R4, [R32+0x30] ;  /* 0x0000300020047984 */ /* 0x0046a20000000c00 */
        /* <DEDUP_REMOVED lines=20> */
.L_x_499:
[----:B------:R-:W-:Y:S05]  /*1970*/  BSYNC.RECONVERGENT B1 ;  /* 0x0000000000017941 */ /* 0x000fea0003800200 */
.L_x_498:
[----:B------:R0:W1:Y:S01]  /*1980*/  LDS.128 R12, [R32+0x40] ;  /* 0x00004000200c7984 */ /* 0x0000620000000c00 */
[----:B------:R-:W-:Y:S01]  /*1990*/  DSETP.GEU.AND P0, PT, |R28|, |R10|, PT ;  /* 0x4000000a1c00722a */ /* 0x000fe20003f0e200 */
[----:B------:R-:W-:Y:S01]  /*19a0*/  BSSY.RECONVERGENT B1, `(.L_x_500) ;  /* 0x0000017000017945 */ /* 0x000fe20003800200 */
[----:B------:R-:W-:Y:S01]  /*19b0*/  IMAD.MOV.U32 R33, RZ, RZ, R4 ;  /* 0x000000ffff217224 */ /* 0x000fe200078e0004 */
[----:B------:R0:W2:Y:S01]  /*19c0*/  LDS.128 R16, [R32+0x50] ;  /* 0x0000500020107984 */ /* 0x0000a20000000c00 */
[----:B------:R-:W-:Y:S02]  /*19d0*/  IMAD.MOV.U32 R35, RZ, RZ, R5 ;  /* 0x000000ffff237224 */ /* 0x000fe400078e0005 */
[----:B------:R-:W-:Y:S01]  /*19e0*/  IMAD.MOV.U32 R8, RZ, RZ, R10 ;  /* 0x000000ffff087224 */ /* 0x000fe200078e000a */
[----:B------:R0:W3:Y:S01]  /*19f0*/  LDS.128 R20, [R32+0x60] ;  /* 0x0000600020147984 */ /* 0x0000e20000000c00 */
[----:B------:R-:W-:-:S03]  /*1a00*/  IMAD.MOV.U32 R9, RZ, RZ, R11 ;  /* 0x000000ffff097224 */ /* 0x000fc600078e000b */
[----:B------:R0:W4:Y:S03]  /*1a10*/  LDS.128 R24, [R32+0x70] ;  /* 0x0000700020187984 */ /* 0x0001260000000c00 */
        /* <DEDUP_REMOVED lines=15> */
.L_x_501:
[----:B------:R-:W-:Y:S05]  /*1b10*/  BSYNC.RECONVERGENT B1 ;  /* 0x0000000000017941 */ /* 0x000fea0003800200 */
.L_x_500:
        /* <DEDUP_REMOVED lines=21> */
.L_x_503:
[----:B------:R-:W-:Y:S05]  /*1c70*/  BSYNC.RECONVERGENT B1 ;  /* 0x0000000000017941 */ /* 0x000fea0003800200 */
.L_x_502:
[----:B------:R-:W-:Y:S01]  /*1c80*/  DSETP.GEU.AND P0, PT, |R4|, |R14|, PT ;  /* 0x4000000e0400722a */ /* 0x000fe20003f0e200 */
[----:B------:R-:W-:Y:S01]  /*1c90*/  BSSY.RECONVERGENT B1, `(.L_x_504) ;  /* 0x0000014000017945 */ /* 0x000fe20003800200 */
[----:B------:R-:W-:Y:S02]  /*1ca0*/  IMAD.MOV.U32 R6, RZ, RZ, R14 ;  /* 0x000000ffff067224 */ /* 0x000fe400078e000e */
[----:B------:R-:W-:Y:S02]  /*1cb0*/  IMAD.MOV.U32 R7, RZ, RZ, R15 ;  /* 0x000000ffff077224 */ /* 0x000fe400078e000f */
[----:B--2---:R-:W-:Y:S02]  /*1cc0*/  IMAD.MOV.U32 R9, RZ, RZ, R16 ;  /* 0x000000ffff097224 */ /* 0x004fe400078e0010 */
        /* <DEDUP_REMOVED lines=16> */
.L_x_505:
[----:B------:R-:W-:Y:S05]  /*1dd0*/  BSYNC.RECONVERGENT B1 ;  /* 0x0000000000017941 */ /* 0x000fea0003800200 */
.L_x_504:
        /* <DEDUP_REMOVED lines=21> */
.L_x_507:
[----:B------:R-:W-:Y:S05]  /*1f30*/  BSYNC.RECONVERGENT B1 ;  /* 0x0000000000017941 */ /* 0x000fea0003800200 */
.L_x_506:
[----:B------:R-:W-:Y:S01]  /*1f40*/  DSETP.GEU.AND P0, PT, |R4|, |R22|, PT ;  /* 0x400000160400722a */ /* 0x000fe20003f0e200 */
[----:B------:R-:W-:Y:S01]  /*1f50*/  BSSY.RECONVERGENT B1, `(.L_x_508) ;  /* 0x0000014000017945 */ /* 0x000fe20003800200 */
[----:B------:R-:W-:Y:S02]  /*1f60*/  IMAD.MOV.U32 R6, RZ, RZ, R22 ;  /* 0x000000ffff067224 */ /* 0x000fe400078e0016 */
[----:B------:R-:W-:Y:S02]  /*1f70*/  IMAD.MOV.U32 R7, RZ, RZ, R23 ;  /* 0x000000ffff077224 */ /* 0x000fe400078e0017 */
[----:B----4-:R-:W-:Y:S02]  /*1f80*/  IMAD.MOV.U32 R9, RZ, RZ, R24 ;  /* 0x000000ffff097224 */ /* 0x010fe400078e0018 */
        /* <DEDUP_REMOVED lines=16> */
.L_x_509:
[----:B------:R-:W-:Y:S05]  /*2090*/  BSYNC.RECONVERGENT B1 ;  /* 0x0000000000017941 */ /* 0x000fea0003800200 */
.L_x_508:
[----:B------:R-:W-:Y:S01]  /*20a0*/  DSETP.GEU.AND P0, PT, |R6|, |R26|, PT ;  /* 0x4000001a0600722a */ /* 0x000fe20003f0e200 */
[----:B------:R-:W-:Y:S02]  /*20b0*/  IMAD.MOV.U32 R12, RZ, RZ, R26 ;  /* 0x000000ffff0c7224 */ /* 0x000fe400078e001a */
[----:B------:R-:W-:Y:S02]  /*20c0*/  IMAD.MOV.U32 R13, RZ, RZ, R27 ;  /* 0x000000ffff0d7224 */ /* 0x000fe400078e001b */
        /* <DEDUP_REMOVED lines=18> */
.L_x_484:
        /* <DEDUP_REMOVED lines=8> */
[----:B------:R-:W-:Y:S01]  /*2270*/  ISETP.GT.AND P0, PT, R11, R4, PT ;  /* 0x000000040b00720c */ /* 0x000fe20003f04270 */
[----:B------:R-:W-:Y:S02]  /*2280*/  IMAD.IADD R9, R4, 0x1, R9 ;  /* 0x0000000104097824 */ /* 0x000fe400078e0209 */
[----:B------:R-:W-:-:S03]  /*2290*/  IMAD.MOV.U32 R11, RZ, RZ, R3 ;  /* 0x000000ffff0b7224 */ /* 0x000fc600078e0003 */
        /* <DEDUP_REMOVED lines=27> */
.L_x_511:
[----:B------:R-:W-:Y:S05]  /*2450*/  BSYNC.RECONVERGENT B1 ;  /* 0x0000000000017941 */ /* 0x000fea0003800200 */
.L_x_510:
[----:B------:R-:W-:Y:S01]  /*2460*/  VIADD R2, R7, 0x2 ;  /* 0x0000000207027836 */ /* 0x000fe20000000000 */
[----:B--2---:R1:W2:Y:S01]  /*2470*/  SHFL.DOWN PT, R12, R10, 0x2, R9 ;  /* 0x084000000a0c7989 */ /* 0x0042a200000e0009 */
[----:B------:R-:W-:Y:S01]  /*2480*/  BSSY.RECONVERGENT B1, `(.L_x_512) ;  /* 0x000001e000017945 */ /* 0x000fe20003800200 */
[----:B------:R-:W-:Y:S02]  /*2490*/  IMAD.MOV.U32 R8, RZ, RZ, R16 ;  /* 0x000000ffff087224 */ /* 0x000fe400078e0010 */
[----:B------:R-:W-:Y:S01]  /*24a0*/  ISETP.GT.AND P0, PT, R2, R9, PT ;  /* 0x000000090200720c */ /* 0x000fe20003f04270 */
[----:B---3--:R1:W3:Y:S01]  /*24b0*/  SHFL.DOWN PT, R13, R11, 0x2, R9 ;  /* 0x084000000b0d7989 */ /* 0x0082e200000e0009 */
[----:B------:R-:W-:Y:S02]  /*24c0*/  IMAD.MOV.U32 R14, RZ, RZ, R18 ;  /* 0x000000ffff0e7224 */ /* 0x000fe400078e0012 */
[----:B------:R-:W-:Y:S01]  /*24d0*/  IMAD.MOV.U32 R2, RZ, RZ, R10 ;  /* 0x000000ffff027224 */ /* 0x000fe200078e000a */
[----:B----4-:R1:W4:Y:S01]  /*24e0*/  SHFL.DOWN PT, R15, R16, 0x2, R9 ;  /* 0x08400000100f7989 */ /* 0x01032200000e0009 */
[----:B------:R-:W-:-:S03]  /*24f0*/  IMAD.MOV.U32 R3, RZ, RZ, R11 ;  /* 0x000000ffff037224 */ /* 0x000fc600078e000b */
[----:B0-----:R1:W0:Y:S04]  /*2500*/  SHFL.DOWN PT, R17, R18, 0x2, R9 ;  /* 0x0840000012117989 */ /* 0x00122800000e0009 */
[----:B------:R-:W-:Y:S05]  /*2510*/  @P0 BRA `(.L_x_513) ;  /* 0x0000000000500947 */ /* 0x000fea0003800000 */
[----:B--23--:R-:W-:Y:S01]  /*2520*/  DSETP.GEU.AND P0, PT, |R10|, |R12|, PT ;  /* 0x4000000c0a00722a */ /* 0x00cfe20003f0e200 */
[----:B----4-:R-:W-:Y:S02]  /*2530*/  IMAD.MOV.U32 R8, RZ, RZ, R15 ;  /* 0x000000ffff087224 */ /* 0x010fe400078e000f */
[----:B0-----:R-:W-:Y:S02]  /*2540*/  IMAD.MOV.U32 R14, RZ, RZ, R17 ;  /* 0x000000ffff0e7224 */ /* 0x001fe400078e0011 */
        /* <DEDUP_REMOVED lines=17> */
.L_x_513:
[----:B------:R-:W-:Y:S05]  /*2660*/  BSYNC.RECONVERGENT B1 ;  /* 0x0000000000017941 */ /* 0x000fea0003800200 */
.L_x_512:
[----:B------:R-:W-:Y:S01]  /*2670*/  VIADD R6, R7, 0x4 ;  /* 0x0000000407067836 */ /* 0x000fe20000000000 */
[----:B--2---:R2:W2:Y:S01]  /*2680*/  SHFL.DOWN PT, R12, R2, 0x4, R9 ;  /* 0x08800000020c7989 */ /* 0x0044a200000e0009 */
[----:B------:R-:W-:Y:S01]  /*2690*/  BSSY.RECONVERGENT B1, `(.L_x_514) ;  /* 0x000001e000017945 */ /* 0x000fe20003800200 */
[----:B-1----:R-:W-:Y:S02]  /*26a0*/  IMAD.MOV.U32 R16, RZ, RZ, R14 ;  /* 0x000000ffff107224 */ /* 0x002fe400078e000e */
        /* <DEDUP_REMOVED lines=28> */
.L_x_515:
[----:B------:R-:W-:Y:S05]  /*2870*/  BSYNC.RECONVERGENT B1 ;  /* 0x0000000000017941 */ /* 0x000fea0003800200 */
.L_x_514:
[----:B--2---:R-:W-:Y:S01]  /*2880*/  VIADD R2, R7, 0x8 ;  /* 0x0000000807027836 */ /* 0x004fe20000000000 */
[----:B------:R2:W2:Y:S01]  /*2890*/  SHFL.DOWN PT, R12, R10, 0x8, R9 ;  /* 0x090000000a0c7989 */ /* 0x0004a200000e0009 */
        /* <DEDUP_REMOVED lines=30> */
.L_x_517:
[----:B------:R-:W-:Y:S05]  /*2a80*/  BSYNC.RECONVERGENT B1 ;  /* 0x0000000000017941 */ /* 0x000fea0003800200 */
.L_x_516:
[----:B-1----:R-:W-:Y:S01]  /*2a90*/  VIADD R6, R7, 0x10 ;  /* 0x0000001007067836 */ /* 0x002fe20000000000 */
[----:B--2---:R1:W2:Y:S01]  /*2aa0*/  SHFL.DOWN PT, R10, R2, 0x10, R9 ;  /* 0x0a000000020a7989 */ /* 0x0042a200000e0009 */
[----:B------:R-:W-:Y:S01]  /*2ab0*/  BSSY.RECONVERGENT B1, `(.L_x_518) ;  /* 0x000001e000017945 */ /* 0x000fe20003800200 */
[----:B0-----:R-:W-:Y:S01]  /*2ac0*/  IMAD.MOV.U32 R17, RZ, RZ, R8 ;  /* 0x000000ffff117224 */ /* 0x001fe200078e0008 */
[----:B------:R-:W-:Y:S01]  /*2ad0*/  MOV R19, R14 ;  /* 0x0000000e00137202 */ /* 0x000fe20000000f00 */
[----:B------:R1:W0:Y:S01]  /*2ae0*/  SHFL.DOWN PT, R11, R3, 0x10, R9 ;  /* 0x0a000000030b7989 */ /* 0x00022200000e0009 */
[----:B------:R-:W-:Y:S01]  /*2af0*/  ISETP.GT.AND P0, PT, R6, R9, PT ;  /* 0x000000090600720c */ /* 0x000fe20003f04270 */
[----:B------:R-:W-:Y:S02]  /*2b00*/  IMAD.MOV.U32 R12, RZ, RZ, R2 ;  /* 0x000000ffff0c7224 */ /* 0x000fe400078e0002 */
[----:B----4-:R1:W4:Y:S01]  /*2b10*/  SHFL.DOWN PT, R15, R8, 0x10, R9 ;  /* 0x0a000000080f7989 */ /* 0x01032200000e0009 */
[----:B---3--:R-:W-:-:S03]  /*2b20*/  IMAD.MOV.U32 R13, RZ, RZ, R3 ;  /* 0x000000ffff0d7224 */ /* 0x008fc600078e0003 */
[----:B------:R1:W3:Y:S06]  /*2b30*/  SHFL.DOWN PT, R21, R14, 0x10, R9 ;  /* 0x0a0000000e157989 */ /* 0x0002ec00000e0009 */
[----:B------:R-:W-:Y:S05]  /*2b40*/  @P0 BRA `(.L_x_519) ;  /* 0x0000000000500947 */ /* 0x000fea0003800000 */
[----:B0-2---:R-:W-:Y:S01]  /*2b50*/  DSETP.GEU.AND P0, PT, |R2|, |R10|, PT ;  /* 0x4000000a0200722a */ /* 0x005fe20003f0e200 */
        /* <DEDUP_REMOVED lines=19> */
.L_x_519:
[----:B------:R-:W-:Y:S05]  /*2c90*/  BSYNC.RECONVERGENT B1 ;  /* 0x0000000000017941 */ /* 0x000fea0003800200 */
.L_x_518:
[----:B------:R-:W-:Y:S01]  /*2ca0*/  ISETP.NE.AND P0, PT, R7, RZ, PT ;  /* 0x000000ff0700720c */ /* 0x000fe20003f05270 */
[----:B------:R-:W-:-:S12]  /*2cb0*/  BSSY.RECONVERGENT B1, `(.L_x_520) ;  /* 0x000000b000017945 */ /* 0x000fd80003800200 */
[----:B------:R-:W-:Y:S05]  /*2cc0*/  @P0 BRA `(.L_x_521) ;  /* 0x0000000000240947 */ /* 0x000fea0003800000 */
[----:B------:R-:W5:Y:S01]  /*2cd0*/  S2R R6, SR_CgaCtaId ;  /* 0x0000000000067919 */ /* 0x000f620000008800 */
[----:B-1----:R-:W-:Y:S01]  /*2ce0*/  MOV R3, 0x400 ;  /* 0x0000040000037802 */ /* 0x002fe20000000f00 */
[----:B------:R-:W-:Y:S01]  /*2cf0*/  IMAD.MOV.U32 R18, RZ, RZ, R17 ;  /* 0x000000ffff127224 */ /* 0x000fe200078e0011 */
[----:B------:R-:W-:-:S04]  /*2d00*/  SHF.R.U32.HI R2, RZ, 0x1, R5 ;  /* 0x00000001ff027819 */ /* 0x000fc80000011605 */
[----:B------:R-:W-:Y:S02]  /*2d10*/  LOP3.LUT R2, R2, 0x1f0, RZ, 0xc0, !PT ;  /* 0x000001f002027812 */ /* 0x000fe400078ec0ff */
[----:B-----5:R-:W-:-:S05]  /*2d20*/  LEA R3, R6, R3, 0x18 ;  /* 0x0000000306037211 */ /* 0x020fca00078ec0ff */
[----:B------:R-:W-:-:S05]  /*2d30*/  IMAD.IADD R3, R2, 0x1, R3 ;  /* 0x0000000102037824 */ /* 0x000fca00078e0203 */
[----:B------:R1:W-:Y:S04]  /*2d40*/  STS.64 [R3+0x10], R18 ;  /* 0x0000101203007388 */ /* 0x0003e80000000a00 */
[----:B------:R1:W-:Y:S02]  /*2d50*/  STS.64 [R3+0x8], R12 ;  /* 0x0000080c03007388 */ /* 0x0003e40000000a00 */
.L_x_521:
[----:B------:R-:W-:Y:S05]  /*2d60*/  BSYNC.RECONVERGENT B1 ;  /* 0x0000000000017941 */ /* 0x000fea0003800200 */
.L_x_520:
[----:B------:R-:W-:Y:S01]  /*2d70*/  BAR.SYNC.DEFER_BLOCKING 0x0 ;  /* 0x0000000000007b1d */ /* 0x000fe20000010000 */
[----:B------:R-:W-:-:S13]  /*2d80*/  ISETP.NE.AND P1, PT, R5, RZ, PT ;  /* 0x000000ff0500720c */ /* 0x000fda0003f25270 */
[----:B------:R-:W-:Y:S05]  /*2d90*/  @P1 BRA `(.L_x_497) ;  /* 0x0000003800581947 */ /* 0x000fea0003800000 */
[----:B------:R-:W-:Y:S01]  /*2da0*/  ISETP.GE.AND P0, PT, R4, 0x21, PT ;  /* 0x000000210400780c */ /* 0x000fe20003f06270 */
[----:B0-----:R-:W-:Y:S02]  /*2db0*/  IMAD.MOV.U32 R11, RZ, RZ, R17 ;  /* 0x000000ffff0b7224 */ /* 0x001fe400078e0011 */
[----:B-1----:R-:W-:Y:S02]  /*2dc0*/  IMAD.MOV.U32 R14, RZ, RZ, R19 ;  /* 0x000000ffff0e7224 */ /* 0x002fe400078e0013 */
        /* <DEDUP_REMOVED lines=29> */
.L_x_523:
[----:B------:R-:W-:Y:S05]  /*2fa0*/  BSYNC.RECONVERGENT B1 ;  /* 0x0000000000017941 */ /* 0x000fea0003800200 */
.L_x_522:
[----:B------:R-:W-:Y:S01]  /*2fb0*/  ISETP.GE.AND P0, PT, R4, 0x41, PT ;  /* 0x000000410400780c */ /* 0x000fe20003f06270 */
[----:B------:R-:W-:Y:S02]  /*2fc0*/  IMAD.MOV.U32 R5, RZ, RZ, R11 ;  /* 0x000000ffff057224 */ /* 0x000fe400078e000b */
[----:B--2---:R-:W-:Y:S02]  /*2fd0*/  IMAD.MOV.U32 R10, RZ, RZ, R14 ;  /* 0x000000ffff0a7224 */ /* 0x004fe400078e000e */
        /* <DEDUP_REMOVED lines=29> */
.L_x_525:
[----:B------:R-:W-:Y:S05]  /*31b0*/  BSYNC.RECONVERGENT B1 ;  /* 0x0000000000017941 */ /* 0x000fea0003800200 */
.L_x_524:
        /* <DEDUP_REMOVED lines=32> */
.L_x_527:
[----:B------:R-:W-:Y:S05]  /*33c0*/  BSYNC.RECONVERGENT B1 ;  /* 0x0000000000017941 */ /* 0x000fea0003800200 */
.L_x_526:
        /* <DEDUP_REMOVED lines=32> */
.L_x_529:
[----:B------:R-:W-:Y:S05]  /*35d0*/  BSYNC.RECONVERGENT B1 ;  /* 0x0000000000017941 */ /* 0x000fea0003800200 */
.L_x_528:
        /* <DEDUP_REMOVED lines=32> */
.L_x_531:
[----:B------:R-:W-:Y:S05]  /*37e0*/  BSYNC.RECONVERGENT B1 ;  /* 0x0000000000017941 */ /* 0x000fea0003800200 */
.L_x_530:
        /* <DEDUP_REMOVED lines=32> */
.L_x_533:
[----:B------:R-:W-:Y:S05]  /*39f0*/  BSYNC.RECONVERGENT B1 ;  /* 0x0000000000017941 */ /* 0x000fea0003800200 */
.L_x_532:
        /* <DEDUP_REMOVED lines=32> */
.L_x_465:
[----:B------:R-:W0:Y:S01]  /*3c00*/  S2R R4, SR_TID.X ;  /* 0x0000000000047919 */ /* 0x000e220000002100 */
[----:B------:R-:W1:Y:S01]  /*3c10*/  LDCU.128 UR12, c[0x0][0x380] ;  /* 0x00007000ff0c77ac */ /* 0x000e620008000c00 */
[----:B------:R-:W-:Y:S02]  /*3c20*/  SHF.R.S32.HI R5, RZ, 0x1f, R10 ;  /* 0x0000001fff057819 */ /* 0x000fe4000001140a */
[----:B0-----:R-:W-:-:S04]  /*3c30*/  IADD3 R2, P0, PT, R10, R4, RZ ;  /* 0x000000040a027210 */ /* 0x001fc80007f1e0ff */
[----:B-1----:R-:W-:Y:S01]  /*3c40*/  LEA R8, P1, R2, UR12, 0x3 ;  /* 0x0000000c02087c11 */ /* 0x002fe2000f8218ff */
[----:B------:R-:W-:-:S05]  /*3c50*/  IMAD.X R3, RZ, RZ, R5, P0 ;  /* 0x000000ffff037224 */ /* 0x000fca00000e0605 */
[----:B------:R-:W-:-:S05]  /*3c60*/  LEA.HI.X R9, R2, UR13, R3, 0x3, P1 ;  /* 0x0000000d02097c11 */ /* 0x000fca00088f1c03 */
[----:B------:R-:W2:Y:S04]  /*3c70*/  LDG.E.64 R12, desc[UR10][R8.64] ;  /* 0x0000000a080c7981 */ /* 0x000ea8000c1e1b00 */
[----:B------:R-:W2:Y:S04]  /*3c80*/  LDG.E.64 R14, desc[UR10][R8.64+0x800] ;  /* 0x0008000a080e7981 */ /* 0x000ea8000c1e1b00 */
[----:B------:R-:W3:Y:S04]  /*3c90*/  LDG.E.64 R16, desc[UR10][R8.64+0x1000] ;  /* 0x0010000a08107981 */ /* 0x000ee8000c1e1b00 */
[----:B------:R-:W4:Y:S04]  /*3ca0*/  LDG.E.64 R18, desc[UR10][R8.64+0x1800] ;  /* 0x0018000a08127981 */ /* 0x000f28000c1e1b00 */
[----:B------:R0:W5:Y:S01]  /*3cb0*/  LDG.E.64 R2, desc[UR10][R8.64+0x2000] ;  /* 0x0020000a08027981 */ /* 0x000162000c1e1b00 */
[----:B------:R-:W-:Y:S01]  /*3cc0*/  BSSY.RECONVERGENT B1, `(.L_x_534) ;  /* 0x000001f000017945 */ /* 0x000fe20003800200 */
[C---:B0-----:R-:W-:Y:S01]  /*3cd0*/  LOP3.LUT R8, R4.reuse, 0x400, RZ, 0xfc, !PT ;  /* 0x0000040004087812 */ /* 0x041fe200078efcff */
[----:B------:R-:W-:Y:S01]  /*3ce0*/  VIADD R9, R4, 0x200 ;  /* 0x0000020004097836 */ /* 0x000fe20000000000 */
[----:B--2---:R-:W-:-:S06]  /*3cf0*/  DSETP.GEU.AND P0, PT, |R12|, |R14|, PT ;  /* 0x4000000e0c00722a */ /* 0x004fcc0003f0e200 */
[----:B------:R-:W-:Y:S02]  /*3d00*/  FSEL R12, R12, R14, P0 ;  /* 0x0000000e0c0c7208 */ /* 0x000fe40000000000 */
[----:B------:R-:W-:Y:S02]  /*3d10*/  FSEL R13, R13, R15, P0 ;  /* 0x0000000f0d0d7208 */ /* 0x000fe40000000000 */
[----:B------:R-:W-:-:S04]  /*3d20*/  IADD3 R14, P1, PT, R10, UR14, RZ ;  /* 0x0000000e0a0e7c10 */ /* 0x000fc8000ff3e0ff */
[----:B---3--:R-:W-:Y:S01]  /*3d30*/  DSETP.GEU.AND P2, PT, |R12|, |R16|, PT ;  /* 0x400000100c00722a */ /* 0x008fe20003f4e200 */
[----:B------:R-:W-:-:S05]  /*3d40*/  IADD3 R6, P5, PT, R8, R14, RZ ;  /* 0x0000000e08067210 */ /* 0x000fca0007fbe0ff */
[----:B------:R-:W-:Y:S02]  /*3d50*/  FSEL R12, R12, R16, P2 ;  /* 0x000000100c0c7208 */ /* 0x000fe40001000000 */
[----:B------:R-:W-:-:S06]  /*3d60*/  FSEL R13, R13, R17, P2 ;  /* 0x000000110d0d7208 */ /* 0x000fcc0001000000 */
[----:B----4-:R-:W-:-:S06]  /*3d70*/  DSETP.GEU.AND P3, PT, |R12|, |R18|, PT ;  /* 0x400000120c00722a */ /* 0x010fcc0003f6e200 */
[----:B------:R-:W-:Y:S02]  /*3d80*/  FSEL R10, R12, R18, P3 ;  /* 0x000000120c0a7208 */ /* 0x000fe40001800000 */
[----:B------:R-:W-:Y:S02]  /*3d90*/  FSEL R11, R13, R19, P3 ;  /* 0x000000130d0b7208 */ /* 0x000fe40001800000 */
[----:B------:R-:W-:Y:S01]  /*3da0*/  IADD3.X R12, PT, PT, R5, UR15, RZ, P1, !PT ;  /* 0x0000000f050c7c10 */ /* 0x000fe20008ffe4ff */
[C---:B------:R-:W-:Y:S01]  /*3db0*/  VIADD R5, R4.reuse, 0x100 ;  /* 0x0000010004057836 */ /* 0x040fe20000000000 */
[----:B------:R-:W-:Y:S02]  /*3dc0*/  ISETP.LE.AND P1, PT, R7, UR6, PT ;  /* 0x0000000607007c0c */ /* 0x000fe4000bf23270 */
[----:B-----5:R-:W-:Y:S02]  /*3dd0*/  DSETP.GEU.AND P4, PT, |R10|, |R2|, PT ;  /* 0x400000020a00722a */ /* 0x020fe40003f8e200 */
[----:B------:R-:W-:Y:S01]  /*3de0*/  @P2 SEL R9, R4, R5, P0 ;  /* 0x0000000504092207 */ /* 0x000fe20000000000 */
[----:B------:R-:W-:-:S02]  /*3df0*/  IMAD.X R5, RZ, RZ, R12, P5 ;  /* 0x000000ffff057224 */ /* 0x000fc400028e060c */
[----:B------:R-:W-:-:S09]  /*3e00*/  @!P3 VIADD R9, R4, 0x300 ;  /* 0x000003000409b836 */ /* 0x000fd20000000000 */
        /* <DEDUP_REMOVED lines=10> */
.L_x_535:
[----:B------:R-:W-:Y:S05]  /*3eb0*/  BSYNC.RECONVERGENT B1 ;  /* 0x0000000000017941 */ /* 0x000fea0003800200 */
.L_x_534:
        /* <DEDUP_REMOVED lines=12> */
[----:B------:R-:W-:-:S05]  /*3f80*/  IMAD.MOV.U32 R11, RZ, RZ, 0x500 ;  /* 0x00000500ff0b7424 */ /* 0x000fca00078e00ff */
[----:B------:R-:W2:Y:S01]  /*3f90*/  ATOMG.E.ADD.STRONG.GPU PT, R10, desc[UR10][R8.64], R11 ;  /* 0x8000000b080a79a8 */ /* 0x000ea200081ef10a */
[----:B------:R-:W0:Y:S01]  /*3fa0*/  S2UR UR5, SR_CgaCtaId ;  /* 0x00000000000579c3 */ /* 0x000e220000008800 */
[----:B------:R-:W-:Y:S02]  /*3fb0*/  UMOV UR4, 0x400 ;  /* 0x0000040000047882 */ /* 0x000fe40000000000 */
[----:B0-----:R-:W-:Y:S01]  /*3fc0*/  ULEA UR4, UR5, UR4, 0x18 ;  /* 0x0000000405047291 */ /* 0x001fe2000f8ec0ff */
[----:B--2---:R-:W-:-:S08]  /*3fd0*/  VIADD R10, R10, UR6 ;  /* 0x000000060a0a7c36 */ /* 0x004fd00008000000 */
[----:B------:R0:W-:Y:S03]  /*3fe0*/  STS [UR4+0x98], R10 ;  /* 0x0000980aff007988 */ /* 0x0001e60008000804 */
.L_x_538:
[----:B------:R-:W-:Y:S05]  /*3ff0*/  BSYNC.RECONVERGENT B1 ;  /* 0x0000000000017941 */ /* 0x000fea0003800200 */
.L_x_537:
[----:B------:R-:W1:Y:S08]  /*4000*/  S2UR UR5, SR_CgaCtaId ;  /* 0x00000000000579c3 */ /* 0x000e700000008800 */
[----:B------:R-:W-:Y:S06]  /*4010*/  BAR.SYNC.DEFER_BLOCKING 0x0 ;  /* 0x0000000000007b1d */ /* 0x000fec0000010000 */
[----:B------:R-:W-:-:S02]  /*4020*/  UMOV UR4, 0x400 ;  /* 0x0000040000047882 */ /* 0x000fc40000000000 */
[----:B-1----:R-:W-:-:S06]  /*4030*/  ULEA UR4, UR5, UR4, 0x18 ;  /* 0x0000000405047291 */ /* 0x002fcc000f8ec0ff */
[----:B------:R-:W-:-:S05]  /*4040*/  IMAD.U32 R14, RZ, RZ, UR4 ;  /* 0x00000004ff0e7e24 */ /* 0x000fca000f8e00ff */
[----:B------:R-:W0:Y:S02]  /*4050*/  LDS R12, [R14+0x98] ;  /* 0x000098000e0c7984 */ /* 0x000e240000000800 */
[----:B0-----:R-:W-:-:S05]  /*4060*/  VIADD R10, R12, 0x500 ;  /* 0x000005000c0a7836 */ /* 0x001fca0000000000 */
[----:B------:R-:W-:-:S13]  /*4070*/  ISETP.GT.AND P0, PT, R10, R7, PT ;  /* 0x000000070a00720c */ /* 0x000fda0003f04270 */
[----:B------:R-:W-:Y:S05]  /*4080*/  @P0 BRA `(.L_x_539) ;  /* 0x0000000400900947 */ /* 0x000fea0003800000 */
[----:B------:R-:W-:Y:S01]  /*4090*/  BSSY.RECONVERGENT B1, `(.L_x_539) ;  /* 0x0000063000017945 */ /* 0x000fe20003800200 */
[----:B------:R-:W-:Y:S01]  /*40a0*/  IMAD.MOV.U32 R20, RZ, RZ, R2 ;  /* 0x000000ffff147224 */ /* 0x000fe200078e0002 */
[----:B------:R-:W0:Y:S01]  /*40b0*/  LDCU UR7, c[0x0][0x398] ;  /* 0x00007300ff0777ac */ /* 0x000e220008000800 */
[----:B------:R-:W-:Y:S02]  /*40c0*/  IMAD.MOV.U32 R21, RZ, RZ, R3 ;  /* 0x000000ffff157224 */ /* 0x000fe400078e0003 */
[----:B------:R-:W-:Y:S01]  /*40d0*/  IMAD.MOV.U32 R27, RZ, RZ, R6 ;  /* 0x000000ffff1b7224 */ /* 0x000fe200078e0006 */
[----:B------:R-:W1:Y:S01]  /*40e0*/  LDCU.128 UR12, c[0x0][0x380] ;  /* 0x00007000ff0c77ac */ /* 0x000e620008000c00 */
[----:B------:R-:W-:-:S07]  /*40f0*/  IMAD.MOV.U32 R22, RZ, RZ, R5 ;  /* 0x000000ffff167224 */ /* 0x000fce00078e0005 */
.L_x_542:
[----:B------:R-:W-:-:S04]  /*4100*/  IADD3 R28, P0, PT, R4, R12, RZ ;  /* 0x0000000c041c7210 */ /* 0x000fc80007f1e0ff */
[----:B------:R-:W-:Y:S02]  /*4110*/  LEA.HI.X.SX32 R25, R12, RZ, 0x1, P0 ;  /* 0x000000ff0c197211 */ /* 0x000fe400000f0eff */
[----:B-1----:R-:W-:-:S04]  /*4120*/  LEA R6, P0, R28, UR12, 0x3 ;  /* 0x0000000c1c067c11 */ /* 0x002fc8000f8018ff */
[----:B------:R-:W-:-:S05]  /*4130*/  LEA.HI.X R7, R28, UR13, R25, 0x3, P0 ;  /* 0x0000000d1c077c11 */ /* 0x000fca00080f1c19 */
[----:B------:R-:W2:Y:S04]  /*4140*/  LDG.E.64 R18, desc[UR10][R6.64] ;  /* 0x0000000a06127981 */ /* 0x000ea8000c1e1b00 */
[----:B------:R-:W3:Y:S04]  /*4150*/  LDG.E.64 R16, desc[UR10][R6.64+0x800] ;  /* 0x0008000a06107981 */ /* 0x000ee8000c1e1b00 */
[----:B------:R-:W4:Y:S04]  /*4160*/  LDG.E.64 R12, desc[UR10][R6.64+0x1000] ;  /* 0x0010000a060c7981 */ /* 0x000f28000c1e1b00 */
[----:B------:R-:W4:Y:S01]  /*4170*/  LDG.E.64 R10, desc[UR10][R6.64+0x1800] ;  /* 0x0018000a060a7981 */ /* 0x000f22000c1e1b00 */
[----:B------:R-:W-:-:S03]  /*4180*/  IADD3 R28, P0, PT, R28, UR14, RZ ;  /* 0x0000000e1c1c7c10 */ /* 0x000fc6000ff1e0ff */
[----:B------:R1:W5:Y:S01]  /*4190*/  LDG.E.64 R2, desc[UR10][R6.64+0x2000] ;  /* 0x0020000a06027981 */ /* 0x000362000c1e1b00 */
[----:B------:R-:W-:Y:S01]  /*41a0*/  IADD3.X R25, PT, PT, R25, UR15, RZ, P0, !PT ;  /* 0x0000000f19197c10 */ /* 0x000fe200087fe4ff */
[----:B------:R-:W-:Y:S01]  /*41b0*/  BSSY.RECONVERGENT B2, `(.L_x_540) ;  /* 0x0000038000027945 */ /* 0x000fe20003800200 */
[----:B------:R-:W-:Y:S01]  /*41c0*/  BAR.SYNC.DEFER_BLOCKING 0x0 ;  /* 0x0000000000007b1d */ /* 0x000fe20000010000 */
[C---:B------:R-:W-:Y:S02]  /*41d0*/  IADD3 R24, P4, PT, R28.reuse, 0x200, RZ ;  /* 0x000002001c187810 */ /* 0x040fe40007f9e0ff */
[C---:B------:R-:W-:Y:S02]  /*41e0*/  IADD3 R15, P5, PT, R28.reuse, 0x300, RZ ;  /* 0x000003001c0f7810 */ /* 0x040fe40007fbe0ff */
[C---:B------:R-:W-:Y:S02]  /*41f0*/  IADD3 R23, P3, PT, R28.reuse, 0x100, RZ ;  /* 0x000001001c177810 */ /* 0x040fe40007f7e0ff */
[----:B-1----:R-:W-:-:S02]  /*4200*/  IADD3 R6, P6, PT, R28, 0x400, RZ ;  /* 0x000004001c067810 */ /* 0x002fc40007fde0ff */
[----:B------:R-:W-:Y:S01]  /*4210*/  IADD3.X R26, PT, PT, RZ, R25, RZ, P3, !PT ;  /* 0x00000019ff1a7210 */ /* 0x000fe20001ffe4ff */
[----:B--2---:R-:W-:-:S14]  /*4220*/  DSETP.GEU.AND P2, PT, |R20|, |R18|, PT ;  /* 0x400000121400722a */ /* 0x004fdc0003f4e200 */
[----:B------:R-:W-:-:S04]  /*4230*/  @P2 ISETP.GE.U32.AND P0, PT, R27, R28, PT ;  /* 0x0000001c1b00220c */ /* 0x000fc80003f06070 */
[----:B------:R-:W-:-:S13]  /*4240*/  @P2 ISETP.GE.AND.EX P0, PT, R22, R25, PT, P0 ;  /* 0x000000191600220c */ /* 0x000fda0003f06300 */
[----:B------:R-:W-:-:S06]  /*4250*/  @P2 DSETP.LT.OR P0, PT, |R18|, |R20|, !P0 ;  /* 0x400000141200222a */ /* 0x000fcc0004701600 */
[----:B------:R-:W-:Y:S02]  /*4260*/  @P2 FSEL R5, R20, R18, P0 ;  /* 0x0000001214052208 */ /* 0x000fe40000000000 */
[----:B------:R-:W-:Y:S01]  /*4270*/  @P2 FSEL R20, R21, R19, P0 ;  /* 0x0000001315142208 */ /* 0x000fe20000000000 */
[----:B------:R-:W-:Y:S01]  /*4280*/  IMAD.X R21, RZ, RZ, R25, P4 ;  /* 0x000000ffff157224 */ /* 0x000fe200020e0619 */
[----:B------:R-:W-:Y:S01]  /*4290*/  @P2 SEL R28, R27, R28, P0 ;  /* 0x0000001c1b1c2207 */ /* 0x000fe20000000000 */
[----:B------:R-:W-:Y:S02]  /*42a0*/  @P2 IMAD.MOV.U32 R18, RZ, RZ, R5 ;  /* 0x000000ffff122224 */ /* 0x000fe400078e0005 */
[----:B------:R-:W-:Y:S02]  /*42b0*/  @P2 IMAD.MOV.U32 R19, RZ, RZ, R20 ;  /* 0x000000ffff132224 */ /* 0x000fe400078e0014 */
[--C-:B------:R-:W-:Y:S02]  /*42c0*/  IMAD.X R20, RZ, RZ, R25.reuse, P5 ;  /* 0x000000ffff147224 */ /* 0x100fe400028e0619 */
[----:B------:R-:W-:Y:S01]  /*42d0*/  IMAD.X R5, RZ, RZ, R25, P6 ;  /* 0x000000ffff057224 */ /* 0x000fe200030e0619 */
[----:B------:R-:W-:Y:S01]  /*42e0*/  @P2 SEL R25, R22, R25, P0 ;  /* 0x0000001916192207 */ /* 0x000fe20000000000 */
        /* <DEDUP_REMOVED lines=20> */
[----:B------:R-:W-:-:S05]  /*4430*/  ISETP.NE.AND P2, PT, R4, RZ, PT ;  /* 0x000000ff0400720c */ /* 0x000fca0003f45270 */
[----:B------:R-:W-:-:S14]  /*4440*/  DSETP.GEU.AND P1, PT, |R12|, |R10|, PT ;  /* 0x4000000a0c00722a */ /* 0x000fdc0003f2e200 */
[----:B------:R-:W-:-:S04]  /*4450*/  @P1 ISETP.GE.U32.AND P0, PT, R24, R15, PT ;  /* 0x0000000f1800120c */ /* 0x000fc80003f06070 */
[----:B------:R-:W-:-:S13]  /*4460*/  @P1 ISETP.GE.AND.EX P0, PT, R21, R20, PT, P0 ;  /* 0x000000141500120c */ /* 0x000fda0003f06300 */
[----:B------:R-:W-:-:S06]  /*4470*/  @P1 DSETP.LT.OR P0, PT, |R10|, |R12|, !P0 ;  /* 0x4000000c0a00122a */ /* 0x000fcc0004701600 */
[----:B------:R-:W-:Y:S02]  /*4480*/  @P1 FSEL R16, R12, R10, P0 ;  /* 0x0000000a0c101208 */ /* 0x000fe40000000000 */
[----:B------:R-:W-:Y:S01]  /*4490*/  @P1 FSEL R13, R13, R11, P0 ;  /* 0x0000000b0d0d1208 */ /* 0x000fe20000000000 */
[----:B------:R-:W-:Y:S06]  /*44a0*/  @P2 BRA `(.L_x_541) ;  /* 0x0000000000202947 */ /* 0x000fec0003800000 */
[----:B------:R-:W-:-:S05]  /*44b0*/  IMAD.MOV.U32 R17, RZ, RZ, 0x500 ;  /* 0x00000500ff117424 */ /* 0x000fca00078e00ff */
[----:B------:R-:W2:Y:S01]  /*44c0*/  ATOMG.E.ADD.STRONG.GPU PT, R7, desc[UR10][R8.64], R17 ;  /* 0x80000011080779a8 */ /* 0x000ea200081ef10a */
[----:B------:R-:W1:Y:S01]  /*44d0*/  S2UR UR5, SR_CgaCtaId ;  /* 0x00000000000579c3 */ /* 0x000e620000008800 */
[----:B------:R-:W-:Y:S02]  /*44e0*/  UMOV UR4, 0x400 ;  /* 0x0000040000047882 */ /* 0x000fe40000000000 */
[----:B-1----:R-:W-:-:S06]  /*44f0*/  ULEA UR4, UR5, UR4, 0x18 ;  /* 0x0000000405047291 */ /* 0x002fcc000f8ec0ff */
[----:B------:R-:W-:Y:S02]  /*4500*/  IMAD.U32 R14, RZ, RZ, UR4 ;  /* 0x00000004ff0e7e24 */ /* 0x000fe4000f8e00ff */
[----:B--2---:R-:W-:-:S05]  /*4510*/  VIADD R7, R7, UR6 ;  /* 0x0000000607077c36 */ /* 0x004fca0008000000 */
[----:B------:R1:W-:Y:S02]  /*4520*/  STS [R14+0x98], R7 ;  /* 0x000098070e007388 */ /* 0x0003e40000000800 */
.L_x_541:
[----:B0-----:R-:W-:Y:S05]  /*4530*/  BSYNC.RECONVERGENT B2 ;  /* 0x0000000000027941 */ /* 0x001fea0003800200 */
.L_x_540:
[----:B------:R-:W-:Y:S01]  /*4540*/  BAR.SYNC.DEFER_BLOCKING 0x0 ;  /* 0x0000000000007b1d */ /* 0x000fe20000010000 */
[----:B------:R-:W-:Y:S01]  /*4550*/  @P1 IMAD.MOV.U32 R10, RZ, RZ, R16 ;  /* 0x000000ffff0a1224 */ /* 0x000fe200078e0010 */
[----:B------:R-:W-:Y:S01]  /*4560*/  @P1 SEL R15, R24, R15, P0 ;  /* 0x0000000f180f1207 */ /* 0x000fe20000000000 */
[----:B------:R-:W-:Y:S01]  /*4570*/  @P1 IMAD.MOV.U32 R11, RZ, RZ, R13 ;  /* 0x000000ffff0b1224 */ /* 0x000fe200078e000d */
[----:B------:R-:W-:Y:S01]  /*4580*/  @P1 SEL R20, R21, R20, P0 ;  /* 0x0000001415141207 */ /* 0x000fe20000000000 */
[----:B-1----:R-:W-:-:S04]  /*4590*/  IMAD.U32 R7, RZ, RZ, UR7 ;  /* 0x00000007ff077e24 */ /* 0x002fc8000f8e00ff */
[----:B-----5:R-:W-:-:S14]  /*45a0*/  DSETP.GEU.AND P2, PT, |R10|, |R2|, PT ;  /* 0x400000020a00722a */ /* 0x020fdc0003f4e200 */
[----:B------:R-:W-:Y:S01]  /*45b0*/  @P2 ISETP.GE.U32.AND P0, PT, R15, R6, PT ;  /* 0x000000060f00220c */ /* 0x000fe20003f06070 */
[----:B------:R-:W0:Y:S03]  /*45c0*/  LDS R12, [R14+0x98] ;  /* 0x000098000e0c7984 */ /* 0x000e260000000800 */
        /* <DEDUP_REMOVED lines=9> */
[----:B------:R-:W-:-:S02]  /*4660*/  IMAD.MOV.U32 R22, RZ, RZ, R5 ;  /* 0x000000ffff167224 */ /* 0x000fc400078e0005 */
[----:B------:R-:W-:Y:S02]  /*4670*/  IMAD.MOV.U32 R20, RZ, RZ, R2 ;  /* 0x000000ffff147224 */ /* 0x000fe400078e0002 */
[----:B------:R-:W-:Y:S02]  /*4680*/  IMAD.MOV.U32 R21, RZ, RZ, R3 ;  /* 0x000000ffff157224 */ /* 0x000fe400078e0003 */
[----:B0-----:R-:W-:-:S05]  /*4690*/  VIADD R10, R12, 0x500 ;  /* 0x000005000c0a7836 */ /* 0x001fca0000000000 */
[----:B------:R-:W-:-:S13]  /*46a0*/  ISETP.GT.AND P0, PT, R10, R7, PT ;  /* 0x000000070a00720c */ /* 0x000fda0003f04270 */
[----:B------:R-:W-:Y:S05]  /*46b0*/  @!P0 BRA `(.L_x_542) ;  /* 0xfffffff800908947 */ /* 0x000fea000383ffff */
[----:B------:R-:W-:Y:S05]  /*46c0*/  BSYNC.RECONVERGENT B1 ;  /* 0x0000000000017941 */ /* 0x000fea0003800200 */
.L_x_539:
[----:B------:R-:W-:Y:S01]  /*46d0*/  ISETP.GE.AND P0, PT, R12, R7, PT ;  /* 0x000000070c00720c */ /* 0x000fe20003f06270 */
[----:B------:R-:W0:Y:S01]  /*46e0*/  LDCU.64 UR6, c[0x0][0x388] ;  /* 0x00007100ff0677ac */ /* 0x000e220008000a00 */
[----:B------:R-:W-:Y:S01]  /*46f0*/  BSSY.RECONVERGENT B1, `(.L_x_536) ;  /* 0x00000ac000017945 */ /* 0x000fe20003800200 */
[----:B------:R-:W1:Y:S10]  /*4700*/  LDCU.64 UR4, c[0x0][0x388] ;  /* 0x00007100ff0477ac */ /* 0x000e740008000a00 */
[----:B------:R-:W-:Y:S05]  /*4710*/  @P0 BRA `(.L_x_543) ;  /* 0x0000000800a40947 */ /* 0x000fea0003800000 */
[----:B------:R-:W-:-:S05]  /*4720*/  IMAD.IADD R9, R7, 0x1, -R12 ;  /* 0x0000000107097824 */ /* 0x000fca00078e0a0c */
[----:B------:R-:W-:-:S13]  /*4730*/  ISETP.GE.AND P0, PT, R4, R9, PT ;  /* 0x000000090400720c */ /* 0x000fda0003f06270 */
[----:B------:R-:W-:Y:S05]  /*4740*/  @P0 BRA `(.L_x_543) ;  /* 0x0000000800980947 */ /* 0x000fea0003800000 */
[----:B------:R-:W-:Y:S01]  /*4750*/  LOP3.LUT R8, RZ, R4, RZ, 0x33, !PT ;  /* 0x00000004ff087212 */ /* 0x000fe200078e33ff */
[----:B------:R-:W-:Y:S03]  /*4760*/  BSSY.RECONVERGENT B2, `(.L_x_544) ;  /* 0x000002f000027945 */ /* 0x000fe60003800200 */
[----:B------:R-:W-:Y:S01]  /*4770*/  IADD3 R18, PT, PT, -R12, R7, R8 ;  /* 0x000000070c127210 */ /* 0x000fe20007ffe108 */
[----:B------:R-:W-:-:S03]  /*4780*/  IMAD.MOV.U32 R8, RZ, RZ, R4 ;  /* 0x000000ffff087224 */ /* 0x000fc600078e0004 */
[----:B------:R-:W-:-:S04]  /*4790*/  LOP3.LUT R7, R18, 0x300, RZ, 0xc0, !PT ;  /* 0x0000030012077812 */ /* 0x000fc800078ec0ff */
[----:B------:R-:W-:-:S13]  /*47a0*/  ISETP.NE.AND P0, PT, R7, 0x300, PT ;  /* 0x000003000700780c */ /* 0x000fda0003f05270 */
[----:B------:R-:W-:Y:S05]  /*47b0*/  @!P0 BRA `(.L_x_545) ;  /* 0x0000000000a48947 */ /* 0x000fea0003800000 */
[----:B------:R-:W2:Y:S01]  /*47c0*/  LDC.64 R10, c[0x0][0x380] ;  /* 0x0000e000ff0a7b82 */ /* 0x000ea20000000a00 */
[----:B------:R-:W-:Y:S01]  /*47d0*/  LEA.HI R7, R18, 0x1, RZ, 0x18 ;  /* 0x0000000112077811 */ /* 0x000fe200078fc0ff */
[----:B------:R-:W-:Y:S02]  /*47e0*/  IMAD.IADD R13, R4, 0x1, R12 ;  /* 0x00000001040d7824 */ /* 0x000fe400078e020c */
[----:B------:R-:W-:Y:S01]  /*47f0*/  IMAD.MOV.U32 R8, RZ, RZ, R4 ;  /* 0x000000ffff087224 */ /* 0x000fe200078e0004 */
[----:B------:R-:W-:-:S05]  /*4800*/  LOP3.LUT R7, R7, 0x3, RZ, 0xc0, !PT ;  /* 0x0000000307077812 */ /* 0x000fca00078ec0ff */
[----:B------:R-:W-:-:S07]  /*4810*/  IMAD.MOV R7, RZ, RZ, -R7 ;  /* 0x000000ffff077224 */ /* 0x000fce00078e0a07 */
.L_x_548:
[----:B--2---:R-:W-:-:S06]  /*4820*/  IMAD.WIDE R14, R13, 0x8, R10 ;  /* 0x000000080d0e7825 */ /* 0x004fcc00078e020a */
[----:B------:R-:W2:Y:S01]  /*4830*/  LDG.E.64 R14, desc[UR10][R14.64] ;  /* 0x0000000a0e0e7981 */ /* 0x000ea2000c1e1b00 */
[----:B-1----:R-:W-:Y:S01]  /*4840*/  IADD3 R22, P1, PT, R13, UR4, RZ ;  /* 0x000000040d167c10 */ /* 0x002fe2000ff3e0ff */
[----:B------:R-:W-:Y:S01]  /*4850*/  VIADD R7, R7, 0x1 ;  /* 0x0000000107077836 */ /* 0x000fe20000000000 */
[----:B------:R-:W-:Y:S01]  /*4860*/  BSSY.RECONVERGENT B3, `(.L_x_546) ;  /* 0x000001b000037945 */ /* 0x000fe20003800200 */
[----:B------:R-:W-:Y:S01]  /*4870*/  IMAD.MOV.U32 R19, RZ, RZ, R6 ;  /* 0x000000ffff137224 */ /* 0x000fe200078e0006 */
[----:B------:R-:W-:Y:S01]  /*4880*/  LEA.HI.X.SX32 R21, R13, UR5, 0x1, P1 ;  /* 0x000000050d157c11 */ /* 0x000fe200088f0eff */
[----:B------:R-:W-:Y:S01]  /*4890*/  IMAD.MOV.U32 R20, RZ, RZ, R5 ;  /* 0x000000ffff147224 */ /* 0x000fe200078e0005 */
[----:B------:R-:W-:Y:S01]  /*48a0*/  MOV R16, R2 ;  /* 0x0000000200107202 */ /* 0x000fe20000000f00 */
[----:B------:R-:W-:Y:S01]  /*48b0*/  IMAD.MOV.U32 R17, RZ, RZ, R3 ;  /* 0x000000ffff117224 */ /* 0x000fe200078e0003 */
[----:B------:R-:W-:Y:S01]  /*48c0*/  ISETP.NE.AND P2, PT, R7, RZ, PT ;  /* 0x000000ff0700720c */ /* 0x000fe20003f45270 */
        /* <DEDUP_REMOVED lines=20> */
.L_x_547:
[----:B0-----:R-:W-:Y:S05]  /*4a10*/  BSYNC.RECONVERGENT B3 ;  /* 0x0000000000037941 */ /* 0x001fea0003800200 */
.L_x_546:
[----:B------:R-:W-:Y:S02]  /*4a20*/  VIADD R8, R8, 0x100 ;  /* 0x0000010008087836 */ /* 0x000fe40000000000 */
[----:B------:R-:W-:Y:S01]  /*4a30*/  VIADD R13, R13, 0x100 ;  /* 0x000001000d0d7836 */ /* 0x000fe20000000000 */
[----:B------:R-:W-:Y:S06]  /*4a40*/  @P2 BRA `(.L_x_548) ;  /* 0xfffffffc00742947 */ /* 0x000fec000383ffff */
.L_x_545:
[----:B01----:R-:W-:Y:S05]  /*4a50*/  BSYNC.RECONVERGENT B2 ;  /* 0x0000000000027941 */ /* 0x003fea0003800200 */
.L_x_544:
        /* <DEDUP_REMOVED lines=9> */
.L_x_557:
[----:B------:R-:W-:-:S05]  /*4af0*/  IMAD.WIDE R22, R7, 0x8, R10 ;  /* 0x0000000807167825 */ /* 0x000fca00078e020a */
[----:B------:R-:W2:Y:S04]  /*4b00*/  LDG.E.64 R20, desc[UR10][R22.64+-0x1000] ;  /* 0xfff0000a16147981 */ /* 0x000ea8000c1e1b00 */
[----:B------:R0:W5:Y:S04]  /*4b10*/  LDG.E.64 R16, desc[UR10][R22.64+-0x800] ;  /* 0xfff8000a16107981 */ /* 0x000168000c1e1b00 */
[----:B------:R0:W5:Y:S04]  /*4b20*/  LDG.E.64 R14, desc[UR10][R22.64] ;  /* 0x0000000a160e7981 */ /* 0x000168000c1e1b00 */
[----:B------:R0:W5:Y:S01]  /*4b30*/  LDG.E.64 R12, desc[UR10][R22.64+0x800] ;  /* 0x0008000a160c7981 */ /* 0x000162000c1e1b00 */
[C---:B------:R-:W-:Y:S01]  /*4b40*/  IADD3 R29, P1, PT, R7.reuse, UR6, RZ ;  /* 0x00000006071d7c10 */ /* 0x040fe2000ff3e0ff */
[----:B------:R-:W-:Y:S03]  /*4b50*/  BSSY.RECONVERGENT B2, `(.L_x_549) ;  /* 0x0000016000027945 */ /* 0x000fe60003800200 */
[----:B------:R-:W-:Y:S01]  /*4b60*/  LEA.HI.X.SX32 R30, R7, UR7, 0x1, P1 ;  /* 0x00000007071e7c11 */ /* 0x000fe200088f0eff */
        /* <DEDUP_REMOVED lines=20> */
.L_x_550:
[----:B------:R-:W-:Y:S05]  /*4cb0*/  BSYNC.RECONVERGENT B2 ;  /* 0x0000000000027941 */ /* 0x000fea0003800200 */
.L_x_549:
        /* <DEDUP_REMOVED lines=23> */
.L_x_552:
[----:B------:R-:W-:Y:S05]  /*4e30*/  BSYNC.RECONVERGENT B2 ;  /* 0x0000000000027941 */ /* 0x000fea0003800200 */
.L_x_551:
        /* <DEDUP_REMOVED lines=24> */
.L_x_554:
[----:B------:R-:W-:Y:S05]  /*4fc0*/  BSYNC.RECONVERGENT B2 ;  /* 0x0000000000027941 */ /* 0x000fea0003800200 */
.L_x_553:
        /* <DEDUP_REMOVED lines=22> */
.L_x_556:
[----:B------:R-:W-:Y:S05]  /*5130*/  BSYNC.RECONVERGENT B2 ;  /* 0x0000000000027941 */ /* 0x000fea0003800200 */
.L_x_555:
[----:B------:R-:W-:Y:S02]  /*5140*/  VIADD R8, R8, 0x400 ;  /* 0x0000040008087836 */ /* 0x000fe40000000000 */
[----:B------:R-:W-:Y:S02]  /*5150*/  VIADD R27, R27, 0x400 ;  /* 0x000004001b1b7836 */ /* 0x000fe40000000000 */
[----:B------:R-:W-:Y:S01]  /*5160*/  VIADD R26, R26, 0x400 ;  /* 0x000004001a1a7836 */ /* 0x000fe20000000000 */
[----:B------:R-:W-:Y:S01]  /*5170*/  ISETP.GE.AND P0, PT, R8, R9, PT ;  /* 0x000000090800720c */ /* 0x000fe20003f06270 */
[----:B------:R-:W-:Y:S02]  /*5180*/  VIADD R25, R25, 0x400 ;  /* 0x0000040019197836 */ /* 0x000fe40000000000 */
[----:B------:R-:W-:-:S10]  /*5190*/  VIADD R7, R7, 0x400 ;  /* 0x0000040007077836 */ /* 0x000fd40000000000 */
[----:B------:R-:W-:Y:S05]  /*51a0*/  @!P0 BRA `(.L_x_557) ;  /* 0xfffffff800508947 */ /* 0x000fea000383ffff */
.L_x_543:
[----:B01----:R-:W-:Y:S05]  /*51b0*/  BSYNC.RECONVERGENT B1 ;  /* 0x0000000000017941 */ /* 0x003fea0003800200 */
.L_x_536:
        /* <DEDUP_REMOVED lines=13> */
[----:B------:R-:W-:Y:S01]  /*5290*/  MOV R12, R7 ;  /* 0x00000007000c7202 */ /* 0x000fe20000000f00 */
[----:B------:R-:W-:Y:S02]  /*52a0*/  IMAD.MOV.U32 R13, RZ, RZ, R16 ;  /* 0x000000ffff0d7224 */ /* 0x000fe400078e0010 */
        /* <DEDUP_REMOVED lines=17> */
.L_x_559:
[----:B------:R-:W-:Y:S05]  /*53c0*/  BSYNC.RECONVERGENT B1 ;  /* 0x0000000000017941 */ /* 0x000fea0003800200 */
.L_x_558:
        /* <DEDUP_REMOVED lines=31> */
.L_x_561:
[----:B------:R-:W-:Y:S05]  /*55c0*/  BSYNC.RECONVERGENT B1 ;  /* 0x0000000000017941 */ /* 0x000fea0003800200 */
.L_x_560:
[----:B------:R-:W-:Y:S01]  /*55d0*/  ISETP.GT.AND P0, PT, R14, 0x1b, PT ;  /* 0x0000001b0e00780c */ /* 0x000fe20003f04270 */
[----:B0-----:R0:W0:Y:S01]  /*55e0*/  SHFL.DOWN PT, R8, R2, 0x4, 0x1f ;  /* 0x08801f0002087f89 */ /* 0x00102200000e0000 */
[----:B------:R-:W-:Y:S01]  /*55f0*/  BSSY.RECONVERGENT B1, `(.L_x_562) ;  /* 0x000001d000017945 */ /* 0x000fe20003800200 */
[----:B---3--:R-:W-:Y:S02]  /*5600*/  IMAD.MOV.U32 R11, RZ, RZ, R5 ;  /* 0x000000ffff0b7224 */ /* 0x008fe400078e0005 */
[----:B------:R3:W0:Y:S01]  /*5610*/  SHFL.DOWN PT, R9, R3, 0x4, 0x1f ;  /* 0x08801f0003097f89 */ /* 0x00062200000e0000 */
[----:B------:R-:W-:Y:S02]  /*5620*/  IMAD.MOV.U32 R12, RZ, RZ, R10 ;  /* 0x000000ffff0c7224 */ /* 0x000fe400078e000a */
[----:B-1----:R-:W-:Y:S01]  /*5630*/  IMAD.MOV.U32 R6, RZ, RZ, R2 ;  /* 0x000000ffff067224 */ /* 0x002fe200078e0002 */
[----:B----4-:R3:W1:Y:S01]  /*5640*/  SHFL.DOWN PT, R16, R5, 0x4, 0x1f ;  /* 0x08801f0005107f89 */ /* 0x01066200000e0000 */
[----:B--2---:R-:W-:-:S03]  /*5650*/  IMAD.MOV.U32 R7, RZ, RZ, R3 ;  /* 0x000000ffff077224 */ /* 0x004fc600078e0003 */
[----:B------:R3:W2:Y:S01]  /*5660*/  SHFL.DOWN PT, R13, R10, 0x4, 0x1f ;  /* 0x08801f000a0d7f89 */ /* 0x0006a200000e0000 */
[----:B------:R-:W-:Y:S05]  /*5670*/  @P0 BRA `(.L_x_563) ;  /* 0x0000000000500947 */ /* 0x000fea0003800000 */
[----:B0-----:R-:W-:Y:S01]  /*5680*/  DSETP.GEU.AND P0, PT, |R2|, |R8|, PT ;  /* 0x400000080200722a */ /* 0x001fe20003f0e200 */
[----:B-1----:R-:W-:Y:S02]  /*5690*/  IMAD.MOV.U32 R11, RZ, RZ, R16 ;  /* 0x000000ffff0b7224 */ /* 0x002fe400078e0010 */
[----:B--2---:R-:W-:Y:S02]  /*56a0*/  IMAD.MOV.U32 R12, RZ, RZ, R13 ;  /* 0x000000ffff0c7224 */ /* 0x004fe400078e000d */
        /* <DEDUP_REMOVED lines=17> */
.L_x_563:
[----:B------:R-:W-:Y:S05]  /*57c0*/  BSYNC.RECONVERGENT B1 ;  /* 0x0000000000017941 */ /* 0x000fea0003800200 */
.L_x_562:
[----:B------:R-:W-:Y:S01]  /*57d0*/  ISETP.GT.AND P0, PT, R14, 0x17, PT ;  /* 0x000000170e00780c */ /* 0x000fe20003f04270 */
[----:B0-----:R0:W4:Y:S01]  /*57e0*/  SHFL.DOWN PT, R8, R6, 0x8, 0x1f ;  /* 0x09001f0006087f89 */ /* 0x00112200000e0000 */
[----:B------:R-:W-:Y:S01]  /*57f0*/  BSSY.RECONVERGENT B1, `(.L_x_564) ;  /* 0x000001d000017945 */ /* 0x000fe20003800200 */
[----:B---3--:R-:W-:Y:S02]  /*5800*/  IMAD.MOV.U32 R5, RZ, RZ, R11 ;  /* 0x000000ffff057224 */ /* 0x008fe400078e000b */
[----:B------:R0:W3:Y:S01]  /*5810*/  SHFL.DOWN PT, R9, R7, 0x8, 0x1f ;  /* 0x09001f0007097f89 */ /* 0x0000e200000e0000 */
[----:B------:R-:W-:Y:S02]  /*5820*/  IMAD.MOV.U32 R10, RZ, RZ, R12 ;  /* 0x000000ffff0a7224 */ /* 0x000fe400078e000c */
[----:B------:R-:W-:Y:S01]  /*5830*/  IMAD.MOV.U32 R2, RZ, RZ, R6 ;  /* 0x000000ffff027224 */ /* 0x000fe200078e0006 */
[----:B-1----:R0:W1:Y:S01]  /*5840*/  SHFL.DOWN PT, R16, R11, 0x8, 0x1f ;  /* 0x09001f000b107f89 */ /* 0x00206200000e0000 */
[----:B------:R-:W-:-:S03]  /*5850*/  IMAD.MOV.U32 R3, RZ, RZ, R7 ;  /* 0x000000ffff037224 */ /* 0x000fc600078e0007 */
[----:B--2---:R0:W2:Y:S01]  /*5860*/  SHFL.DOWN PT, R13, R12, 0x8, 0x1f ;  /* 0x09001f000c0d7f89 */ /* 0x0040a200000e0000 */
[----:B------:R-:W-:Y:S05]  /*5870*/  @P0 BRA `(.L_x_565) ;  /* 0x0000000000500947 */ /* 0x000fea0003800000 */
[----:B---34-:R-:W-:Y:S01]  /*5880*/  DSETP.GEU.AND P0, PT, |R6|, |R8|, PT ;  /* 0x400000080600722a */ /* 0x018fe20003f0e200 */
[----:B-1----:R-:W-:Y:S02]  /*5890*/  IMAD.MOV.U32 R5, RZ, RZ, R16 ;  /* 0x000000ffff057224 */ /* 0x002fe400078e0010 */
        /* <DEDUP_REMOVED lines=18> */
.L_x_565:
[----:B------:R-:W-:Y:S05]  /*59c0*/  BSYNC.RECONVERGENT B1 ;  /* 0x0000000000017941 */ /* 0x000fea0003800200 */
.L_x_564:
[----:B------:R-:W-:Y:S01]  /*59d0*/  ISETP.GT.AND P0, PT, R14, 0xf, PT ;  /* 0x0000000f0e00780c */ /* 0x000fe20003f04270 */
[----:B0-----:R0:W0:Y:S01]  /*59e0*/  SHFL.DOWN PT, R6, R2, 0x10, 0x1f ;  /* 0x0a001f0002067f89 */ /* 0x00102200000e0000 */
[----:B------:R-:W-:Y:S01]  /*59f0*/  BSSY.RECONVERGENT B1, `(.L_x_566) ;  /* 0x000001d000017945 */ /* 0x000fe20003800200 */
[----:B------:R-:W-:Y:S02]  /*5a00*/  IMAD.MOV.U32 R17, RZ, RZ, R5 ;  /* 0x000000ffff117224 */ /* 0x000fe400078e0005 */
[----:B------:R0:W0:Y:S01]  /*5a10*/  SHFL.DOWN PT, R7, R3, 0x10, 0x1f ;  /* 0x0a001f0003077f89 */ /* 0x00002200000e0000 */
[----:B------:R-:W-:Y:S02]  /*5a20*/  IMAD.MOV.U32 R19, RZ, RZ, R10 ;  /* 0x000000ffff137224 */ /* 0x000fe400078e000a */
[----:B------:R-:W-:Y:S01]  /*5a30*/  IMAD.MOV.U32 R12, RZ, RZ, R2 ;  /* 0x000000ffff0c7224 */ /* 0x000fe200078e0002 */
[----:B----4-:R4:W0:Y:S01]  /*5a40*/  SHFL.DOWN PT, R8, R5, 0x10, 0x1f ;  /* 0x0a001f0005087f89 */ /* 0x01082200000e0000 */
[----:B--2---:R-:W-:-:S03]  /*5a50*/  IMAD.MOV.U32 R13, RZ, RZ, R3 ;  /* 0x000000ffff0d7224 */ /* 0x004fc600078e0003 */
[----:B---3--:R4:W2:Y:S01]  /*5a60*/  SHFL.DOWN PT, R9, R10, 0x10, 0x1f ;  /* 0x0a001f000a097f89 */ /* 0x0088a200000e0000 */
[----:B------:R-:W-:Y:S05]  /*5a70*/  @P0 BRA `(.L_x_567) ;  /* 0x0000000000500947 */ /* 0x000fea0003800000 */
[----:B0-----:R-:W-:Y:S01]  /*5a80*/  DSETP.GEU.AND P0, PT, |R2|, |R6|, PT ;  /* 0x400000060200722a */ /* 0x001fe20003f0e200 */
[----:B------:R-:W-:Y:S02]  /*5a90*/  IMAD.MOV.U32 R17, RZ, RZ, R8 ;  /* 0x000000ffff117224 */ /* 0x000fe400078e0008 */
        /* <DEDUP_REMOVED lines=18> */
.L_x_567:
[----:B------:R-:W-:Y:S05]  /*5bc0*/  BSYNC.RECONVERGENT B1 ;  /* 0x0000000000017941 */ /* 0x000fea0003800200 */
.L_x_566:
[----:B------:R-:W-:Y:S01]  /*5bd0*/  ISETP.NE.AND P0, PT, R14, RZ, PT ;  /* 0x000000ff0e00720c */ /* 0x000fe20003f05270 */
[----:B------:R-:W-:-:S12]  /*5be0*/  BSSY.RECONVERGENT B1, `(.L_x_568) ;  /* 0x000000b000017945 */ /* 0x000fd80003800200 */
[----:B------:R-:W-:Y:S05]  /*5bf0*/  @P0 BRA `(.L_x_569) ;  /* 0x0000000000240947 */ /* 0x000fea0003800000 */
[----:B0-----:R-:W0:Y:S01]  /*5c00*/  S2R R6, SR_CgaCtaId ;  /* 0x0000000000067919 */ /* 0x001e220000008800 */
[----:B------:R-:W-:Y:S01]  /*5c10*/  MOV R3, 0x400 ;  /* 0x0000040000037802 */ /* 0x000fe20000000f00 */
[----:B------:R-:W-:Y:S01]  /*5c20*/  IMAD.MOV.U32 R18, RZ, RZ, R17 ;  /* 0x000000ffff127224 */ /* 0x000fe200078e0011 */
[----:B------:R-:W-:-:S04]  /*5c30*/  SHF.R.U32.HI R2, RZ, 0x1, R4 ;  /* 0x00000001ff027819 */ /* 0x000fc80000011604 */
[----:B------:R-:W-:Y:S02]  /*5c40*/  LOP3.LUT R2, R2, 0x1f0, RZ, 0xc0, !PT ;  /* 0x000001f002027812 */ /* 0x000fe400078ec0ff */
[----:B0-----:R-:W-:-:S05]  /*5c50*/  LEA R3, R6, R3, 0x18 ;  /* 0x0000000306037211 */ /* 0x001fca00078ec0ff */
[----:B------:R-:W-:-:S05]  /*5c60*/  IMAD.IADD R3, R2, 0x1, R3 ;  /* 0x0000000102037824 */ /* 0x000fca00078e0203 */
[----:B------:R3:W-:Y:S04]  /*5c70*/  STS.64 [R3+0x10], R18 ;  /* 0x0000101203007388 */ /* 0x0007e80000000a00 */
[----:B------:R3:W-:Y:S02]  /*5c80*/  STS.64 [R3+0x8], R12 ;  /* 0x0000080c03007388 */ /* 0x0007e40000000a00 */
.L_x_569:
[----:B------:R-:W-:Y:S05]  /*5c90*/  BSYNC.RECONVERGENT B1 ;  /* 0x0000000000017941 */ /* 0x000fea0003800200 */
.L_x_568:
[----:B------:R-:W-:Y:S01]  /*5ca0*/  BAR.SYNC.DEFER_BLOCKING 0x0 ;  /* 0x0000000000007b1d */ /* 0x000fe20000010000 */
[----:B------:R-:W-:-:S13]  /*5cb0*/  ISETP.NE.AND P1, PT, R4, RZ, PT ;  /* 0x000000ff0400720c */ /* 0x000fda0003f25270 */
[----:B------:R-:W-:Y:S05]  /*5cc0*/  @P1 BRA `(.L_x_497) ;  /* 0x00000008008c1947 */ /* 0x000fea0003800000 */
[----:B0--3--:R-:W0:Y:S01]  /*5cd0*/  S2R R3, SR_CgaCtaId ;  /* 0x0000000000037919 */ /* 0x009e220000008800 */
[----:B------:R-:W-:Y:S01]  /*5ce0*/  MOV R2, 0x400 ;  /* 0x0000040000027802 */ /* 0x000fe20000000f00 */
[----:B------:R-:W-:Y:S03]  /*5cf0*/  BSSY.RECONVERGENT B1, `(.L_x_570) ;  /* 0x000001a000017945 */ /* 0x000fe60003800200 */
[----:B0-----:R-:W-:-:S05]  /*5d00*/  LEA R30, R3, R2, 0x18 ;  /* 0x00000002031e7211 */ /* 0x001fca00078ec0ff */
[----:B------:R-:W0:Y:S04]  /*5d10*/  LDS.64 R14, [R30+0x18] ;  /* 0x000018001e0e7984 */ /* 0x000e280000000a00 */
[----:B----4-:R-:W3:Y:S04]  /*5d20*/  LDS.128 R4, [R30+0x20] ;  /* 0x000020001e047984 */ /* 0x010ee80000000c00 */
[----:B------:R4:W1:Y:S04]  /*5d30*/  LDS.64 R28, [R30+0x80] ;  /* 0x000080001e1c7984 */ /* 0x0008680000000a00 */
[----:B--2---:R4:W2:Y:S01]  /*5d40*/  LDS.128 R8, [R30+0x30] ;  /* 0x000030001e087984 */ /* 0x0048a20000000c00 */
[----:B0-----:R-:W-:Y:S01]  /*5d50*/  DSETP.GEU.AND P0, PT, |R12|, |R14|, PT ;  /* 0x4000000e0c00722a */ /* 0x001fe20003f0e200 */
[----:B------:R-:W-:Y:S01]  /*5d60*/  MOV R2, R14 ;  /* 0x0000000e00027202 */ /* 0x000fe20000000f00 */
[----:B------:R-:W-:-:S02]  /*5d70*/  IMAD.MOV.U32 R3, RZ, RZ, R15 ;  /* 0x000000ffff037224 */ /* 0x000fc400078e000f */
[----:B---3--:R-:W-:Y:S02]  /*5d80*/  IMAD.MOV.U32 R31, RZ, RZ, R4 ;  /* 0x000000ffff1f7224 */ /* 0x008fe400078e0004 */
[----:B------:R-:W-:-:S08]  /*5d90*/  IMAD.MOV.U32 R33, RZ, RZ, R5 ;  /* 0x000000ffff217224 */ /* 0x000fd000078e0005 */
[----:B-12-4-:R-:W-:Y:S05]  /*5da0*/  @!P0 BRA `(.L_x_571) ;  /* 0x0000000000388947 */ /* 0x016fea0003800000 */
        /* <DEDUP_REMOVED lines=14> */
.L_x_571:
[----:B------:R-:W-:Y:S05]  /*5e90*/  BSYNC.RECONVERGENT B1 ;  /* 0x0000000000017941 */ /* 0x000fea0003800200 */
.L_x_570:
        /* <DEDUP_REMOVED lines=25> */
.L_x_573:
[----:B------:R-:W-:Y:S05]  /*6030*/  BSYNC.RECONVERGENT B1 ;  /* 0x0000000000017941 */ /* 0x000fea0003800200 */
.L_x_572:
        /* <DEDUP_REMOVED lines=21> */
.L_x_575:
[----:B------:R-:W-:Y:S05]  /*6190*/  BSYNC.RECONVERGENT B1 ;  /* 0x0000000000017941 */ /* 0x000fea0003800200 */
.L_x_574:
        /* <DEDUP_REMOVED lines=21> */
.L_x_577:
[----:B------:R-:W-:Y:S05]  /*62f0*/  BSYNC.RECONVERGENT B1 ;  /* 0x0000000000017941 */ /* 0x000fea0003800200 */
.L_x_576:
        /* <DEDUP_REMOVED lines=21> */
.L_x_579:
[----:B------:R-:W-:Y:S05]  /*6450*/  BSYNC.RECONVERGENT B1 ;  /* 0x0000000000017941 */ /* 0x000fea0003800200 */
.L_x_578:
        /* <DEDUP_REMOVED lines=21> */
.L_x_581:
[----:B------:R-:W-:Y:S05]  /*65b0*/  BSYNC.RECONVERGENT B1 ;  /* 0x0000000000017941 */ /* 0x000fea0003800200 */
.L_x_580:
        /* <DEDUP_REMOVED lines=20> */
.L_x_497:
[----:B------:R-:W-:Y:S05]  /*6700*/  BSYNC.RECONVERGENT B0 ;  /* 0x0000000000007941 */ /* 0x000fea0003800200 */
.L_x_464:
[----:B------:R-:W-:Y:S05]  /*6710*/  @P1 EXIT ;  /* 0x000000000000194d */ /* 0x000fea0003800000 */
[----:B01-3--:R-:W0:Y:S01]  /*6720*/  LDC.64 R2, c[0x0][0x390] ;  /* 0x0000e400ff027b82 */ /* 0x00be220000000a00 */
[----:B------:R-:W-:Y:S02]  /*6730*/  IMAD.MOV.U32 R18, RZ, RZ, R17 ;  /* 0x000000ffff127224 */ /* 0x000fe400078e0011 */
[----:B0-----:R-:W-:-:S05]  /*6740*/  IMAD.WIDE.U32 R2, R0, 0x10, R2 ;  /* 0x0000001000027825 */ /* 0x001fca00078e0002 */
[----:B------:R-:W-:Y:S04]  /*6750*/  STG.E.64 desc[UR10][R2.64], R12 ;  /* 0x0000000c02007986 */ /* 0x000fe8000c101b0a */
[----:B------:R-:W-:Y:S01]  /*6760*/  STG.E.64 desc[UR10][R2.64+0x8], R18 ;  /* 0x0000081202007986 */ /* 0x000fe2000c101b0a */
[----:B------:R-:W-:Y:S05]  /*6770*/  EXIT ;  /* 0x000000000000794d */ /* 0x000fea0003800000 */
.L_x_582:
        /* <DEDUP_REMOVED lines=16> */
.L_x_739:


//--------------------- .text._ZN6thrust24THRUST_300001_SM_1000_NS8cuda_cub4core6detail13_kernel_agentINS1_8__reduce11ReduceAgentINS0_12zip_iteratorIN4cuda3std3__45tupleIJNS0_10device_ptrIdEENS0_17counting_iteratorIlNS0_11use_defaultESF_SF_EEEEEEEPNSB_IJdlEEESJ_iNS1_9__extrema9arg_max_fIdl10comparatorEEEEJSI_SK_iSO_EEEvDpT0_ --------------------------
	.section	.text._ZN6thrust24THRUST_300001_SM_1000_NS8cuda_cub4core6detail13_kernel_agentINS1_8__reduce11ReduceAgentINS0_12zip_iteratorIN4cuda3std3__45tupleIJNS0_10device_ptrIdEENS0_17counting_iteratorIlNS0_11use_defaultESF_SF_EEEEEEEPNSB_IJdlEEESJ_iNS1_9__extrema9arg_max_fIdl10comparatorEEEEJSI_SK_iSO_EEEvDpT0_,"ax",@progbits
	.align	128
        .global         _ZN6thrust24THRUST_300001_SM_1000_NS8cuda_cub4core6detail13_kernel_agentINS1_8__reduce11ReduceAgentINS0_12zip_iteratorIN4cuda3std3__45tupleIJNS0_10device_ptrIdEENS0_17counting_iteratorIlNS0_11use_defaultESF_SF_EEEEEEEPNSB_IJdlEEESJ_iNS1_9__extrema9arg_max_fIdl10comparatorEEEEJSI_SK_iSO_EEEvDpT0_
        .type           _ZN6thrust24THRUST_300001_SM_1000_NS8cuda_cub4core6detail13_kernel_agentINS1_8__reduce11ReduceAgentINS0_12zip_iteratorIN4cuda3std3__45tupleIJNS0_10device_ptrIdEENS0_17counting_iteratorIlNS0_11use_defaultESF_SF_EEEEEEEPNSB_IJdlEEESJ_iNS1_9__extrema9arg_max_fIdl10comparatorEEEEJSI_SK_iSO_EEEvDpT0_,@function
        .size           _ZN6thrust24THRUST_300001_SM_1000_NS8cuda_cub4core6detail13_kernel_agentINS1_8__reduce11ReduceAgentINS0_12zip_iteratorIN4cuda3std3__45tupleIJNS0_10device_ptrIdEENS0_17counting_iteratorIlNS0_11use_defaultESF_SF_EEEEEEEPNSB_IJdlEEESJ_iNS1_9__extrema9arg_max_fIdl10comparatorEEEEJSI_SK_iSO_EEEvDpT0_,(.L_x_740 - _ZN6thrust24THRUST_300001_SM_1000_NS8cuda_cub4core6detail13_kernel_agentINS1_8__reduce11ReduceAgentINS0_12zip_iteratorIN4cuda3std3__45tupleIJNS0_10device_ptrIdEENS0_17counting_iteratorIlNS0_11use_defaultESF_SF_EEEEEEEPNSB_IJdlEEESJ_iNS1_9__extrema9arg_max_fIdl10comparatorEEEEJSI_SK_iSO_EEEvDpT0_)
        .other          _ZN6thrust24THRUST_300001_SM_1000_NS8cuda_cub4core6detail13_kernel_agentINS1_8__reduce11ReduceAgentINS0_12zip_iteratorIN4cuda3std3__45tupleIJNS0_10device_ptrIdEENS0_17counting_iteratorIlNS0_11use_defaultESF_SF_EEEEEEEPNSB_IJdlEEESJ_iNS1_9__extrema9arg_max_fIdl10comparatorEEEEJSI_SK_iSO_EEEvDpT0_,@"STO_CUDA_ENTRY STV_DEFAULT"
_ZN6thrust24THRUST_300001_SM_1000_NS8cuda_cub4core6detail13_kernel_agentINS1_8__reduce11ReduceAgentINS0_12zip_iteratorIN4cuda3std3__45tupleIJNS0_10device_ptrIdEENS0_17counting_iteratorIlNS0_11use_defaultESF_SF_EEEEEEEPNSB_IJdlEEESJ_iNS1_9__extrema9arg_max_fIdl10comparatorEEEEJSI_SK_iSO_EEEvDpT0_:
.text._ZN6thrust24THRUST_300001_SM_1000_NS8cuda_cub4core6detail13_kernel_agentINS1_8__reduce11ReduceAgentINS0_12zip_iteratorIN4cuda3std3__45tupleIJNS0_10device_ptrIdEENS0_17counting_iteratorIlNS0_11use_defaultESF_SF_EEEEEEEPNSB_IJdlEEESJ_iNS1_9__extrema9arg_max_fIdl10comparatorEEEEJSI_SK_iSO_EEEvDpT0_:
        /* <DEDUP_REMOVED lines=23> */
.L_x_586:
[----:B0-----:R-:W-:Y:S05]  /*0170*/  BSYNC.RECONVERGENT B1 ;  /* 0x0000000000017941 */ /* 0x001fea0003800200 */
.L_x_585:
        /* <DEDUP_REMOVED lines=19> */
.L_x_593:
        /* <DEDUP_REMOVED lines=31> */
.L_x_592:
[----:B------:R-:W-:Y:S05]  /*04a0*/  BSYNC.RECONVERGENT B3 ;  /* 0x0000000000037941 */ /* 0x000fea0003800200 */
.L_x_591:
[----:B------:R-:W-:Y:S01]  /*04b0*/  IADD3 R14, P0, PT, R14, 0x100, RZ ;  /* 0x000001000e0e7810 */ /* 0x000fe20007f1e0ff */
[----:B------:R-:W-:Y:S02]  /*04c0*/  VIADD R10, R10, 0x100 ;  /* 0x000001000a0a7836 */ /* 0x000fe40000000000 */
[----:B------:R-:W-:Y:S02]  /*04d0*/  IMAD.X R13, RZ, RZ, R13, P3 ;  /* 0x000000ffff0d7224 */ /* 0x000fe400018e060d */
[----:B------:R-:W-:Y:S01]  /*04e0*/  IMAD.X R15, RZ, RZ, R15, P0 ;  /* 0x000000ffff0f7224 */ /* 0x000fe200000e060f */
[----:B------:R-:W-:Y:S07]  /*04f0*/  @P2 BRA `(.L_x_593) ;  /* 0xfffffffc006c2947 */ /* 0x000fee000383ffff */
.L_x_590:
[----:B------:R-:W-:Y:S05]  /*0500*/  BSYNC.RECONVERGENT B2 ;  /* 0x0000000000027941 */ /* 0x000fea0003800200 */
.L_x_589:
[----:B------:R-:W-:-:S13]  /*0510*/  ISETP.GE.U32.AND P0, PT, R16, 0x300, PT ;  /* 0x000003001000780c */ /* 0x000fda0003f06070 */
[----:B------:R-:W-:Y:S05]  /*0520*/  @!P0 BRA `(.L_x_588) ;  /* 0x0000000400bc8947 */ /* 0x000fea0003800000 */
[----:B------:R-:W0:Y:S01]  /*0530*/  LDC.64 R4, c[0x0][0x380] ;  /* 0x0000e000ff047b82 */ /* 0x000e220000000a00 */
[----:B------:R-:W-:-:S07]  /*0540*/  VIADD R20, R10, 0x200 ;  /* 0x000002000a147836 */ /* 0x000fce0000000000 */
[----:B------:R-:W1:Y:S02]  /*0550*/  LDC.64 R6, c[0x0][0x388] ;  /* 0x0000e200ff067b82 */ /* 0x000e640000000a00 */
.L_x_602:
        /* <DEDUP_REMOVED lines=30> */
.L_x_595:
[----:B------:R-:W-:Y:S05]  /*0740*/  BSYNC.RECONVERGENT B2 ;  /* 0x0000000000027941 */ /* 0x000fea0003800200 */
.L_x_594:
[----:B-----5:R-:W-:Y:S01]  /*0750*/  DSETP.GEU.AND P0, PT, |R16|, |R14|, PT ;  /* 0x4000000e1000722a */ /* 0x020fe20003f0e200 */
[C---:B------:R-:W-:Y:S01]  /*0760*/  IADD3 R19, P1, PT, R23.reuse, R6, RZ ;  /* 0x0000000617137210 */ /* 0x040fe20007f3e0ff */
[----:B------:R-:W-:Y:S01]  /*0770*/  BSSY.RECONVERGENT B2, `(.L_x_596) ;  /* 0x0000015000027945 */ /* 0x000fe20003800200 */
[----:B------:R-:W-:Y:S02]  /*0780*/  IMAD.MOV.U32 R2, RZ, RZ, R14 ;  /* 0x000000ffff027224 */ /* 0x000fe400078e000e */
[----:B------:R-:W-:Y:S01]  /*0790*/  LEA.HI.X.SX32 R18, R23, R7, 0x1, P1 ;  /* 0x0000000717127211 */ /* 0x000fe200008f0eff */
[----:B------:R-:W-:Y:S02]  /*07a0*/  IMAD.MOV.U32 R9, RZ, RZ, R19 ;  /* 0x000000ffff097224 */ /* 0x000fe400078e0013 */
[----:B------:R-:W-:Y:S02]  /*07b0*/  IMAD.MOV.U32 R3, RZ, RZ, R15 ;  /* 0x000000ffff037224 */ /* 0x000fe400078e000f */
[----:B------:R-:W-:-:S04]  /*07c0*/  IMAD.MOV.U32 R8, RZ, RZ, R18 ;  /* 0x000000ffff087224 */ /* 0x000fc800078e0012 */
        /* <DEDUP_REMOVED lines=15> */
.L_x_597:
[----:B------:R-:W-:Y:S05]  /*08c0*/  BSYNC.RECONVERGENT B2 ;  /* 0x0000000000027941 */ /* 0x000fea0003800200 */
.L_x_596:
        /* <DEDUP_REMOVED lines=25> */
.L_x_599:
[----:B------:R-:W-:Y:S05]  /*0a60*/  BSYNC.RECONVERGENT B2 ;  /* 0x0000000000027941 */ /* 0x000fea0003800200 */
.L_x_598:
        /* <DEDUP_REMOVED lines=22> */
.L_x_601:
[----:B------:R-:W-:Y:S05]  /*0bd0*/  BSYNC.RECONVERGENT B2 ;  /* 0x0000000000027941 */ /* 0x000fea0003800200 */
.L_x_600:
[C---:B------:R-:W-:Y:S01]  /*0be0*/  VIADD R10, R20.reuse, 0x200 ;  /* 0x00000200140a7836 */ /* 0x040fe20000000000 */
[----:B------:R-:W-:-:S04]  /*0bf0*/  IADD3 R20, PT, PT, R20, 0x400, RZ ;  /* 0x0000040014147810 */ /* 0x000fc80007ffe0ff */
[----:B------:R-:W-:-:S13]  /*0c00*/  ISETP.GE.AND P0, PT, R10, UR5, PT ;  /* 0x000000050a007c0c */ /* 0x000fda000bf06270 */
[----:B------:R-:W-:Y:S05]  /*0c10*/  @!P0 BRA `(.L_x_602) ;  /* 0xfffffff800508947 */ /* 0x000fea000383ffff */
.L_x_588:
[----:B------:R-:W-:Y:S05]  /*0c20*/  BSYNC.RECONVERGENT B1 ;  /* 0x0000000000017941 */ /* 0x000fea0003800200 */
.L_x_587:
        /* <DEDUP_REMOVED lines=35> */
.L_x_605:
[----:B------:R-:W-:Y:S05]  /*0e60*/  BSYNC.RECONVERGENT B1 ;  /* 0x0000000000017941 */ /* 0x000fea0003800200 */
.L_x_604:
        /* <DEDUP_REMOVED lines=31> */
.L_x_607:
[----:B------:R-:W-:Y:S05]  /*1060*/  BSYNC.RECONVERGENT B1 ;  /* 0x0000000000017941 */ /* 0x000fea0003800200 */
.L_x_606:
        /* <DEDUP_REMOVED lines=31> */
.L_x_609:
[----:B------:R-:W-:Y:S05]  /*1260*/  BSYNC.RECONVERGENT B1 ;  /* 0x0000000000017941 */ /* 0x000fea0003800200 */
.L_x_608:
[----:B------:R-:W-:Y:S01]  /*1270*/  ISETP.GT.AND P0, PT, R10, 0x17, PT ;  /* 0x000000170a00780c */ /* 0x000fe20003f04270 */
[----:B-1----:R1:W1:Y:S01]  /*1280*/  SHFL.DOWN PT, R2, R4, 0x8, 0x1f ;  /* 0x09001f0004027f89 */ /* 0x00226200000e0000 */
[----:B------:R-:W-:Y:S01]  /*1290*/  BSSY.RECONVERGENT B1, `(.L_x_610) ;  /* 0x000001d000017945 */ /* 0x000fe20003800200 */
[----:B0-----:R-:W-:Y:S02]  /*12a0*/  IMAD.MOV.U32 R8, RZ, RZ, R11 ;  /* 0x000000ffff087224 */ /* 0x001fe400078e000b */
[----:B------:R0:W0:Y:S01]  /*12b0*/  SHFL.DOWN PT, R3, R5, 0x8, 0x1f ;  /* 0x09001f0005037f89 */ /* 0x00002200000e0000 */
[----:B------:R-:W-:Y:S02]  /*12c0*/  IMAD.MOV.U32 R9, RZ, RZ, R12 ;  /* 0x000000ffff097224 */ /* 0x000fe400078e000c */
[----:B------:R-:W-:Y:S01]  /*12d0*/  IMAD.MOV.U32 R6, RZ, RZ, R4 ;  /* 0x000000ffff067224 */ /* 0x000fe200078e0004 */
[----:B---3--:R3:W0:Y:S01]  /*12e0*/  SHFL.DOWN PT, R14, R11, 0x8, 0x1f ;  /* 0x09001f000b0e7f89 */ /* 0x00862200000e0000 */
[----:B--2---:R-:W-:-:S03]  /*12f0*/  IMAD.MOV.U32 R7, RZ, RZ, R5 ;  /* 0x000000ffff077224 */ /* 0x004fc600078e0005 */
[----:B----4-:R3:W2:Y:S01]  /*1300*/  SHFL.DOWN PT, R13, R12, 0x8, 0x1f ;  /* 0x09001f000c0d7f89 */ /* 0x0106a200000e0000 */
[----:B------:R-:W-:Y:S05]  /*1310*/  @P0 BRA `(.L_x_611) ;  /* 0x0000000000500947 */ /* 0x000fea0003800000 */
[----:B01----:R-:W-:Y:S01]  /*1320*/  DSETP.GEU.AND P0, PT, |R4|, |R2|, PT ;  /* 0x400000020400722a */ /* 0x003fe20003f0e200 */
[----:B------:R-:W-:Y:S01]  /*1330*/  IMAD.MOV.U32 R8, RZ, RZ, R14 ;  /* 0x000000ffff087224 */ /* 0x000fe200078e000e */
[----:B--2---:R-:W-:Y:S01]  /*1340*/  MOV R9, R13 ;  /* 0x0000000d00097202 */ /* 0x004fe20000000f00 */
        /* <DEDUP_REMOVED lines=17> */
.L_x_611:
[----:B------:R-:W-:Y:S05]  /*1460*/  BSYNC.RECONVERGENT B1 ;  /* 0x0000000000017941 */ /* 0x000fea0003800200 */
.L_x_610:
[----:B------:R-:W-:Y:S01]  /*1470*/  ISETP.GT.AND P0, PT, R10, 0xf, PT ;  /* 0x0000000f0a00780c */ /* 0x000fe20003f04270 */
[----:B-1----:R1:W4:Y:S01]  /*1480*/  SHFL.DOWN PT, R4, R6, 0x10, 0x1f ;  /* 0x0a001f0006047f89 */ /* 0x00232200000e0000 */
[----:B------:R-:W-:Y:S01]  /*1490*/  BSSY.RECONVERGENT B1, `(.L_x_612) ;  /* 0x000001d000017945 */ /* 0x000fe20003800200 */
[----:B0-----:R-:W-:Y:S02]  /*14a0*/  IMAD.MOV.U32 R14, RZ, RZ, R8 ;  /* 0x000000ffff0e7224 */ /* 0x001fe400078e0008 */
[----:B------:R1:W0:Y:S01]  /*14b0*/  SHFL.DOWN PT, R5, R7, 0x10, 0x1f ;  /* 0x0a001f0007057f89 */ /* 0x00022200000e0000 */
[----:B------:R-:W-:Y:S02]  /*14c0*/  IMAD.MOV.U32 R15, RZ, RZ, R9 ;  /* 0x000000ffff0f7224 */ /* 0x000fe400078e0009 */
[----:B------:R-:W-:Y:S01]  /*14d0*/  IMAD.MOV.U32 R2, RZ, RZ, R6 ;  /* 0x000000ffff027224 */ /* 0x000fe200078e0006 */
[----:B---3--:R1:W3:Y:S01]  /*14e0*/  SHFL.DOWN PT, R11, R8, 0x10, 0x1f ;  /* 0x0a001f00080b7f89 */ /* 0x0082e200000e0000 */
[----:B------:R-:W-:-:S03]  /*14f0*/  IMAD.MOV.U32 R3, RZ, RZ, R7 ;  /* 0x000000ffff037224 */ /* 0x000fc600078e0007 */
[----:B------:R1:W0:Y:S01]  /*1500*/  SHFL.DOWN PT, R12, R9, 0x10, 0x1f ;  /* 0x0a001f00090c7f89 */ /* 0x00022200000e0000 */
[----:B------:R-:W-:Y:S05]  /*1510*/  @P0 BRA `(.L_x_613) ;  /* 0x0000000000500947 */ /* 0x000fea0003800000 */
[----:B0---4-:R-:W-:Y:S01]  /*1520*/  DSETP.GEU.AND P0, PT, |R6|, |R4|, PT ;  /* 0x400000040600722a */ /* 0x011fe20003f0e200 */
[----:B---3--:R-:W-:Y:S02]  /*1530*/  IMAD.MOV.U32 R14, RZ, RZ, R11 ;  /* 0x000000ffff0e7224 */ /* 0x008fe400078e000b */
        /* <DEDUP_REMOVED lines=18> */
.L_x_613:
[----:B------:R-:W-:Y:S05]  /*1660*/  BSYNC.RECONVERGENT B1 ;  /* 0x0000000000017941 */ /* 0x000fea0003800200 */
.L_x_612:
[----:B------:R-:W-:Y:S01]  /*1670*/  ISETP.NE.AND P0, PT, R10, RZ, PT ;  /* 0x000000ff0a00720c */ /* 0x000fe20003f05270 */
[----:B------:R-:W-:-:S12]  /*1680*/  BSSY.RECONVERGENT B1, `(.L_x_614) ;  /* 0x000000a000017945 */ /* 0x000fd80003800200 */
[----:B------:R-:W-:Y:S05]  /*1690*/  @P0 BRA `(.L_x_615) ;  /* 0x0000000000200947 */ /* 0x000fea0003800000 */
[----:B-1----:R-:W1:Y:S01]  /*16a0*/  S2R R6, SR_CgaCtaId ;  /* 0x0000000000067919 */ /* 0x002e620000008800 */
[----:B0-----:R-:W-:Y:S02]  /*16b0*/  MOV R5, 0x400 ;  /* 0x0000040000057802 */ /* 0x001fe40000000f00 */
[----:B----4-:R-:W-:-:S04]  /*16c0*/  SHF.R.U32.HI R4, RZ, 0x1, R0 ;  /* 0x00000001ff047819 */ /* 0x010fc80000011600 */
[----:B------:R-:W-:Y:S02]  /*16d0*/  LOP3.LUT R4, R4, 0x1f0, RZ, 0xc0, !PT ;  /* 0x000001f004047812 */ /* 0x000fe400078ec0ff */
[----:B-1----:R-:W-:-:S05]  /*16e0*/  LEA R5, R6, R5, 0x18 ;  /* 0x0000000506057211 */ /* 0x002fca00078ec0ff */
[----:B------:R-:W-:-:S05]  /*16f0*/  IMAD.IADD R5, R4, 0x1, R5 ;  /* 0x0000000104057824 */ /* 0x000fca00078e0205 */
[----:B------:R0:W-:Y:S04]  /*1700*/  STS.64 [R5+0x10], R14 ;  /* 0x0000100e05007388 */ /* 0x0001e80000000a00 */
[----:B------:R0:W-:Y:S02]  /*1710*/  STS.64 [R5+0x8], R2 ;  /* 0x0000080205007388 */ /* 0x0001e40000000a00 */
.L_x_615:
[----:B------:R-:W-:Y:S05]  /*1720*/  BSYNC.RECONVERGENT B1 ;  /* 0x0000000000017941 */ /* 0x000fea0003800200 */
.L_x_614:
        /* <DEDUP_REMOVED lines=8> */
[----:B-1--4-:R-:W1:Y:S04]  /*17b0*/  LDS.128 R4, [R0+0x20] ;  /* 0x0000200000047984 */ /* 0x012e680000000c00 */
[----:B--2---:R2:W4:Y:S04]  /*17c0*/  LDS.64 R12, [R0+0x80] ;  /* 0x00008000000c7984 */ /* 0x0045280000000a00 */
[----:B---3--:R2:W3:Y:S01]  /*17d0*/  LDS.128 R8, [R0+0x30] ;  /* 0x0000300000087984 */ /* 0x0084e20000000c00 */
[----:B0-----:R-:W-:Y:S01]  /*17e0*/  DSETP.GEU.AND P0, PT, |R2|, |R16|, PT ;  /* 0x400000100200722a */ /* 0x001fe20003f0e200 */
[----:B------:R-:W-:Y:S01]  /*17f0*/  IMAD.MOV.U32 R24, RZ, RZ, R16 ;  /* 0x000000ffff187224 */ /* 0x000fe200078e0010 */
[----:B------:R-:W-:Y:S01]  /*1800*/  MOV R25, R17 ;  /* 0x0000001100197202 */ /* 0x000fe20000000f00 */
[----:B-1----:R-:W-:-:S02]  /*1810*/  IMAD.MOV.U32 R26, RZ, RZ, R4 ;  /* 0x000000ffff1a7224 */ /* 0x002fc400078e0004 */
[----:B------:R-:W-:-:S09]  /*1820*/  IMAD.MOV.U32 R27, RZ, RZ, R5 ;  /* 0x000000ffff1b7224 */ /* 0x000fd200078e0005 */
        /* <DEDUP_REMOVED lines=15> */
.L_x_618:
[----:B------:R-:W-:Y:S05]  /*1920*/  BSYNC.RECONVERGENT B1 ;  /* 0x0000000000017941 */ /* 0x000fea0003800200 */
.L_x_617:
        /* <DEDUP_REMOVED lines=23> */
.L_x_620:
[----:B------:R-:W-:Y:S05]  /*1aa0*/  BSYNC.RECONVERGENT B1 ;  /* 0x0000000000017941 */ /* 0x000fea0003800200 */
.L_x_619:
        /* <DEDUP_REMOVED lines=21> */
.L_x_622:
[----:B------:R-:W-:Y:S05]  /*1c00*/  BSYNC.RECONVERGENT B1 ;  /* 0x0000000000017941 */ /* 0x000fea0003800200 */
.L_x_621:
        /* <DEDUP_REMOVED lines=23> */
.L_x_624:
[----:B------:R-:W-:Y:S05]  /*1d80*/  BSYNC.RECONVERGENT B1 ;  /* 0x0000000000017941 */ /* 0x000fea0003800200 */
.L_x_623:
        /* <DEDUP_REMOVED lines=21> */
.L_x_626:
[----:B------:R-:W-:Y:S05]  /*1ee0*/  BSYNC.RECONVERGENT B1 ;  /* 0x0000000000017941 */ /* 0x000fea0003800200 */
.L_x_625:
[----:B------:R-:W-:Y:S01]  /*1ef0*/  DSETP.GEU.AND P0, PT, |R2|, |R10|, PT ;  /* 0x4000000a0200722a */ /* 0x000fe20003f0e200 */
[----:B------:R-:W-:Y:S01]  /*1f00*/  BSSY.RECONVERGENT B1, `(.L_x_627) ;  /* 0x0000014000017945 */ /* 0x000fe20003800200 */
[----:B------:R-:W-:Y:S01]  /*1f10*/  IMAD.MOV.U32 R8, RZ, RZ, R10 ;  /* 0x000000ffff087224 */ /* 0x000fe200078e000a */
[----:B---3--:R-:W-:Y:S01]  /*1f20*/  MOV R0, R5 ;  /* 0x0000000500007202 */ /* 0x008fe20000000f00 */
        /* <DEDUP_REMOVED lines=17> */
.L_x_628:
[----:B------:R-:W-:Y:S05]  /*2040*/  BSYNC.RECONVERGENT B1 ;  /* 0x0000000000017941 */ /* 0x000fea0003800200 */
.L_x_627:
        /* <DEDUP_REMOVED lines=21> */
.L_x_603:
        /* <DEDUP_REMOVED lines=9> */
[----:B------:R-:W-:Y:S02]  /*2230*/  VIADD R5, R5, UR6 ;  /* 0x0000000605057c36 */ /* 0x000fe40008000000 */
        /* <DEDUP_REMOVED lines=9> */
[----:B----4-:R-:W-:Y:S01]  /*22d0*/  IMAD.MOV.U32 R14, RZ, RZ, R12 ;  /* 0x000000ffff0e7224 */ /* 0x010fe200078e000c */
[----:B------:R-:W-:Y:S01]  /*22e0*/  MOV R6, R10 ;  /* 0x0000000a00067202 */ /* 0x000fe20000000f00 */
[----:B0-----:R-:W-:Y:S02]  /*22f0*/  IMAD.MOV.U32 R16, RZ, RZ, R13 ;  /* 0x000000ffff107224 */ /* 0x001fe400078e000d */
        /* <DEDUP_REMOVED lines=16> */
.L_x_630:
[----:B------:R-:W-:Y:S05]  /*2400*/  BSYNC.RECONVERGENT B1 ;  /* 0x0000000000017941 */ /* 0x000fea0003800200 */
.L_x_629:
        /* <DEDUP_REMOVED lines=32> */
.L_x_632:
[----:B------:R-:W-:Y:S05]  /*2610*/  BSYNC.RECONVERGENT B1 ;  /* 0x0000000000017941 */ /* 0x000fea0003800200 */
.L_x_631:
[----:B-1----:R-:W-:Y:S01]  /*2620*/  VIADD R2, R4, 0x4 ;  /* 0x0000000404027836 */ /* 0x002fe20000000000 */
[----:B------:R1:W4:Y:S01]  /*2630*/  SHFL.DOWN PT, R6, R8, 0x4, R5 ;  /* 0x0880000008067989 */ /* 0x00032200000e0005 */
[----:B------:R-:W-:Y:S01]  /*2640*/  BSSY.RECONVERGENT B1, `(.L_x_633) ;  /* 0x000001e000017945 */ /* 0x000fe20003800200 */
[----:B--2---:R-:W-:Y:S01]  /*2650*/  IMAD.MOV.U32 R14, RZ, RZ, R10 ;  /* 0x000000ffff0e7224 */ /* 0x004fe200078e000a */
[----:B------:R-:W-:Y:S01]  /*2660*/  MOV R16, R12 ;  /* 0x0000000c00107202 */ /* 0x000fe20000000f00 */
[----:B------:R1:W2:Y:S01]  /*2670*/  SHFL.DOWN PT, R7, R9, 0x4, R5 ;  /* 0x0880000009077989 */ /* 0x0002a200000e0005 */
[----:B------:R-:W-:Y:S01]  /*2680*/  ISETP.GT.AND P0, PT, R2, R5, PT ;  /* 0x000000050200720c */ /* 0x000fe20003f04270 */
[----:B------:R-:W-:Y:S02]  /*2690*/  IMAD.MOV.U32 R2, RZ, RZ, R8 ;  /* 0x000000ffff027224 */ /* 0x000fe400078e0008 */
[----:B---3--:R1:W3:Y:S01]  /*26a0*/  SHFL.DOWN PT, R11, R10, 0x4, R5 ;  /* 0x088000000a0b7989 */ /* 0x0082e200000e0005 */
[----:B------:R-:W-:-:S03]  /*26b0*/  IMAD.MOV.U32 R3, RZ, RZ, R9 ;  /* 0x000000ffff037224 */ /* 0x000fc600078e0009 */
[----:B0-----:R1:W0:Y:S06]  /*26c0*/  SHFL.DOWN PT, R13, R12, 0x4, R5 ;  /* 0x088000000c0d7989 */ /* 0x00122c00000e0005 */
        /* <DEDUP_REMOVED lines=21> */
.L_x_634:
[----:B------:R-:W-:Y:S05]  /*2820*/  BSYNC.RECONVERGENT B1 ;  /* 0x0000000000017941 */ /* 0x000fea0003800200 */
.L_x_633:
        /* <DEDUP_REMOVED lines=8> */
[----:B---3--:R3:W1:Y:S01]  /*28b0*/  SHFL.DOWN PT, R11, R14, 0x8, R5 ;  /* 0x090000000e0b7989 */ /* 0x00866200000e0005 */
[----:B--2---:R-:W-:-:S03]  /*28c0*/  IMAD.MOV.U32 R7, RZ, RZ, R3 ;  /* 0x000000ffff077224 */ /* 0x004fc600078e0003 */
[----:B0-----:R3:W0:Y:S04]  /*28d0*/  SHFL.DOWN PT, R13, R16, 0x8, R5 ;  /* 0x09000000100d7989 */ /* 0x00162800000e0005 */
        /* <DEDUP_REMOVED lines=21> */
.L_x_636:
[----:B------:R-:W-:Y:S05]  /*2a30*/  BSYNC.RECONVERGENT B1 ;  /* 0x0000000000017941 */ /* 0x000fea0003800200 */
.L_x_635:
[----:B-1----:R-:W-:Y:S01]  /*2a40*/  VIADD R2, R4, 0x10 ;  /* 0x0000001004027836 */ /* 0x002fe20000000000 */
[----:B----4-:R1:W2:Y:S01]  /*2a50*/  SHFL.DOWN PT, R8, R6, 0x10, R5 ;  /* 0x0a00000006087989 */ /* 0x0102a200000e0005 */
[----:B------:R-:W-:Y:S01]  /*2a60*/  BSSY.RECONVERGENT B1, `(.L_x_637) ;  /* 0x000001e000017945 */ /* 0x000fe20003800200 */
[----:B---3--:R-:W-:Y:S02]  /*2a70*/  IMAD.MOV.U32 R14, RZ, RZ, R10 ;  /* 0x000000ffff0e7224 */ /* 0x008fe400078e000a */
[----:B------:R-:W-:Y:S01]  /*2a80*/  ISETP.GT.AND P0, PT, R2, R5, PT ;  /* 0x000000050200720c */ /* 0x000fe20003f04270 */
[----:B------:R1:W3:Y:S01]  /*2a90*/  SHFL.DOWN PT, R9, R7, 0x10, R5 ;  /* 0x0a00000007097989 */ /* 0x0002e200000e0005 */
[----:B------:R-:W-:Y:S02]  /*2aa0*/  IMAD.MOV.U32 R15, RZ, RZ, R12 ;  /* 0x000000ffff0f7224 */ /* 0x000fe400078e000c */
[----:B------:R-:W-:Y:S01]  /*2ab0*/  IMAD.MOV.U32 R2, RZ, RZ, R6 ;  /* 0x000000ffff027224 */ /* 0x000fe200078e0006 */
[----:B------:R1:W4:Y:S01]  /*2ac0*/  SHFL.DOWN PT, R11, R10, 0x10, R5 ;  /* 0x0a0000000a0b7989 */ /* 0x00032200000e0005 */
        /* <DEDUP_REMOVED lines=23> */
.L_x_638:
[----:B------:R-:W-:Y:S05]  /*2c40*/  BSYNC.RECONVERGENT B1 ;  /* 0x0000000000017941 */ /* 0x000fea0003800200 */
.L_x_637:
        /* <DEDUP_REMOVED lines=11> */
.L_x_640:
[----:B------:R-:W-:Y:S05]  /*2d00*/  BSYNC.RECONVERGENT B1 ;  /* 0x0000000000017941 */ /* 0x000fea0003800200 */
.L_x_639:
[----:B------:R-:W-:Y:S01]  /*2d10*/  BAR.SYNC.DEFER_BLOCKING 0x0 ;  /* 0x0000000000007b1d */ /* 0x000fe20000010000 */
[----:B------:R-:W-:-:S13]  /*2d20*/  ISETP.NE.AND P1, PT, R0, RZ, PT ;  /* 0x000000ff0000720c */ /* 0x000fda0003f25270 */
[----:B------:R-:W-:Y:S05]  /*2d30*/  @P1 BRA `(.L_x_616) ;  /* 0x0000003400d41947 */ /* 0x000fea0003800000 */
[----:B------:R-:W-:Y:S01]  /*2d40*/  UISETP.GE.AND UP0, UPT, UR6, 0x21, UPT ;  /* 0x000000210600788c */ /* 0x000fe2000bf06270 */
[----:B----4-:R-:W-:Y:S02]  /*2d50*/  IMAD.MOV.U32 R11, RZ, RZ, R14 ;  /* 0x000000ffff0b7224 */ /* 0x010fe400078e000e */
[----:B--2---:R-:W-:Y:S02]  /*2d60*/  IMAD.MOV.U32 R8, RZ, RZ, R15 ;  /* 0x000000ffff087224 */ /* 0x004fe400078e000f */
        /* <DEDUP_REMOVED lines=8> */
[----:B0-----:R-:W0:Y:S01]  /*2df0*/  LDS.64 R12, [UR4+0x20] ;  /* 0x00002004ff0c7984 */ /* 0x001e220008000a00 */
[----:B-1----:R-:W-:Y:S01]  /*2e00*/  DSETP.GEU.AND P0, PT, |R2|, |R6|, PT ;  /* 0x400000060200722a */ /* 0x002fe20003f0e200 */
[----:B------:R-:W-:Y:S01]  /*2e10*/  MOV R4, R6 ;  /* 0x0000000600047202 */ /* 0x000fe20000000f00 */
[----:B------:R-:W-:Y:S02]  /*2e20*/  IMAD.MOV.U32 R5, RZ, RZ, R7 ;  /* 0x000000ffff057224 */ /* 0x000fe400078e0007 */
[----:B0-----:R-:W-:Y:S02]  /*2e30*/  IMAD.MOV.U32 R11, RZ, RZ, R12 ;  /* 0x000000ffff0b7224 */ /* 0x001fe400078e000c */
        /* <DEDUP_REMOVED lines=16> */
.L_x_642:
[----:B------:R-:W-:Y:S05]  /*2f40*/  BSYNC.RECONVERGENT B1 ;  /* 0x0000000000017941 */ /* 0x000fea0003800200 */
.L_x_641:
[----:B------:R-:W-:Y:S01]  /*2f50*/  UISETP.GE.AND UP0, UPT, UR6, 0x41, UPT ;  /* 0x000000410600788c */ /* 0x000fe2000bf06270 */
[----:B---3--:R-:W-:Y:S02]  /*2f60*/  IMAD.MOV.U32 R9, RZ, RZ, R11 ;  /* 0x000000ffff097224 */ /* 0x008fe400078e000b */
[----:B------:R-:W-:Y:S02]  /*2f70*/  IMAD.MOV.U32 R0, RZ, RZ, R8 ;  /* 0x000000ffff007224 */ /* 0x000fe400078e0008 */
[----:B------:R-:W-:Y:S02]  /*2f80*/  IMAD.MOV.U32 R2, RZ, RZ, R4 ;  /* 0x000000ffff027224 */ /* 0x000fe400078e0004 */
[----:B------:R-:W-:Y:S02]  /*2f90*/  IMAD.MOV.U32 R3, RZ, RZ, R5 ;  /* 0x000000ffff037224 */ /* 0x000fe400078e0005 */
        /* <DEDUP_REMOVED lines=8> */
[----:B------:R-:W-:Y:S02]  /*3020*/  IMAD.MOV.U32 R2, RZ, RZ, R6 ;  /* 0x000000ffff027224 */ /* 0x000fe400078e0006 */
[----:B------:R-:W-:Y:S02]  /*3030*/  IMAD.MOV.U32 R3, RZ, RZ, R7 ;  /* 0x000000ffff037224 */ /* 0x000fe400078e0007 */
[----:B0-----:R-:W-:-:S02]  /*3040*/  IMAD.MOV.U32 R9, RZ, RZ, R12 ;  /* 0x000000ffff097224 */ /* 0x001fc400078e000c */
        /* <DEDUP_REMOVED lines=16> */
.L_x_644:
[----:B------:R-:W-:Y:S05]  /*3150*/  BSYNC.RECONVERGENT B1 ;  /* 0x0000000000017941 */ /* 0x000fea0003800200 */
.L_x_643:
[----:B------:R-:W-:Y:S01]  /*3160*/  UISETP.GE.AND UP0, UPT, UR6, 0x61, UPT ;  /* 0x000000610600788c */ /* 0x000fe2000bf06270 */
[----:B------:R-:W-:Y:S01]  /*3170*/  IMAD.MOV.U32 R11, RZ, RZ, R9 ;  /* 0x000000ffff0b7224 */ /* 0x000fe200078e0009 */
[----:B------:R-:W-:Y:S01]  /*3180*/  MOV R8, R0 ;  /* 0x0000000000087202 */ /* 0x000fe20000000f00 */
[----:B------:R-:W-:Y:S02]  /*3190*/  IMAD.MOV.U32 R4, RZ, RZ, R2 ;  /* 0x000000ffff047224 */ /* 0x000fe400078e0002 */
[----:B------:R-:W-:-:S04]  /*31a0*/  IMAD.MOV.U32 R5, RZ, RZ, R3 ;  /* 0x000000ffff057224 */ /* 0x000fc800078e0003 */
        /* <DEDUP_REMOVED lines=27> */
.L_x_646:
[----:B------:R-:W-:Y:S05]  /*3360*/  BSYNC.RECONVERGENT B1 ;  /* 0x0000000000017941 */ /* 0x000fea0003800200 */
.L_x_645:
[----:B------:R-:W-:Y:S01]  /*3370*/  UISETP.GE.AND UP0, UPT, UR6, 0x81, UPT ;  /* 0x000000810600788c */ /* 0x000fe2000bf06270 */
[----:B------:R-:W-:Y:S02]  /*3380*/  IMAD.MOV.U32 R9, RZ, RZ, R11 ;  /* 0x000000ffff097224 */ /* 0x000fe400078e000b */
        /* <DEDUP_REMOVED lines=30> */
.L_x_648:
[----:B------:R-:W-:Y:S05]  /*3570*/  BSYNC.RECONVERGENT B1 ;  /* 0x0000000000017941 */ /* 0x000fea0003800200 */
.L_x_647:
        /* <DEDUP_REMOVED lines=32> */
.L_x_650:
[----:B------:R-:W-:Y:S05]  /*3780*/  BSYNC.RECONVERGENT B1 ;  /* 0x0000000000017941 */ /* 0x000fea0003800200 */
.L_x_649:
        /* <DEDUP_REMOVED lines=14> */
[----:B------:R-:W-:Y:S01]  /*3870*/  IMAD.MOV.U32 R7, RZ, RZ, R3 ;  /* 0x000000ffff077224 */ /* 0x000fe200078e0003 */
[----:B0-----:R-:W-:Y:S01]  /*3880*/  MOV R0, R13 ;  /* 0x0000000d00007202 */ /* 0x001fe20000000f00 */
        /* <DEDUP_REMOVED lines=16> */
.L_x_652:
[----:B------:R-:W-:Y:S05]  /*3990*/  BSYNC.RECONVERGENT B1 ;  /* 0x0000000000017941 */ /* 0x000fea0003800200 */
.L_x_651:
[----:B------:R-:W-:Y:S01]  /*39a0*/  UISETP.GE.AND UP0, UPT, UR6, 0xe1, UPT ;  /* 0x000000e10600788c */ /* 0x000fe2000bf06270 */
[----:B------:R-:W-:Y:S02]  /*39b0*/  IMAD.MOV.U32 R14, RZ, RZ, R9 ;  /* 0x000000ffff0e7224 */ /* 0x000fe400078e0009 */
[----:B------:R-:W-:Y:S02]  /*39c0*/  IMAD.MOV.U32 R15, RZ, RZ, R0 ;  /* 0x000000ffff0f7224 */ /* 0x000fe400078e0000 */
[----:B------:R-:W-:Y:S02]  /*39d0*/  IMAD.MOV.U32 R2, RZ, RZ, R6 ;  /* 0x000000ffff027224 */ /* 0x000fe400078e0006 */
[----:B------:R-:W-:Y:S02]  /*39e0*/  IMAD.MOV.U32 R3, RZ, RZ, R7 ;  /* 0x000000ffff037224 */ /* 0x000fe400078e0007 */
[----:B------:R-:W-:Y:S05]  /*39f0*/  BRA.U !UP0, `(.L_x_616) ;  /* 0x0000002908a47547 */ /* 0x000fea000b800000 */
[----:B------:R-:W1:Y:S01]  /*3a00*/  S2UR UR5, SR_CgaCtaId ;  /* 0x00000000000579c3 */ /* 0x000e620000008800 */
[----:B------:R-:W-:Y:S02]  /*3a10*/  UMOV UR4, 0x400 ;  /* 0x0000040000047882 */ /* 0x000fe40000000000 */
[----:B-1----:R-:W-:-:S09]  /*3a20*/  ULEA UR4, UR5, UR4, 0x18 ;  /* 0x0000000405047291 */ /* 0x002fd2000f8ec0ff */
[----:B------:R-:W1:Y:S04]  /*3a30*/  LDS.64 R4, [UR4+0x78] ;  /* 0x00007804ff047984 */ /* 0x000e680008000a00 */
[----:B------:R-:W2:Y:S01]  /*3a40*/  LDS.64 R10, [UR4+0x80] ;  /* 0x00008004ff0a7984 */ /* 0x000ea20008000a00 */
        /* <DEDUP_REMOVED lines=21> */
.L_x_584:
        /* <DEDUP_REMOVED lines=30> */
[----:B------:R-:W-:Y:S02]  /*3d80*/  ISETP.GE.U32.AND.EX P0, PT, RZ, RZ, PT, P0 ;  /* 0x000000ffff00720c */ /* 0x000fe40003f06100 */
[----:B------:R-:W-:-:S11]  /*3d90*/  IADD3.X R7, PT, PT, RZ, UR7, RZ, P1, !PT ;  /* 0x00000007ff077c10 */ /* 0x000fd60008ffe4ff */
[----:B------:R-:W-:-:S06]  /*3da0*/  DSETP.LT.OR P0, PT, |R8|, |R4|, !P0 ;  /* 0x400000040800722a */ /* 0x000fcc0004701600 */
[----:B------:R-:W-:Y:S02]  /*3db0*/  FSEL R8, R4, R8, P0 ;  /* 0x0000000804087208 */ /* 0x000fe40000000000 */
[----:B------:R-:W-:Y:S02]  /*3dc0*/  FSEL R9, R5, R9, P0 ;  /* 0x0000000905097208 */ /* 0x000fe40000000000 */
[----:B------:R-:W-:Y:S02]  /*3dd0*/  SEL R23, R6, R23, P0 ;  /* 0x0000001706177207 */ /* 0x000fe40000000000 */
[----:B------:R-:W-:-:S07]  /*3de0*/  SEL R24, R7, R24, P0 ;  /* 0x0000001807187207 */ /* 0x000fce0000000000 */
.L_x_654:
[----:B------:R-:W-:Y:S05]  /*3df0*/  BSYNC.RECONVERGENT B1 ;  /* 0x0000000000017941 */ /* 0x000fea0003800200 */
.L_x_653:
[----:B------:R-:W-:Y:S01]  /*3e00*/  UISETP.GE.U32.AND UP0, UPT, UR4, 0xa00, UPT ;  /* 0x00000a000400788c */ /* 0x000fe2000bf06070 */
[----:B------:R-:W-:-:S08]  /*3e10*/  IMAD.MOV.U32 R5, RZ, RZ, 0x500 ;  /* 0x00000500ff057424 */ /* 0x000fd000078e00ff */
[----:B------:R-:W-:Y:S05]  /*3e20*/  BRA.U !UP0, `(.L_x_655) ;  /* 0x00000005084c7547 */ /* 0x000fea000b800000 */
[----:B------:R-:W-:Y:S01]  /*3e30*/  IMAD.MOV.U32 R12, RZ, RZ, R8 ;  /* 0x000000ffff0c7224 */ /* 0x000fe200078e0008 */
[----:B------:R-:W0:Y:S01]  /*3e40*/  LDCU UR4, c[0x0][0x398] ;  /* 0x00007300ff0477ac */ /* 0x000e220008000800 */
[----:B------:R-:W-:Y:S02]  /*3e50*/  IMAD.MOV.U32 R13, RZ, RZ, R9 ;  /* 0x000000ffff0d7224 */ /* 0x000fe400078e0009 */
[----:B------:R-:W-:Y:S01]  /*3e60*/  IMAD.MOV.U32 R17, RZ, RZ, 0x500 ;  /* 0x00000500ff117424 */ /* 0x000fe200078e00ff */
[----:B------:R-:W1:Y:S01]  /*3e70*/  LDCU.64 UR6, c[0x0][0x388] ;  /* 0x00007100ff0677ac */ /* 0x000e620008000a00 */
[----:B------:R-:W-:-:S05]  /*3e80*/  NOP ;  /* 0x0000000000007918 */ /* 0x000fca0000000000 */
.L_x_656:
[----:B------:R-:W-:-:S05]  /*3e90*/  IMAD.WIDE.U32 R26, R17, 0x8, R2 ;  /* 0x00000008111a7825 */ /* 0x000fca00078e0002 */
[----:B------:R-:W2:Y:S04]  /*3ea0*/  LDG.E.64 R14, desc[UR8][R26.64] ;  /* 0x000000081a0e7981 */ /* 0x000ea8000c1e1b00 */
[----:B------:R-:W3:Y:S04]  /*3eb0*/  LDG.E.64 R4, desc[UR8][R26.64+0x800] ;  /* 0x000800081a047981 */ /* 0x000ee8000c1e1b00 */
[----:B------:R-:W4:Y:S04]  /*3ec0*/  LDG.E.64 R6, desc[UR8][R26.64+0x1000] ;  /* 0x001000081a067981 */ /* 0x000f28000c1e1b00 */
[----:B------:R-:W5:Y:S04]  /*3ed0*/  LDG.E.64 R10, desc[UR8][R26.64+0x1800] ;  /* 0x001800081a0a7981 */ /* 0x000f68000c1e1b00 */
[----:B------:R-:W5:Y:S01]  /*3ee0*/  LDG.E.64 R8, desc[UR8][R26.64+0x2000] ;  /* 0x002000081a087981 */ /* 0x000f62000c1e1b00 */
[----:B-1----:R-:W-:-:S04]  /*3ef0*/  IADD3 R18, P0, P1, R0, UR6, R17 ;  /* 0x0000000600127c10 */ /* 0x002fc8000f91e011 */
[----:B------:R-:W-:Y:S01]  /*3f00*/  IADD3.X R16, PT, PT, RZ, UR7, RZ, P0, P1 ;  /* 0x00000007ff107c10 */ /* 0x000fe200087e24ff */
[----:B------:R-:W-:Y:S01]  /*3f10*/  IMAD.MOV.U32 R20, RZ, RZ, R18 ;  /* 0x000000ffff147224 */ /* 0x000fe200078e0012 */
[----:B------:R-:W-:-:S03]  /*3f20*/  IADD3 R22, P3, PT, R18, 0x100, RZ ;  /* 0x0000010012167810 */ /* 0x000fc60007f7e0ff */
        /* <DEDUP_REMOVED lines=11> */
[----:B------:R-:W-:Y:S01]  /*3fe0*/  IMAD.X R24, RZ, RZ, R16, P3 ;  /* 0x000000ffff187224 */ /* 0x000fe200018e0610 */
[----:B------:R-:W-:-:S03]  /*3ff0*/  IADD3 R13, P3, PT, R18, 0x200, RZ ;  /* 0x00000200120d7810 */ /* 0x000fc60007f7e0ff */
[----:B---3--:R-:W-:-:S14]  /*4000*/  DSETP.GEU.AND P1, PT, |R14|, |R4|, PT ;  /* 0x400000040e00722a */ /* 0x008fdc0003f2e200 */
[----:B------:R-:W-:-:S04]  /*4010*/  @P1 ISETP.GE.U32.AND P0, PT, R20, R22, PT ;  /* 0x000000161400120c */ /* 0x000fc80003f06070 */
[----:B------:R-:W-:-:S13]  /*4020*/  @P1 ISETP.GE.AND.EX P0, PT, R19, R24, PT, P0 ;  /* 0x000000181300120c */ /* 0x000fda0003f06300 */
[----:B------:R-:W-:-:S06]  /*4030*/  @P1 DSETP.LT.OR P0, PT, |R4|, |R14|, !P0 ;  /* 0x4000000e0400122a */ /* 0x000fcc0004701600 */
[----:B------:R-:W-:Y:S01]  /*4040*/  @P1 FSEL R12, R14, R4, P0 ;  /* 0x000000040e0c1208 */ /* 0x000fe20000000000 */
[----:B------:R-:W-:Y:S01]  /*4050*/  IMAD.X R14, RZ, RZ, R16, P3 ;  /* 0x000000ffff0e7224 */ /* 0x000fe200018e0610 */
[----:B------:R-:W-:Y:S02]  /*4060*/  @P1 FSEL R15, R15, R5, P0 ;  /* 0x000000050f0f1208 */ /* 0x000fe40000000000 */
[----:B------:R-:W-:Y:S01]  /*4070*/  @P1 SEL R22, R20, R22, P0 ;  /* 0x0000001614161207 */ /* 0x000fe20000000000 */
[----:B------:R-:W-:Y:S01]  /*4080*/  @P1 IMAD.MOV.U32 R4, RZ, RZ, R12 ;  /* 0x000000ffff041224 */ /* 0x000fe200078e000c */
[----:B------:R-:W-:Y:S01]  /*4090*/  IADD3 R12, P3, PT, R18, 0x300, RZ ;  /* 0x00000300120c7810 */ /* 0x000fe20007f7e0ff */
[----:B------:R-:W-:Y:S02]  /*40a0*/  @P1 IMAD.MOV.U32 R5, RZ, RZ, R15 ;  /* 0x000000ffff051224 */ /* 0x000fe400078e000f */
[----:B------:R-:W-:Y:S01]  /*40b0*/  IMAD.MOV.U32 R15, RZ, RZ, R24 ;  /* 0x000000ffff0f7224 */ /* 0x000fe200078e0018 */
[----:B------:R-:W-:-:S03]  /*40c0*/  @P1 SEL R15, R19, R24, P0 ;  /* 0x00000018130f1207 */ /* 0x000fc60000000000 */
[----:B----4-:R-:W-:-:S14]  /*40d0*/  DSETP.GEU.AND P2, PT, |R4|, |R6|, PT ;  /* 0x400000060400722a */ /* 0x010fdc0003f4e200 */
[----:B------:R-:W-:-:S04]  /*40e0*/  @P2 ISETP.GE.U32.AND P0, PT, R22, R13, PT ;  /* 0x0000000d1600220c */ /* 0x000fc80003f06070 */
[----:B------:R-:W-:-:S13]  /*40f0*/  @P2 ISETP.GE.AND.EX P0, PT, R15, R14, PT, P0 ;  /* 0x0000000e0f00220c */ /* 0x000fda0003f06300 */
[----:B------:R-:W-:-:S06]  /*4100*/  @P2 DSETP.LT.OR P0, PT, |R6|, |R4|, !P0 ;  /* 0x400000040600222a */ /* 0x000fcc0004701600 */
[----:B------:R-:W-:Y:S02]  /*4110*/  @P2 FSEL R4, R4, R6, P0 ;  /* 0x0000000604042208 */ /* 0x000fe40000000000 */
[----:B------:R-:W-:Y:S02]  /*4120*/  @P2 FSEL R5, R5, R7, P0 ;  /* 0x0000000705052208 */ /* 0x000fe40000000000 */
[----:B------:R-:W-:Y:S01]  /*4130*/  @P2 SEL R14, R15, R14, P0 ;  /* 0x0000000e0f0e2207 */ /* 0x000fe20000000000 */
[----:B------:R-:W-:Y:S02]  /*4140*/  @P2 IMAD.MOV.U32 R6, RZ, RZ, R4 ;  /* 0x000000ffff062224 */ /* 0x000fe400078e0004 */
[----:B------:R-:W-:Y:S02]  /*4150*/  @P2 IMAD.MOV.U32 R7, RZ, RZ, R5 ;  /* 0x000000ffff072224 */ /* 0x000fe400078e0005 */
[----:B------:R-:W-:Y:S01]  /*4160*/  IMAD.MOV.U32 R5, RZ, RZ, R13 ;  /* 0x000000ffff057224 */ /* 0x000fe200078e000d */
[----:B------:R-:W-:Y:S01]  /*4170*/  @P2 SEL R5, R22, R13, P0 ;  /* 0x0000000d16052207 */ /* 0x000fe20000000000 */
        /* <DEDUP_REMOVED lines=13> */
[----:B------:R-:W-:-:S04]  /*4250*/  IADD3 R5, PT, PT, R17, 0xa00, RZ ;  /* 0x00000a0011057810 */ /* 0x000fc80007ffe0ff */
[----:B0-----:R-:W-:Y:S01]  /*4260*/  ISETP.GT.AND P1, PT, R5, UR4, PT ;  /* 0x0000000405007c0c */ /* 0x001fe2000bf24270 */
[----:B------:R-:W-:Y:S01]  /*4270*/  DSETP.GEU.AND P2, PT, |R10|, |R8|, PT ;  /* 0x400000080a00722a */ /* 0x000fe20003f4e200 */
[----:B------:R-:W-:-:S04]  /*4280*/  VIADD R5, R17, 0x500 ;  /* 0x0000050011057836 */ /* 0x000fc80000000000 */
[----:B------:R-:W-:-:S09]  /*4290*/  IMAD.MOV.U32 R17, RZ, RZ, R5 ;  /* 0x000000ffff117224 */ /* 0x000fd200078e0005 */
        /* <DEDUP_REMOVED lines=12> */
.L_x_655:
        /* <DEDUP_REMOVED lines=14> */
[----:B------:R-:W-:Y:S01]  /*4440*/  IMAD.IADD R7, R0, 0x1, R5 ;  /* 0x0000000100077824 */ /* 0x000fe200078e0205 */
[----:B------:R-:W-:-:S04]  /*4450*/  LEA.HI R4, R10, 0x1, RZ, 0x18 ;  /* 0x000000010a047811 */ /* 0x000fc800078fc0ff */
[C---:B------:R-:W-:Y:S02]  /*4460*/  IADD3 R14, P0, PT, R7.reuse, UR6, RZ ;  /* 0x00000006070e7c10 */ /* 0x040fe4000ff1e0ff */
[----:B------:R-:W-:Y:S01]  /*4470*/  LOP3.LUT R6, R4, 0x3, RZ, 0xc0, !PT ;  /* 0x0000000304067812 */ /* 0x000fe200078ec0ff */
[----:B------:R-:W-:Y:S02]  /*4480*/  IMAD.MOV.U32 R4, RZ, RZ, R0 ;  /* 0x000000ffff047224 */ /* 0x000fe400078e0000 */
[----:B------:R-:W-:Y:S02]  /*4490*/  IMAD.X R15, RZ, RZ, UR7, P0 ;  /* 0x00000007ff0f7e24 */ /* 0x000fe400080e06ff */
[----:B------:R-:W-:Y:S02]  /*44a0*/  IMAD.MOV R11, RZ, RZ, -R6 ;  /* 0x000000ffff0b7224 */ /* 0x000fe400078e0a06 */
[----:B0-----:R-:W-:-:S04]  /*44b0*/  IMAD.WIDE.U32 R2, R7, 0x8, R2 ;  /* 0x0000000807027825 */ /* 0x001fc800078e0002 */
[----:B------:R-:W-:Y:S02]  /*44c0*/  IMAD.MOV.U32 R12, RZ, RZ, R2 ;  /* 0x000000ffff0c7224 */ /* 0x000fe400078e0002 */
[----:B------:R-:W-:-:S07]  /*44d0*/  IMAD.MOV.U32 R13, RZ, RZ, R3 ;  /* 0x000000ffff0d7224 */ /* 0x000fce00078e0003 */
.L_x_663:
[----:B------:R-:W-:Y:S02]  /*44e0*/  IMAD.MOV.U32 R2, RZ, RZ, R12 ;  /* 0x000000ffff027224 */ /* 0x000fe400078e000c */
[----:B------:R-:W-:-:S06]  /*44f0*/  IMAD.MOV.U32 R3, RZ, RZ, R13 ;  /* 0x000000ffff037224 */ /* 0x000fcc00078e000d */
[----:B------:R-:W2:Y:S01]  /*4500*/  LDG.E.64 R2, desc[UR8][R2.64] ;  /* 0x0000000802027981 */ /* 0x000ea2000c1e1b00 */
[----:B------:R-:W-:Y:S01]  /*4510*/  VIADD R11, R11, 0x1 ;  /* 0x000000010b0b7836 */ /* 0x000fe20000000000 */
[----:B------:R-:W-:Y:S01]  /*4520*/  BSSY.RECONVERGENT B3, `(.L_x_661) ;  /* 0x000001b000037945 */ /* 0x000fe20003800200 */
[----:B------:R-:W-:Y:S01]  /*4530*/  IMAD.MOV.U32 R19, RZ, RZ, R23 ;  /* 0x000000ffff137224 */ /* 0x000fe200078e0017 */
[----:B------:R-:W-:Y:S01]  /*4540*/  MOV R7, R9 ;  /* 0x0000000900077202 */ /* 0x000fe20000000f00 */
[----:B------:R-:W-:Y:S01]  /*4550*/  IMAD.MOV.U32 R16, RZ, RZ, R24 ;  /* 0x000000ffff107224 */ /* 0x000fe200078e0018 */
[----:B------:R-:W-:Y:S01]  /*4560*/  ISETP.NE.AND P2, PT, R11, RZ, PT ;  /* 0x000000ff0b00720c */ /* 0x000fe20003f45270 */
[----:B------:R-:W-:Y:S01]  /*4570*/  IMAD.MOV.U32 R6, RZ, RZ, R8 ;  /* 0x000000ffff067224 */ /* 0x000fe200078e0008 */
[----:B------:R-:W-:Y:S01]  /*4580*/  IADD3 R12, P3, PT, R12, 0x800, RZ ;  /* 0x000008000c0c7810 */ /* 0x000fe20007f7e0ff */
[----:B------:R-:W-:Y:S02]  /*4590*/  IMAD.MOV.U32 R23, RZ, RZ, R14 ;  /* 0x000000ffff177224 */ /* 0x000fe400078e000e */
[----:B------:R-:W-:Y:S01]  /*45a0*/  IMAD.MOV.U32 R24, RZ, RZ, R15 ;  /* 0x000000ffff187224 */ /* 0x000fe200078e000f */
[----:B--2---:R-:W-:Y:S01]  /*45b0*/  DSETP.GEU.AND P0, PT, |R8|, |R2|, PT ;  /* 0x400000020800722a */ /* 0x004fe20003f0e200 */
[----:B------:R-:W-:-:S02]  /*45c0*/  IMAD.MOV.U32 R8, RZ, RZ, R2 ;  /* 0x000000ffff087224 */ /* 0x000fc400078e0002 */
        /* <DEDUP_REMOVED lines=16> */
.L_x_662:
[----:B------:R-:W-:Y:S05]  /*46d0*/  BSYNC.RECONVERGENT B3 ;  /* 0x0000000000037941 */ /* 0x000fea0003800200 */
.L_x_661:
[----:B------:R-:W-:Y:S01]  /*46e0*/  IADD3 R14, P0, PT, R14, 0x100, RZ ;  /* 0x000001000e0e7810 */ /* 0x000fe20007f1e0ff */
[----:B------:R-:W-:Y:S02]  /*46f0*/  VIADD R4, R4, 0x100 ;  /* 0x0000010004047836 */ /* 0x000fe40000000000 */
[----:B------:R-:W-:Y:S02]  /*4700*/  IMAD.X R13, RZ, RZ, R13, P3 ;  /* 0x000000ffff0d7224 */ /* 0x000fe400018e060d */
[----:B------:R-:W-:Y:S01]  /*4710*/  IMAD.X R15, RZ, RZ, R15, P0 ;  /* 0x000000ffff0f7224 */ /* 0x000fe200000e060f */
[----:B------:R-:W-:Y:S07]  /*4720*/  @P2 BRA `(.L_x_663) ;  /* 0xfffffffc006c2947 */ /* 0x000fee000383ffff */
.L_x_660:
[----:B------:R-:W-:Y:S05]  /*4730*/  BSYNC.RECONVERGENT B2 ;  /* 0x0000000000027941 */ /* 0x000fea0003800200 */
.L_x_659:
[----:B------:R-:W-:-:S13]  /*4740*/  ISETP.GE.U32.AND P0, PT, R10, 0x300, PT ;  /* 0x000003000a00780c */ /* 0x000fda0003f06070 */
[----:B------:R-:W-:Y:S05]  /*4750*/  @!P0 BRA `(.L_x_658) ;  /* 0x0000000400fc8947 */ /* 0x000fea0003800000 */
[----:B------:R-:W0:Y:S01]  /*4760*/  LDCU.128 UR12, c[0x0][0x380] ;  /* 0x00007000ff0c77ac */ /* 0x000e220008000c00 */
[----:B------:R-:W1:Y:S01]  /*4770*/  LDC.64 R20, c[0x0][0x380] ;  /* 0x0000e000ff147b82 */ /* 0x000e620000000a00 */
[C---:B------:R-:W-:Y:S01]  /*4780*/  IADD3 R7, P1, PT, R4.reuse, R5, RZ ;  /* 0x0000000504077210 */ /* 0x040fe20007f3e0ff */
[C---:B------:R-:W-:Y:S02]  /*4790*/  IMAD.IADD R16, R4.reuse, 0x1, R5 ;  /* 0x0000000104107824 */ /* 0x040fe400078e0205 */
[----:B------:R-:W-:Y:S02]  /*47a0*/  VIADD R22, R4, 0x200 ;  /* 0x0000020004167836 */ /* 0x000fe40000000000 */
[----:B------:R-:W-:Y:S02]  /*47b0*/  IMAD.X R10, RZ, RZ, RZ, P1 ;  /* 0x000000ffff0a7224 */ /* 0x000fe400008e06ff */
[----:B------:R-:W2:Y:S01]  /*47c0*/  LDC.64 R2, c[0x0][0x388] ;  /* 0x0000e200ff027b82 */ /* 0x000ea20000000a00 */
[----:B0-----:R-:W-:-:S02]  /*47d0*/  LEA R6, P2, R7, UR12, 0x3 ;  /* 0x0000000c07067c11 */ /* 0x001fc4000f8418ff */
[----:B------:R-:W-:Y:S02]  /*47e0*/  IADD3 R18, P0, PT, R16, UR14, RZ ;  /* 0x0000000e10127c10 */ /* 0x000fe4000ff1e0ff */
[----:B------:R-:W-:Y:S02]  /*47f0*/  IADD3 R6, P1, PT, R6, 0x1800, RZ ;  /* 0x0000180006067810 */ /* 0x000fe40007f3e0ff */
[----:B------:R-:W-:Y:S01]  /*4800*/  LEA.HI.X R5, R7, UR13, R10, 0x3, P2 ;  /* 0x0000000d07057c11 */ /* 0x000fe200090f1c0a */
[----:B-1----:R-:W-:-:S04]  /*4810*/  IMAD.WIDE.U32 R20, R16, 0x8, R20 ;  /* 0x0000000810147825 */ /* 0x002fc800078e0014 */
[----:B------:R-:W-:Y:S02]  /*4820*/  IMAD.X R19, RZ, RZ, UR15, P0 ;  /* 0x0000000fff137e24 */ /* 0x000fe400080e06ff */
[----:B------:R-:W-:-:S07]  /*4830*/  IMAD.X R5, RZ, RZ, R5, P1 ;  /* 0x000000ffff057224 */ /* 0x000fce00008e0605 */
.L_x_672:
[----:B------:R-:W3:Y:S01]  /*4840*/  LDG.E.64 R14, desc[UR8][R20.64] ;  /* 0x00000008140e7981 */ /* 0x000ee2000c1e1b00 */
[----:B------:R-:W-:-:S05]  /*4850*/  IMAD.MOV.U32 R4, RZ, RZ, R6 ;  /* 0x000000ffff047224 */ /* 0x000fca00078e0006 */
[----:B------:R0:W5:Y:S04]  /*4860*/  LDG.E.64 R10, desc[UR8][R4.64+-0x1000] ;  /* 0xfff00008040a7981 */ /* 0x000168000c1e1b00 */
[----:B------:R0:W5:Y:S01]  /*4870*/  LDG.E.64 R6, desc[UR8][R4.64+-0x800] ;  /* 0xfff8000804067981 */ /* 0x000162000c1e1b00 */
[----:B------:R-:W-:Y:S01]  /*4880*/  BSSY.RECONVERGENT B2, `(.L_x_664) ;  /* 0x0000015000027945 */ /* 0x000fe20003800200 */
[----:B------:R-:W-:Y:S02]  /*4890*/  IMAD.MOV.U32 R26, RZ, RZ, R18 ;  /* 0x000000ffff1a7224 */ /* 0x000fe400078e0012 */
[----:B------:R-:W-:Y:S01]  /*48a0*/  IMAD.MOV.U32 R25, RZ, RZ, R19 ;  /* 0x000000ffff197224 */ /* 0x000fe200078e0013 */
[----:B---3--:R-:W-:Y:S01]  /*48b0*/  DSETP.GEU.AND P0, PT, |R8|, |R14|, PT ;  /* 0x4000000e0800722a */ /* 0x008fe20003f0e200 */
[----:B------:R-:W-:Y:S01]  /*48c0*/  MOV R12, R14 ;  /* 0x0000000e000c7202 */ /* 0x000fe20000000f00 */
[----:B------:R-:W-:-:S12]  /*48d0*/  IMAD.MOV.U32 R13, RZ, RZ, R15 ;  /* 0x000000ffff0d7224 */ /* 0x000fd800078e000f */
        /* <DEDUP_REMOVED lines=15> */
.L_x_665:
[----:B------:R-:W-:Y:S05]  /*49d0*/  BSYNC.RECONVERGENT B2 ;  /* 0x0000000000027941 */ /* 0x000fea0003800200 */
.L_x_664:
[----:B-----5:R-:W-:Y:S01]  /*49e0*/  DSETP.GEU.AND P0, PT, |R12|, |R10|, PT ;  /* 0x4000000a0c00722a */ /* 0x020fe20003f0e200 */
[----:B------:R-:W-:Y:S01]  /*49f0*/  VIADD R9, R16, 0x100 ;  /* 0x0000010010097836 */ /* 0x000fe20000000000 */
[----:B------:R-:W-:Y:S01]  /*4a00*/  BSSY.RECONVERGENT B2, `(.L_x_666) ;  /* 0x0000016000027945 */ /* 0x000fe20003800200 */
[----:B------:R-:W-:-:S03]  /*4a10*/  IMAD.MOV.U32 R8, RZ, RZ, R10 ;  /* 0x000000ffff087224 */ /* 0x000fc600078e000a */
[----:B--2---:R-:W-:Y:S01]  /*4a20*/  IADD3 R23, P1, PT, R9, R2, RZ ;  /* 0x0000000209177210 */ /* 0x004fe20007f3e0ff */
[----:B------:R-:W-:-:S04]  /*4a30*/  IMAD.MOV.U32 R9, RZ, RZ, R11 ;  /* 0x000000ffff097224 */ /* 0x000fc800078e000b */
[----:B------:R-:W-:Y:S02]  /*4a40*/  IMAD.X R24, RZ, RZ, R3, P1 ;  /* 0x000000ffff187224 */ /* 0x000fe400008e0603 */
[----:B------:R-:W-:Y:S02]  /*4a50*/  IMAD.MOV.U32 R15, RZ, RZ, R23 ;  /* 0x000000ffff0f7224 */ /* 0x000fe400078e0017 */
[----:B------:R-:W-:Y:S01]  /*4a60*/  IMAD.MOV.U32 R14, RZ, RZ, R24 ;  /* 0x000000ffff0e7224 */ /* 0x000fe200078e0018 */
        /* <DEDUP_REMOVED lines=15> */
.L_x_667:
[----:B------:R-:W-:Y:S05]  /*4b60*/  BSYNC.RECONVERGENT B2 ;  /* 0x0000000000027941 */ /* 0x000fea0003800200 */
.L_x_666:
[----:B------:R0:W5:Y:S01]  /*4b70*/  LDG.E.64 R10, desc[UR8][R4.64] ;  /* 0x00000008040a7981 */ /* 0x000162000c1e1b00 */
[----:B------:R-:W-:Y:S01]  /*4b80*/  DSETP.GEU.AND P0, PT, |R8|, |R6|, PT ;  /* 0x400000060800722a */ /* 0x000fe20003f0e200 */
[----:B------:R-:W-:Y:S01]  /*4b90*/  VIADD R13, R16, 0x200 ;  /* 0x00000200100d7836 */ /* 0x000fe20000000000 */
[----:B------:R-:W-:Y:S01]  /*4ba0*/  BSSY.RECONVERGENT B2, `(.L_x_668) ;  /* 0x0000016000027945 */ /* 0x000fe20003800200 */
[----:B------:R-:W-:-:S03]  /*4bb0*/  MOV R12, R6 ;  /* 0x00000006000c7202 */ /* 0x000fc60000000f00 */
[----:B------:R-:W-:Y:S01]  /*4bc0*/  IADD3 R24, P1, PT, R13, R2, RZ ;  /* 0x000000020d187210 */ /* 0x000fe20007f3e0ff */
[----:B------:R-:W-:-:S04]  /*4bd0*/  IMAD.MOV.U32 R13, RZ, RZ, R7 ;  /* 0x000000ffff0d7224 */ /* 0x000fc800078e0007 */
[----:B------:R-:W-:Y:S02]  /*4be0*/  IMAD.X R23, RZ, RZ, R3, P1 ;  /* 0x000000ffff177224 */ /* 0x000fe400008e0603 */
        /* <DEDUP_REMOVED lines=17> */
.L_x_669:
[----:B------:R-:W-:Y:S05]  /*4d00*/  BSYNC.RECONVERGENT B2 ;  /* 0x0000000000027941 */ /* 0x000fea0003800200 */
.L_x_668:
[----:B-----5:R-:W-:Y:S01]  /*4d10*/  DSETP.GEU.AND P0, PT, |R12|, |R10|, PT ;  /* 0x4000000a0c00722a */ /* 0x020fe20003f0e200 */
[----:B------:R-:W-:Y:S01]  /*4d20*/  VIADD R7, R16, 0x300 ;  /* 0x0000030010077836 */ /* 0x000fe20000000000 */
[----:B------:R-:W-:Y:S01]  /*4d30*/  BSSY.RECONVERGENT B2, `(.L_x_670) ;  /* 0x0000016000027945 */ /* 0x000fe20003800200 */
[----:B------:R-:W-:Y:S02]  /*4d40*/  IMAD.MOV.U32 R8, RZ, RZ, R10 ;  /* 0x000000ffff087224 */ /* 0x000fe400078e000a */
[----:B------:R-:W-:Y:S01]  /*4d50*/  IMAD.MOV.U32 R9, RZ, RZ, R11 ;  /* 0x000000ffff097224 */ /* 0x000fe200078e000b */
[----:B------:R-:W-:-:S05]  /*4d60*/  IADD3 R7, P1, PT, R7, R2, RZ ;  /* 0x0000000207077210 */ /* 0x000fca0007f3e0ff */
        /* <DEDUP_REMOVED lines=18> */
.L_x_671:
[----:B------:R-:W-:Y:S05]  /*4e90*/  BSYNC.RECONVERGENT B2 ;  /* 0x0000000000027941 */ /* 0x000fea0003800200 */
.L_x_670:
[----:B------:R-:W-:Y:S01]  /*4ea0*/  VIADD R10, R22, 0x200 ;  /* 0x00000200160a7836 */ /* 0x000fe20000000000 */
[----:B------:R-:W-:Y:S01]  /*4eb0*/  IADD3 R6, P2, PT, R4, 0x2000, RZ ;  /* 0x0000200004067810 */ /* 0x000fe20007f5e0ff */
[----:B------:R-:W-:Y:S01]  /*4ec0*/  VIADD R22, R22, 0x400 ;  /* 0x0000040016167836 */ /* 0x000fe20000000000 */
[----:B------:R-:W-:Y:S01]  /*4ed0*/  IADD3 R18, P1, PT, R18, 0x400, RZ ;  /* 0x0000040012127810 */ /* 0x000fe20007f3e0ff */
[----:B------:R-:W-:Y:S01]  /*4ee0*/  VIADD R16, R16, 0x400 ;  /* 0x0000040010107836 */ /* 0x000fe20000000000 */
[----:B------:R-:W-:Y:S01]  /*4ef0*/  ISETP.GE.AND P0, PT, R10, R17, PT ;  /* 0x000000110a00720c */ /* 0x000fe20003f06270 */
[----:B------:R-:W-:Y:S01]  /*4f00*/  IMAD.X R5, RZ, RZ, R5, P2 ;  /* 0x000000ffff057224 */ /* 0x000fe200010e0605 */
[----:B------:R-:W-:Y:S02]  /*4f10*/  IADD3 R20, P2, PT, R20, 0x2000, RZ ;  /* 0x0000200014147810 */ /* 0x000fe40007f5e0ff */
[----:B------:R-:W-:-:S03]  /*4f20*/  IADD3.X R19, PT, PT, RZ, R19, RZ, P1, !PT ;  /* 0x00000013ff137210 */ /* 0x000fc60000ffe4ff */
[----:B------:R-:W-:-:S06]  /*4f30*/  IMAD.X R21, RZ, RZ, R21, P2 ;  /* 0x000000ffff157224 */ /* 0x000fcc00010e0615 */
[----:B------:R-:W-:Y:S05]  /*4f40*/  @!P0 BRA `(.L_x_672) ;  /* 0xfffffff8003c8947 */ /* 0x000fea000383ffff */
.L_x_658:
[----:B------:R-:W-:Y:S05]  /*4f50*/  BSYNC.RECONVERGENT B1 ;  /* 0x0000000000017941 */ /* 0x000fea0003800200 */
.L_x_657:
        /* <DEDUP_REMOVED lines=32> */
.L_x_674:
[----:B------:R-:W-:Y:S05]  /*5160*/  BSYNC.RECONVERGENT B1 ;  /* 0x0000000000017941 */ /* 0x000fea0003800200 */
.L_x_673:
        /* <DEDUP_REMOVED lines=31> */
.L_x_676:
[----:B------:R-:W-:Y:S05]  /*5360*/  BSYNC.RECONVERGENT B1 ;  /* 0x0000000000017941 */ /* 0x000fea0003800200 */
.L_x_675:
        /* <DEDUP_REMOVED lines=31> */
.L_x_678:
[----:B------:R-:W-:Y:S05]  /*5560*/  BSYNC.RECONVERGENT B1 ;  /* 0x0000000000017941 */ /* 0x000fea0003800200 */
.L_x_677:
[----:B------:R-:W-:Y:S01]  /*5570*/  ISETP.GT.AND P0, PT, R10, 0x17, PT ;  /* 0x000000170a00780c */ /* 0x000fe20003f04270 */
[----:B-1----:R1:W1:Y:S01]  /*5580*/  SHFL.DOWN PT, R6, R2, 0x8, 0x1f ;  /* 0x09001f0002067f89 */ /* 0x00226200000e0000 */
[----:B------:R-:W-:Y:S01]  /*5590*/  BSSY.RECONVERGENT B1, `(.L_x_679) ;  /* 0x000001d000017945 */ /* 0x000fe20003800200 */
[----:B0-----:R-:W-:Y:S01]  /*55a0*/  IMAD.MOV.U32 R8, RZ, RZ, R11 ;  /* 0x000000ffff087224 */ /* 0x001fe200078e000b */
[----:B------:R-:W-:Y:S01]  /*55b0*/  MOV R4, R2 ;  /* 0x0000000200047202 */ /* 0x000fe20000000f00 */
[----:B--2---:R0:W2:Y:S01]  /*55c0*/  SHFL.DOWN PT, R7, R3, 0x8, 0x1f ;  /* 0x09001f0003077f89 */ /* 0x0040a200000e0000 */
[----:B------:R-:W-:Y:S02]  /*55d0*/  IMAD.MOV.U32 R9, RZ, RZ, R12 ;  /* 0x000000ffff097224 */ /* 0x000fe400078e000c */
[----:B------:R-:W-:Y:S01]  /*55e0*/  IMAD.MOV.U32 R5, RZ, RZ, R3 ;  /* 0x000000ffff057224 */ /* 0x000fe200078e0003 */
[----:B---3--:R0:W3:Y:S04]  /*55f0*/  SHFL.DOWN PT, R14, R11, 0x8, 0x1f ;  /* 0x09001f000b0e7f89 */ /* 0x0080e800000e0000 */
        /* <DEDUP_REMOVED lines=22> */
.L_x_680:
[----:B------:R-:W-:Y:S05]  /*5760*/  BSYNC.RECONVERGENT B1 ;  /* 0x0000000000017941 */ /* 0x000fea0003800200 */
.L_x_679:
        /* <DEDUP_REMOVED lines=31> */
.L_x_682:
[----:B------:R-:W-:Y:S05]  /*5960*/  BSYNC.RECONVERGENT B1 ;  /* 0x0000000000017941 */ /* 0x000fea0003800200 */
.L_x_681:
        /* <DEDUP_REMOVED lines=11> */
.L_x_684:
[----:B------:R-:W-:Y:S05]  /*5a20*/  BSYNC.RECONVERGENT B1 ;  /* 0x0000000000017941 */ /* 0x000fea0003800200 */
.L_x_683:
        /* <DEDUP_REMOVED lines=31> */
.L_x_686:
[----:B------:R-:W-:Y:S05]  /*5c20*/  BSYNC.RECONVERGENT B1 ;  /* 0x0000000000017941 */ /* 0x000fea0003800200 */
.L_x_685:
        /* <DEDUP_REMOVED lines=23> */
.L_x_688:
[----:B------:R-:W-:Y:S05]  /*5da0*/  BSYNC.RECONVERGENT B1 ;  /* 0x0000000000017941 */ /* 0x000fea0003800200 */
.L_x_687:
[----:B------:R-:W-:Y:S01]  /*5db0*/  DSETP.GEU.AND P0, PT, |R4|, |R10|, PT ;  /* 0x4000000a0400722a */ /* 0x000fe20003f0e200 */
[----:B------:R-:W-:Y:S01]  /*5dc0*/  BSSY.RECONVERGENT B1, `(.L_x_689) ;  /* 0x0000014000017945 */ /* 0x000fe20003800200 */
[----:B------:R-:W-:Y:S01]  /*5dd0*/  IMAD.MOV.U32 R2, RZ, RZ, R10 ;  /* 0x000000ffff027224 */ /* 0x000fe200078e000a */
[----:B------:R-:W-:Y:S01]  /*5de0*/  MOV R3, R11 ;  /* 0x0000000b00037202 */ /* 0x000fe20000000f00 */
        /* <DEDUP_REMOVED lines=17> */
.L_x_690:
[----:B------:R-:W-:Y:S05]  /*5f00*/  BSYNC.RECONVERGENT B1 ;  /* 0x0000000000017941 */ /* 0x000fea0003800200 */
.L_x_689:
        /* <DEDUP_REMOVED lines=23> */
.L_x_692:
[----:B------:R-:W-:Y:S05]  /*6080*/  BSYNC.RECONVERGENT B1 ;  /* 0x0000000000017941 */ /* 0x000fea0003800200 */
.L_x_691:
        /* <DEDUP_REMOVED lines=21> */
.L_x_694:
[----:B------:R-:W-:Y:S05]  /*61e0*/  BSYNC.RECONVERGENT B1 ;  /* 0x0000000000017941 */ /* 0x000fea0003800200 */
.L_x_693:
        /* <DEDUP_REMOVED lines=21> */
.L_x_696:
[----:B------:R-:W-:Y:S05]  /*6340*/  BSYNC.RECONVERGENT B1 ;  /* 0x0000000000017941 */ /* 0x000fea0003800200 */
.L_x_695:
        /* <DEDUP_REMOVED lines=20> */
.L_x_616:
[----:B------:R-:W-:Y:S05]  /*6490*/  BSYNC.RECONVERGENT B0 ;  /* 0x0000000000007941 */ /* 0x000fea0003800200 */
.L_x_583:
[----:B------:R-:W-:Y:S05]  /*64a0*/  @P1 EXIT ;  /* 0x000000000000194d */ /* 0x000fea0003800000 */
[----:B012-4-:R-:W0:Y:S02]  /*64b0*/  LDC.64 R4, c[0x0][0x390] ;  /* 0x0000e400ff047b82 */ /* 0x017e240000000a00 */
[----:B0-----:R-:W-:Y:S04]  /*64c0*/  STG.E.64 desc[UR8][R4.64], R2 ;  /* 0x0000000204007986 */ /* 0x001fe8000c101b08 */
[----:B------:R-:W-:Y:S01]  /*64d0*/  STG.E.64 desc[UR8][R4.64+0x8], R14 ;  /* 0x0000080e04007986 */ /* 0x000fe2000c101b08 */
[----:B------:R-:W-:Y:S05]  /*64e0*/  EXIT ;  /* 0x000000000000794d */ /* 0x000fea0003800000 */
.L_x_697:
        /* <DEDUP_REMOVED lines=9> */
.L_x_740:


//--------------------- .text._Z6kernelPdii       --------------------------
	.section	.text._Z6kernelPdii,"ax",@progbits
	.align	128
        .global         _Z6kernelPdii
        .type           _Z6kernelPdii,@function
        .size           _Z6kernelPdii,(.L_x_741 - _Z6kernelPdii)
        .other          _Z6kernelPdii,@"STO_CUDA_ENTRY STV_DEFAULT"
_Z6kernelPdii:
.text._Z6kernelPdii:
[----:B------:R-:W-:Y:S01]  /*0000*/  LDC R1, c[0x0][0x37c] ;  /* 0x0000df00ff017b82 */ /* 0x000fe20000000800 */
[----:B------:R-:W0:Y:S07]  /*0010*/  S2R R0, SR_CTAID.X ;  /* 0x0000000000007919 */ /* 0x000e2e0000002500 */
[----:B------:R-:W1:Y:S01]  /*0020*/  LDC.64 R6, c[0x0][0x388] ;  /* 0x0000e200ff067b82 */ /* 0x000e620000000a00 */
[----:B------:R-:W0:Y:S01]  /*0030*/  LDCU UR4, c[0x0][0x360] ;  /* 0x00006c00ff0477ac */ /* 0x000e220008000800 */
[----:B------:R-:W0:Y:S01]  /*0040*/  S2R R3, SR_TID.X ;  /* 0x0000000000037919 */ /* 0x000e220000002100 */
[----:B------:R-:W2:Y:S01]  /*0050*/  LDCU UR5, c[0x0][0x364] ;  /* 0x00006c80ff0577ac */ /* 0x000ea20008000800 */
[----:B------:R-:W3:Y:S01]  /*0060*/  LDCU UR7, c[0x0][0x374] ;  /* 0x00006e80ff0777ac */ /* 0x000ee20008000800 */
[----:B0-----:R-:W-:-:S05]  /*0070*/  IMAD R0, R0, UR4, R3 ;  /* 0x0000000400007c24 */ /* 0x001fca000f8e0203 */
[----:B-1----:R-:W-:-:S04]  /*0080*/  IADD3.X R25, PT, PT, R0, R7, RZ, PT, !PT ;  /* 0x0000000700197210 */ /* 0x002fc80003ffe4ff */
[----:B------:R-:W-:-:S13]  /*0090*/  ISETP.GE.AND P0, PT, R25, R6, PT ;  /* 0x000000061900720c */ /* 0x000fda0003f06270 */
[----:B--23--:R-:W-:Y:S05]  /*00a0*/  @P0 EXIT ;  /* 0x000000000000094d */ /* 0x00cfea0003800000 */
[----:B------:R-:W0:Y:S01]  /*00b0*/  S2R R9, SR_CTAID.Y ;  /* 0x0000000000097919 */ /* 0x000e220000002600 */
[----:B------:R-:W-:Y:S01]  /*00c0*/  UIMAD UR6, UR5, UR7, URZ ;  /* 0x00000007050672a4 */ /* 0x000fe2000f8e02ff */
[----:B------:R-:W1:Y:S01]  /*00d0*/  LDC.64 R12, c[0x0][0x380] ;  /* 0x0000e000ff0c7b82 */ /* 0x000e620000000a00 */
[----:B------:R-:W2:Y:S01]  /*00e0*/  LDCU.64 UR8, c[0x0][0x358] ;  /* 0x00006b00ff0877ac */ /* 0x000ea20008000a00 */
[----:B------:R-:W3:Y:S03]  /*00f0*/  S2R R0, SR_TID.Y ;  /* 0x0000000000007919 */ /* 0x000ee60000002200 */
[----:B------:R-:W-:Y:S01]  /*0100*/  IMAD R11, RZ, RZ, -UR6 ;  /* 0x80000006ff0b7e24 */ /* 0x000fe2000f8e02ff */
[----:B------:R-:W-:Y:S02]  /*0110*/  ISETP.NE.U32.AND P3, PT, RZ, UR6, PT ;  /* 0x00000006ff007c0c */ /* 0x000fe4000bf65070 */
[----:B------:R-:W4:Y:S08]  /*0120*/  I2F.U32.RP R4, UR6 ;  /* 0x0000000600047d06 */ /* 0x000f300008209000 */
[----:B----4-:R-:W4:Y:S01]  /*0130*/  MUFU.RCP R4, R4 ;  /* 0x0000000400047308 */ /* 0x010f220000001000 */
[----:B0-----:R-:W-:-:S02]  /*0140*/  IADD3 R3, PT, PT, R9, UR7, RZ ;  /* 0x0000000709037c10 */ /* 0x001fc4000fffe0ff */
[----:B---3--:R-:W-:-:S03]  /*0150*/  IADD3 R0, PT, PT, R0, R7, RZ ;  /* 0x0000000700007210 */ /* 0x008fc60007ffe0ff */
[----:B------:R-:W-:-:S05]  /*0160*/  IMAD R3, R3, UR5, RZ ;  /* 0x0000000503037c24 */ /* 0x000fca000f8e02ff */
[----:B------:R-:W-:Y:S02]  /*0170*/  IADD3 R5, PT, PT, R0, 0x1, R3 ;  /* 0x0000000100057810 */ /* 0x000fe40007ffe003 */
[----:B----4-:R-:W-:Y:S02]  /*0180*/  IADD3 R8, PT, PT, R4, 0xffffffe, RZ ;  /* 0x0ffffffe04087810 */ /* 0x010fe40007ffe0ff */
[----:B------:R-:W-:Y:S02]  /*0190*/  LOP3.LUT R2, RZ, R3, RZ, 0x33, !PT ;  /* 0x00000003ff027212 */ /* 0x000fe400078e33ff */
[----:B------:R-:W-:Y:S01]  /*01a0*/  VIMNMX R5, PT, PT, R5, R6, !PT ;  /* 0x0000000605057248 */ /* 0x000fe20007fe0100 */
[----:B------:R-:W0:Y:S03]  /*01b0*/  F2I.FTZ.U32.TRUNC.NTZ R3, R8 ;  /* 0x0000000800037305 */ /* 0x000e26000021f000 */
[----:B------:R-:W-:Y:S01]  /*01c0*/  IADD3 R5, PT, PT, -R0, R5, R2 ;  /* 0x0000000500057210 */ /* 0x000fe20007ffe102 */
[----:B------:R-:W-:-:S03]  /*01d0*/  HFMA2 R2, -RZ, RZ, 0, 0 ;  /* 0x00000000ff027431 */ /* 0x000fc600000001ff */
[C---:B------:R-:W-:Y:S02]  /*01e0*/  ISETP.NE.AND P0, PT, R5.reuse, RZ, PT ;  /* 0x000000ff0500720c */ /* 0x040fe40003f05270 */
[----:B------:R-:W-:Y:S01]  /*01f0*/  IADD3 R4, PT, PT, R5, -0x1, RZ ;  /* 0xffffffff05047810 */ /* 0x000fe20007ffe0ff */
[----:B0-----:R-:W-:-:S04]  /*0200*/  IMAD R11, R11, R3, RZ ;  /* 0x000000030b0b7224 */ /* 0x001fc800078e02ff */
[----:B------:R-:W-:-:S06]  /*0210*/  IMAD.HI.U32 R3, R3, R11, R2 ;  /* 0x0000000b03037227 */ /* 0x000fcc00078e0002 */
[----:B------:R-:W-:Y:S02]  /*0220*/  @!P0 IADD3 R4, PT, PT, R5, RZ, RZ ;  /* 0x000000ff05048210 */ /* 0x000fe40007ffe0ff */
[----:B------:R-:W-:-:S03]  /*0230*/  SEL R5, RZ, 0x1, !P0 ;  /* 0x00000001ff057807 */ /* 0x000fc60004000000 */
[----:B------:R-:W-:-:S04]  /*0240*/  IMAD.HI.U32 R10, R3, R4, RZ ;  /* 0x00000004030a7227 */ /* 0x000fc800078e00ff */
[----:B------:R-:W-:-:S04]  /*0250*/  IMAD.MOV R3, RZ, RZ, -R10 ;  /* 0x000000ffff037224 */ /* 0x000fc800078e0a0a */
[----:B------:R-:W-:Y:S02]  /*0260*/  IMAD R4, R3, UR6, R4 ;  /* 0x0000000603047c24 */ /* 0x000fe4000f8e0204 */
[----:B------:R-:W-:Y:S01]  /*0270*/  IMAD R3, R9, UR5, R0 ;  /* 0x0000000509037c24 */ /* 0x000fe2000f8e0200 */
[----:B------:R-:W0:Y:S02]  /*0280*/  LDCU UR5, c[0x0][0x370] ;  /* 0x00006e00ff0577ac */ /* 0x000e240008000800 */
[----:B------:R-:W-:Y:S01]  /*0290*/  ISETP.GE.U32.AND P1, PT, R4, UR6, PT ;  /* 0x0000000604007c0c */ /* 0x000fe2000bf26070 */
[C---:B------:R-:W-:Y:S01]  /*02a0*/  IMAD R2, R3.reuse, R6, R6 ;  /* 0x0000000603027224 */ /* 0x040fe200078e0206 */
[----:B------:R-:W-:-:S04]  /*02b0*/  IADD3 R0, PT, PT, R3, 0x1, RZ ;  /* 0x0000000103007810 */ /* 0x000fc80007ffe0ff */
[----:B------:R-:W-:Y:S01]  /*02c0*/  IADD3 R11, PT, PT, R2, R7, RZ ;  /* 0x00000007020b7210 */ /* 0x000fe20007ffe0ff */
[----:B------:R-:W-:-:S04]  /*02d0*/  VIADD R3, R0, UR6 ;  /* 0x0000000600037c36 */ /* 0x000fc80008000000 */
[----:B------:R-:W-:Y:S02]  /*02e0*/  IMAD R9, R3, R6, R7 ;  /* 0x0000000603097224 */ /* 0x000fe400078e0207 */
[----:B------:R-:W-:Y:S02]  /*02f0*/  @P1 IADD3 R4, PT, PT, R4, -UR6, RZ ;  /* 0x8000000604041c10 */ /* 0x000fe4000fffe0ff */
[----:B------:R-:W-:Y:S01]  /*0300*/  @P1 IADD3 R10, PT, PT, R10, 0x1, RZ ;  /* 0x000000010a0a1810 */ /* 0x000fe20007ffe0ff */
[----:B-1----:R-:W-:Y:S01]  /*0310*/  IMAD.WIDE R8, R9, 0x8, R12 ;  /* 0x0000000809087825 */ /* 0x002fe200078e020c */
[----:B------:R-:W-:Y:S01]  /*0320*/  ISETP.GE.U32.AND P2, PT, R4, UR6, PT ;  /* 0x0000000604007c0c */ /* 0x000fe2000bf46070 */
[----:B0-----:R-:W-:Y:S01]  /*0330*/  UIMAD UR4, UR4, UR5, URZ ;  /* 0x00000005040472a4 */ /* 0x001fe2000f8e02ff */
[----:B------:R-:W-:-:S05]  /*0340*/  IADD3 R4, PT, PT, R3, UR6, RZ ;  /* 0x0000000603047c10 */ /* 0x000fca000fffe0ff */
[----:B------:R-:W-:-:S04]  /*0350*/  IMAD R7, R4, R6, R7 ;  /* 0x0000000604077224 */ /* 0x000fc800078e0207 */
[----:B------:R-:W-:Y:S02]  /*0360*/  IMAD.WIDE R6, R7, 0x8, R12 ;  /* 0x0000000807067825 */ /* 0x000fe400078e020c */
[----:B------:R-:W-:Y:S02]  /*0370*/  @P2 IADD3 R10, PT, PT, R10, 0x1, RZ ;  /* 0x000000010a0a2810 */ /* 0x000fe40007ffe0ff */
[----:B------:R-:W-:-:S04]  /*0380*/  @!P3 LOP3.LUT R10, RZ, UR6, RZ, 0x33, !PT ;  /* 0x00000006ff0abc12 */ /* 0x000fc8000f8e33ff */
[----:B------:R-:W-:Y:S01]  /*0390*/  IADD3 R5, PT, PT, R5, R10, RZ ;  /* 0x0000000a05057210 */ /* 0x000fe20007ffe0ff */
[----:B--2---:R-:W-:-:S07]  /*03a0*/  IMAD.WIDE R10, R11, 0x8, R12 ;  /* 0x000000080b0a7825 */ /* 0x004fce00078e020c */
.L_x_703:
[----:B0-----:R-:W0:Y:S01]  /*03b0*/  LDC R24, c[0x0][0x388] ;  /* 0x0000e200ff187b82 */ /* 0x001e220000000800 */
[----:B------:R-:W-:Y:S01]  /*03c0*/  BSSY.RECONVERGENT B0, `(.L_x_698) ;  /* 0x0000055000007945 */ /* 0x000fe20003800200 */
[----:B0-----:R-:W-:-:S13]  /*03d0*/  ISETP.GE.AND P0, PT, R0, R24, PT ;  /* 0x000000180000720c */ /* 0x001fda0003f06270 */
[----:B-12---:R-:W-:Y:S05]  /*03e0*/  @P0 BRA `(.L_x_699) ;  /* 0x0000000400480947 */ /* 0x006fea0003800000 */
[----:B------:R-:W0:Y:S01]  /*03f0*/  LDC R27, c[0x0][0x38c] ;  /* 0x0000e300ff1b7b82 */ /* 0x000e220000000800 */
[----:B------:R-:W-:Y:S01]  /*0400*/  LOP3.LUT R26, R5, 0x3, RZ, 0xc0, !PT ;  /* 0x00000003051a7812 */ /* 0x000fe200078ec0ff */
[----:B------:R-:W-:Y:S01]  /*0410*/  BSSY.RECONVERGENT B1, `(.L_x_700) ;  /* 0x0000023000017945 */ /* 0x000fe20003800200 */
[----:B------:R-:W-:Y:S02]  /*0420*/  IMAD.MOV.U32 R23, RZ, RZ, R0 ;  /* 0x000000ffff177224 */ /* 0x000fe400078e0000 */
[----:B------:R-:W-:-:S03]  /*0430*/  ISETP.NE.AND P0, PT, R26, 0x3, PT ;  /* 0x000000031a00780c */ /* 0x000fc60003f05270 */
[----:B------:R-:W1:Y:S01]  /*0440*/  LDC.64 R12, c[0x0][0x380] ;  /* 0x0000e000ff0c7b82 */ /* 0x000e620000000a00 */
[----:B0-----:R-:W-:-:S04]  /*0450*/  IMAD R15, R27, R24, R25 ;  /* 0x000000181b0f7224 */ /* 0x001fc800078e0219 */
[----:B-1----:R-:W-:-:S05]  /*0460*/  IMAD.WIDE R14, R15, 0x8, R12 ;  /* 0x000000080f0e7825 */ /* 0x002fca00078e020c */
[----:B------:R-:W-:Y:S05]  /*0470*/  @!P0 BRA `(.L_x_701) ;  /* 0x0000000000708947 */ /* 0x000fea0003800000 */
[----:B------:R-:W-:Y:S01]  /*0480*/  IADD3 R19, PT, PT, R2, R25, RZ ;  /* 0x0000001902137210 */ /* 0x000fe20007ffe0ff */
[----:B------:R-:W2:Y:S04]  /*0490*/  LDG.E.64 R22, desc[UR8][R14.64] ;  /* 0x000000080e167981 */ /* 0x000ea8000c1e1b00 */
[----:B------:R-:W-:Y:S01]  /*04a0*/  IMAD.WIDE R18, R19, 0x8, R12 ;  /* 0x0000000813127825 */ /* 0x000fe200078e020c */
[----:B------:R-:W2:Y:S04]  /*04b0*/  LDG.E.64 R20, desc[UR8][R10.64] ;  /* 0x000000080a147981 */ /* 0x000ea8000c1e1b00 */
[----:B------:R-:W2:Y:S01]  /*04c0*/  LDG.E.64 R16, desc[UR8][R18.64] ;  /* 0x0000000812107981 */ /* 0x000ea2000c1e1b00 */
[----:B------:R-:W-:Y:S01]  /*04d0*/  ISETP.NE.AND P0, PT, R26, RZ, PT ;  /* 0x000000ff1a00720c */ /* 0x000fe20003f05270 */
[----:B--2---:R-:W-:-:S07]  /*04e0*/  DFMA R16, -R22, R20, R16 ;  /* 0x000000141610722b */ /* 0x004fce0000000110 */
[----:B------:R0:W-:Y:S01]  /*04f0*/  STG.E.64 desc[UR8][R18.64], R16 ;  /* 0x0000001012007986 */ /* 0x0001e2000c101b08 */
[----:B------:R-:W-:-:S04]  /*0500*/  MOV R23, R3 ;  /* 0x0000000300177202 */ /* 0x000fc80000000f00 */
[----:B------:R-:W-:Y:S05]  /*0510*/  @!P0 BRA `(.L_x_701) ;  /* 0x0000000000488947 */ /* 0x000fea0003800000 */
[----:B0-----:R-:W-:Y:S01]  /*0520*/  IMAD R17, R3, R24, R25 ;  /* 0x0000001803117224 */ /* 0x001fe200078e0219 */
[----:B------:R-:W2:Y:S01]  /*0530*/  LDG.E.64 R22, desc[UR8][R14.64] ;  /* 0x000000080e167981 */ /* 0x000ea2000c1e1b00 */
[----:B------:R-:W-:Y:S02]  /*0540*/  ISETP.NE.AND P0, PT, R26, 0x1, PT ;  /* 0x000000011a00780c */ /* 0x000fe40003f05270 */
[----:B------:R-:W-:Y:S01]  /*0550*/  IMAD.WIDE R16, R17, 0x8, R12 ;  /* 0x0000000811107825 */ /* 0x000fe200078e020c */
[----:B------:R-:W2:Y:S04]  /*0560*/  LDG.E.64 R20, desc[UR8][R8.64] ;  /* 0x0000000808147981 */ /* 0x000ea8000c1e1b00 */
[----:B------:R-:W2:Y:S02]  /*0570*/  LDG.E.64 R18, desc[UR8][R16.64] ;  /* 0x0000000810127981 */ /* 0x000ea4000c1e1b00 */
[----:B--2---:R-:W-:-:S07]  /*0580*/  DFMA R18, -R22, R20, R18 ;  /* 0x000000141612722b */ /* 0x004fce0000000112 */
[----:B------:R1:W-:Y:S01]  /*0590*/  STG.E.64 desc[UR8][R16.64], R18 ;  /* 0x0000001210007986 */ /* 0x0003e2000c101b08 */
[----:B------:R-:W-:Y:S01]  /*05a0*/  MOV R23, R4 ;  /* 0x0000000400177202 */ /* 0x000fe20000000f00 */
[----:B------:R-:W-:Y:S06]  /*05b0*/  @!P0 BRA `(.L_x_701) ;  /* 0x0000000000208947 */ /* 0x000fec0003800000 */
[----:B-1----:R-:W-:Y:S01]  /*05c0*/  IMAD R19, R4, R24, R25 ;  /* 0x0000001804137224 */ /* 0x002fe200078e0219 */
[----:B------:R-:W2:Y:S03]  /*05d0*/  LDG.E.64 R22, desc[UR8][R14.64] ;  /* 0x000000080e167981 */ /* 0x000ea6000c1e1b00 */
[----:B------:R-:W-:Y:S01]  /*05e0*/  IMAD.WIDE R18, R19, 0x8, R12 ;  /* 0x0000000813127825 */ /* 0x000fe200078e020c */
[----:B------:R-:W2:Y:S04]  /*05f0*/  LDG.E.64 R20, desc[UR8][R6.64] ;  /* 0x0000000806147981 */ /* 0x000ea8000c1e1b00 */
[----:B------:R-:W2:Y:S02]  /*0600*/  LDG.E.64 R16, desc[UR8][R18.64] ;  /* 0x0000000812107981 */ /* 0x000ea4000c1e1b00 */
[----:B--2---:R-:W-:-:S07]  /*0610*/  DFMA R16, -R22, R20, R16 ;  /* 0x000000141610722b */ /* 0x004fce0000000110 */
[----:B------:R2:W-:Y:S01]  /*0620*/  STG.E.64 desc[UR8][R18.64], R16 ;  /* 0x0000001012007986 */ /* 0x0005e2000c101b08 */
[----:B------:R-:W-:-:S07]  /*0630*/  IADD3 R23, PT, PT, R4, UR6, RZ ;  /* 0x0000000604177c10 */ /* 0x000fce000fffe0ff */
.L_x_701:
[----:B------:R-:W-:Y:S05]  /*0640*/  BSYNC.RECONVERGENT B1 ;  /* 0x0000000000017941 */ /* 0x000fea0003800200 */
.L_x_700:
[----:B------:R-:W-:-:S13]  /*0650*/  ISETP.GE.U32.AND P0, PT, R5, 0x3, PT ;  /* 0x000000030500780c */ /* 0x000fda0003f06070 */
[----:B------:R-:W-:Y:S05]  /*0660*/  @!P0 BRA `(.L_x_699) ;  /* 0x0000000000a88947 */ /* 0x000fea0003800000 */
.L_x_702:
[CC--:B------:R-:W-:Y:S02]  /*0670*/  IMAD R21, R23.reuse, R24.reuse, R27 ;  /* 0x0000001817157224 */ /* 0x0c0fe400078e021b */
[----:B------:R-:W-:Y:S02]  /*0680*/  IMAD R29, R23, R24, R25 ;  /* 0x00000018171d7224 */ /* 0x000fe400078e0219 */
[----:B------:R-:W-:-:S04]  /*0690*/  IMAD.WIDE R20, R21, 0x8, R12 ;  /* 0x0000000815147825 */ /* 0x000fc800078e020c */
[----:B------:R-:W-:Y:S01]  /*06a0*/  IMAD.WIDE R28, R29, 0x8, R12 ;  /* 0x000000081d1c7825 */ /* 0x000fe200078e020c */
[----:B012---:R-:W2:Y:S04]  /*06b0*/  LDG.E.64 R18, desc[UR8][R20.64] ;  /* 0x0000000814127981 */ /* 0x007ea8000c1e1b00 */
[----:B------:R-:W2:Y:S04]  /*06c0*/  LDG.E.64 R16, desc[UR8][R28.64] ;  /* 0x000000081c107981 */ /* 0x000ea8000c1e1b00 */
[----:B------:R-:W2:Y:S01]  /*06d0*/  LDG.E.64 R20, desc[UR8][R14.64] ;  /* 0x000000080e147981 */ /* 0x000ea2000c1e1b00 */
[----:B------:R-:W-:-:S04]  /*06e0*/  VIADD R26, R23, UR6 ;  /* 0x00000006171a7c36 */ /* 0x000fc80008000000 */
[----:B------:R-:W-:-:S04]  /*06f0*/  IMAD R23, R26, R24, R25 ;  /* 0x000000181a177224 */ /* 0x000fc800078e0219 */
[----:B------:R-:W-:Y:S01]  /*0700*/  IMAD.WIDE R22, R23, 0x8, R12 ;  /* 0x0000000817167825 */ /* 0x000fe200078e020c */
[----:B--2---:R-:W-:-:S03]  /*0710*/  DFMA R16, -R20, R18, R16 ;  /* 0x000000121410722b */ /* 0x004fc60000000110 */
[----:B------:R-:W-:-:S04]  /*0720*/  IMAD R19, R26, R24, R27 ;  /* 0x000000181a137224 */ /* 0x000fc800078e021b */
[----:B------:R-:W-:Y:S01]  /*0730*/  IMAD.WIDE R18, R19, 0x8, R12 ;  /* 0x0000000813127825 */ /* 0x000fe200078e020c */
[----:B------:R0:W-:Y:S04]  /*0740*/  STG.E.64 desc[UR8][R28.64], R16 ;  /* 0x000000101c007986 */ /* 0x0001e8000c101b08 */
[----:B------:R-:W2:Y:S04]  /*0750*/  LDG.E.64 R20, desc[UR8][R14.64] ;  /* 0x000000080e147981 */ /* 0x000ea8000c1e1b00 */
[----:B------:R-:W2:Y:S04]  /*0760*/  LDG.E.64 R18, desc[UR8][R18.64] ;  /* 0x0000000812127981 */ /* 0x000ea8000c1e1b00 */
[----:B0-----:R-:W2:Y:S01]  /*0770*/  LDG.E.64 R16, desc[UR8][R22.64] ;  /* 0x0000000816107981 */ /* 0x001ea2000c1e1b00 */
[----:B------:R-:W-:-:S05]  /*0780*/  IADD3 R26, PT, PT, R26, UR6, RZ ;  /* 0x000000061a1a7c10 */ /* 0x000fca000fffe0ff */
[----:B------:R-:W-:-:S04]  /*0790*/  IMAD R29, R26, R24, R25 ;  /* 0x000000181a1d7224 */ /* 0x000fc800078e0219 */
[----:B------:R-:W-:Y:S01]  /*07a0*/  IMAD.WIDE R28, R29, 0x8, R12 ;  /* 0x000000081d1c7825 */ /* 0x000fe200078e020c */
[----:B--2---:R-:W-:-:S03]  /*07b0*/  DFMA R18, -R20, R18, R16 ;  /* 0x000000121412722b */ /* 0x004fc60000000110 */
[----:B------:R-:W-:-:S04]  /*07c0*/  IMAD R21, R26, R24, R27 ;  /* 0x000000181a157224 */ /* 0x000fc800078e021b */
[----:B------:R-:W-:Y:S01]  /*07d0*/  IMAD.WIDE R20, R21, 0x8, R12 ;  /* 0x0000000815147825 */ /* 0x000fe200078e020c */
[----:B------:R0:W-:Y:S04]  /*07e0*/  STG.E.64 desc[UR8][R22.64], R18 ;  /* 0x0000001216007986 */ /* 0x0001e8000c101b08 */
[----:B------:R-:W2:Y:S04]  /*07f0*/  LDG.E.64 R16, desc[UR8][R28.64] ;  /* 0x000000081c107981 */ /* 0x000ea8000c1e1b00 */
[----:B0-----:R-:W2:Y:S04]  /*0800*/  LDG.E.64 R18, desc[UR8][R20.64] ;  /* 0x0000000814127981 */ /* 0x001ea8000c1e1b00 */
[----:B------:R-:W2:Y:S01]  /*0810*/  LDG.E.64 R20, desc[UR8][R14.64] ;  /* 0x000000080e147981 */ /* 0x000ea2000c1e1b00 */
[----:B------:R-:W-:-:S05]  /*0820*/  IADD3 R26, PT, PT, R26, UR6, RZ ;  /* 0x000000061a1a7c10 */ /* 0x000fca000fffe0ff */
[CC--:B------:R-:W-:Y:S01]  /*0830*/  IMAD R23, R26.reuse, R24.reuse, R25 ;  /* 0x000000181a177224 */ /* 0x0c0fe200078e0219 */
[----:B--2---:R-:W-:Y:S01]  /*0840*/  DFMA R16, -R20, R18, R16 ;  /* 0x000000121410722b */ /* 0x004fe20000000110 */
[----:B------:R-:W-:-:S04]  /*0850*/  IMAD R21, R26, R24, R27 ;  /* 0x000000181a157224 */ /* 0x000fc800078e021b */
[--C-:B------:R-:W-:Y:S02]  /*0860*/  IMAD.WIDE R18, R21, 0x8, R12.reuse ;  /* 0x0000000815127825 */ /* 0x100fe400078e020c */
[----:B------:R0:W-:Y:S04]  /*0870*/  STG.E.64 desc[UR8][R28.64], R16 ;  /* 0x000000101c007986 */ /* 0x0001e8000c101b08 */
[----:B------:R-:W2:Y:S04]  /*0880*/  LDG.E.64 R20, desc[UR8][R14.64] ;  /* 0x000000080e147981 */ /* 0x000ea8000c1e1b00 */
[----:B------:R-:W2:Y:S01]  /*0890*/  LDG.E.64 R18, desc[UR8][R18.64] ;  /* 0x0000000812127981 */ /* 0x000ea2000c1e1b00 */
[----:B0-----:R-:W-:-:S05]  /*08a0*/  IMAD.WIDE R16, R23, 0x8, R12 ;  /* 0x0000000817107825 */ /* 0x001fca00078e020c */
[----:B------:R-:W2:Y:S02]  /*08b0*/  LDG.E.64 R22, desc[UR8][R16.64] ;  /* 0x0000000810167981 */ /* 0x000ea4000c1e1b00 */
[----:B--2---:R-:W-:Y:S01]  /*08c0*/  DFMA R18, -R20, R18, R22 ;  /* 0x000000121412722b */ /* 0x004fe20000000116 */
[----:B------:R-:W-:-:S06]  /*08d0*/  IADD3 R23, PT, PT, R26, UR6, RZ ;  /* 0x000000061a177c10 */ /* 0x000fcc000fffe0ff */
[----:B------:R3:W-:Y:S01]  /*08e0*/  STG.E.64 desc[UR8][R16.64], R18 ;  /* 0x0000001210007986 */ /* 0x0007e2000c101b08 */
[----:B------:R-:W-:-:S13]  /*08f0*/  ISETP.GE.AND P0, PT, R23, R24, PT ;  /* 0x000000181700720c */ /* 0x000fda0003f06270 */
[----:B---3--:R-:W-:Y:S05]  /*0900*/  @!P0 BRA `(.L_x_702) ;  /* 0xfffffffc00588947 */ /* 0x008fea000383ffff */
.L_x_699:
[----:B------:R-:W-:Y:S05]  /*0910*/  BSYNC.RECONVERGENT B0 ;  /* 0x0000000000007941 */ /* 0x000fea0003800200 */
.L_x_698:
[----:B------:R-:W-:-:S04]  /*0920*/  IADD3 R25, PT, PT, R25, UR4, RZ ;  /* 0x0000000419197c10 */ /* 0x000fc8000fffe0ff */
[----:B------:R-:W-:-:S13]  /*0930*/  ISETP.GE.AND P0, PT, R25, R24, PT ;  /* 0x000000181900720c */ /* 0x000fda0003f06270 */
[----:B------:R-:W-:Y:S05]  /*0940*/  @!P0 BRA `(.L_x_703) ;  /* 0xfffffff800988947 */ /* 0x000fea000383ffff */
[----:B------:R-:W-:Y:S05]  /*0950*/  EXIT ;  /* 0x000000000000794d */ /* 0x000fea0003800000 */
.L_x_704:
        /* <DEDUP_REMOVED lines=10> */
.L_x_741:


//--------------------- .text._Z6dividePdii       --------------------------
	.section	.text._Z6dividePdii,"ax",@progbits
	.align	128
        .global         _Z6dividePdii
        .type           _Z6dividePdii,@function
        .size           _Z6dividePdii,(.L_x_731 - _Z6dividePdii)
        .other          _Z6dividePdii,@"STO_CUDA_ENTRY STV_DEFAULT"
_Z6dividePdii:
.text._Z6dividePdii:
[----:B------:R-:W-:Y:S01]  /*0000*/  LDC R1, c[0x0][0x37c] ;  /* 0x0000df00ff017b82 */ /* 0x000fe20000000800 */
[----:B------:R-:W0:Y:S07]  /*0010*/  S2R R2, SR_TID.X ;  /* 0x0000000000027919 */ /* 0x000e2e0000002100 */
[----:B------:R-:W1:Y:S01]  /*0020*/  S2UR UR6, SR_CTAID.X ;  /* 0x00000000000679c3 */ /* 0x000e620000002500 */
[----:B------:R-:W1:Y:S07]  /*0030*/  LDCU UR5, c[0x0][0x360] ;  /* 0x00006c00ff0577ac */ /* 0x000e6e0008000800 */
[----:B------:R-:W2:Y:S08]  /*0040*/  LDC.64 R6, c[0x0][0x388] ;  /* 0x0000e200ff067b82 */ /* 0x000eb00000000a00 */
[----:B------:R-:W3:Y:S01]  /*0050*/  LDC R4, c[0x0][0x370] ;  /* 0x0000dc00ff047b82 */ /* 0x000ee20000000800 */
[----:B-1----:R-:W-:-:S06]  /*0060*/  UIMAD UR4, UR5, UR6, URZ ;  /* 0x00000006050472a4 */ /* 0x002fcc000f8e02ff */
[----:B0-----:R-:W-:-:S04]  /*0070*/  VIADD R0, R2, UR4 ;  /* 0x0000000402007c36 */ /* 0x001fc80008000000 */
[----:B--2---:R-:W-:-:S05]  /*0080*/  IMAD.X R26, R0, 0x1, R7, PT ;  /* 0x00000001001a7824 */ /* 0x004fca00038e0607 */
[----:B------:R-:W-:-:S13]  /*0090*/  ISETP.GE.AND P0, PT, R26, R6, PT ;  /* 0x000000061a00720c */ /* 0x000fda0003f06270 */
[----:B---3--:R-:W-:Y:S05]  /*00a0*/  @P0 EXIT ;  /* 0x000000000000094d */ /* 0x008fea0003800000 */
[C---:B------:R-:W-:Y:S01]  /*00b0*/  IMAD R3, R4.reuse, UR5, RZ ;  /* 0x0000000504037c24 */ /* 0x040fe2000f8e02ff */
[----:B------:R-:W-:Y:S01]  /*00c0*/  BSSY.RECONVERGENT B0, `(.L_x_705) ;  /* 0x000004a000007945 */ /* 0x000fe20003800200 */
[----:B------:R-:W-:Y:S01]  /*00d0*/  VIADD R5, R4, UR6 ;  /* 0x0000000604057c36 */ /* 0x000fe20008000000 */
[----:B------:R-:W0:Y:S01]  /*00e0*/  LDCU.64 UR6, c[0x0][0x358] ;  /* 0x00006b00ff0677ac */ /* 0x000e220008000a00 */
[----:B------:R-:W1:Y:S01]  /*00f0*/  I2F.U32.RP R8, R3 ;  /* 0x0000000300087306 */ /* 0x000e620000209000 */
[----:B------:R-:W-:Y:S01]  /*0100*/  IMAD.IADD R2, R2, 0x1, R7 ;  /* 0x0000000102027824 */ /* 0x000fe200078e0207 */
[----:B------:R-:W-:Y:S01]  /*0110*/  ISETP.NE.U32.AND P3, PT, R3, RZ, PT ;  /* 0x000000ff0300720c */ /* 0x000fe20003f65070 */
[----:B------:R-:W-:Y:S02]  /*0120*/  IMAD R5, R5, UR5, RZ ;  /* 0x0000000505057c24 */ /* 0x000fe4000f8e02ff */
[----:B------:R-:W-:Y:S02]  /*0130*/  IMAD.MOV R11, RZ, RZ, -R3 ;  /* 0x000000ffff0b7224 */ /* 0x000fe400078e0a03 */
[----:B------:R-:W-:Y:S01]  /*0140*/  IMAD R7, R7, R6, R7 ;  /* 0x0000000607077224 */ /* 0x000fe200078e0207 */
[----:B------:R-:W-:-:S02]  /*0150*/  IADD3 R9, PT, PT, R2, 0x1, R5 ;  /* 0x0000000102097810 */ /* 0x000fc40007ffe005 */
[----:B------:R-:W-:Y:S02]  /*0160*/  LOP3.LUT R4, RZ, R5, RZ, 0x33, !PT ;  /* 0x00000005ff047212 */ /* 0x000fe400078e33ff */
[----:B------:R-:W-:Y:S01]  /*0170*/  VIMNMX R9, PT, PT, R9, R6, !PT ;  /* 0x0000000609097248 */ /* 0x000fe20007fe0100 */
[----:B-1----:R-:W1:Y:S03]  /*0180*/  MUFU.RCP R8, R8 ;  /* 0x0000000800087308 */ /* 0x002e660000001000 */
[----:B------:R-:W-:Y:S01]  /*0190*/  IADD3 R9, PT, PT, -R2, R9, R4 ;  /* 0x0000000902097210 */ /* 0x000fe20007ffe104 */
[----:B------:R-:W-:-:S03]  /*01a0*/  IMAD.MOV.U32 R4, RZ, RZ, RZ ;  /* 0x000000ffff047224 */ /* 0x000fc600078e00ff */
[C---:B------:R-:W-:Y:S01]  /*01b0*/  ISETP.NE.AND P0, PT, R9.reuse, RZ, PT ;  /* 0x000000ff0900720c */ /* 0x040fe20003f05270 */
[----:B-1----:R-:W-:Y:S02]  /*01c0*/  VIADD R10, R8, 0xffffffe ;  /* 0x0ffffffe080a7836 */ /* 0x002fe40000000000 */
[----:B------:R-:W-:Y:S02]  /*01d0*/  VIADD R8, R9, 0xffffffff ;  /* 0xffffffff09087836 */ /* 0x000fe40000000000 */
[----:B------:R-:W1:Y:S08]  /*01e0*/  F2I.FTZ.U32.TRUNC.NTZ R5, R10 ;  /* 0x0000000a00057305 */ /* 0x000e70000021f000 */
[----:B------:R-:W-:-:S02]  /*01f0*/  @!P0 IMAD.MOV R8, RZ, RZ, R9 ;  /* 0x000000ffff088224 */ /* 0x000fc400078e0209 */
[----:B-1----:R-:W-:-:S04]  /*0200*/  IMAD R11, R11, R5, RZ ;  /* 0x000000050b0b7224 */ /* 0x002fc800078e02ff */
[----:B------:R-:W-:-:S06]  /*0210*/  IMAD.HI.U32 R5, R5, R11, R4 ;  /* 0x0000000b05057227 */ /* 0x000fcc00078e0004 */
[----:B------:R-:W-:-:S04]  /*0220*/  IMAD.HI.U32 R4, R5, R8, RZ ;  /* 0x0000000805047227 */ /* 0x000fc800078e00ff */
[----:B------:R-:W-:-:S04]  /*0230*/  IMAD.MOV R5, RZ, RZ, -R4 ;  /* 0x000000ffff057224 */ /* 0x000fc800078e0a04 */
[----:B------:R-:W-:Y:S01]  /*0240*/  IMAD R8, R3, R5, R8 ;  /* 0x0000000503087224 */ /* 0x000fe200078e0208 */
[----:B------:R-:W-:-:S04]  /*0250*/  SEL R5, RZ, 0x1, !P0 ;  /* 0x00000001ff057807 */ /* 0x000fc80004000000 */
[----:B------:R-:W-:-:S13]  /*0260*/  ISETP.GE.U32.AND P1, PT, R8, R3, PT ;  /* 0x000000030800720c */ /* 0x000fda0003f26070 */
[----:B------:R-:W-:Y:S02]  /*0270*/  @P1 IMAD.IADD R8, R8, 0x1, -R3 ;  /* 0x0000000108081824 */ /* 0x000fe400078e0a03 */
[----:B------:R-:W-:-:S03]  /*0280*/  @P1 VIADD R4, R4, 0x1 ;  /* 0x0000000104041836 */ /* 0x000fc60000000000 */
[-C--:B------:R-:W-:Y:S02]  /*0290*/  ISETP.GE.U32.AND P2, PT, R8, R3.reuse, PT ;  /* 0x000000030800720c */ /* 0x080fe40003f46070 */
[----:B------:R-:W1:Y:S11]  /*02a0*/  LDC.64 R8, c[0x0][0x380] ;  /* 0x0000e000ff087b82 */ /* 0x000e760000000a00 */
[----:B------:R-:W-:Y:S01]  /*02b0*/  @P2 VIADD R4, R4, 0x1 ;  /* 0x0000000104042836 */ /* 0x000fe20000000000 */
[----:B------:R-:W-:-:S05]  /*02c0*/  @!P3 LOP3.LUT R4, RZ, R3, RZ, 0x33, !PT ;  /* 0x00000003ff04b212 */ /* 0x000fca00078e33ff */
[----:B------:R-:W-:-:S05]  /*02d0*/  IMAD.IADD R5, R5, 0x1, R4 ;  /* 0x0000000105057824 */ /* 0x000fca00078e0204 */
[----:B------:R-:W-:Y:S01]  /*02e0*/  LOP3.LUT R4, R5, 0x3, RZ, 0xc0, !PT ;  /* 0x0000000305047812 */ /* 0x000fe200078ec0ff */
[----:B-1----:R-:W-:-:S03]  /*02f0*/  IMAD.WIDE R8, R7, 0x8, R8 ;  /* 0x0000000807087825 */ /* 0x002fc600078e0208 */
[----:B------:R-:W-:-:S13]  /*0300*/  ISETP.NE.AND P0, PT, R4, 0x3, PT ;  /* 0x000000030400780c */ /* 0x000fda0003f05270 */
[----:B0-----:R-:W-:Y:S05]  /*0310*/  @!P0 BRA `(.L_x_706) ;  /* 0x0000000000908947 */ /* 0x001fea0003800000 */
[----:B------:R-:W0:Y:S01]  /*0320*/  LDC.64 R22, c[0x0][0x380] ;  /* 0x0000e000ff167b82 */ /* 0x000e220000000a00 */
[----:B------:R-:W-:Y:S01]  /*0330*/  VIADD R4, R5, 0x1 ;  /* 0x0000000105047836 */ /* 0x000fe20000000000 */
[----:B------:R-:W-:Y:S01]  /*0340*/  BSSY.RECONVERGENT B1, `(.L_x_707) ;  /* 0x0000020000017945 */ /* 0x000fe20003800200 */
[----:B------:R-:W-:Y:S01]  /*0350*/  IADD3 R25, PT, PT, R0, 0x1, R7 ;  /* 0x0000000100197810 */ /* 0x000fe20007ffe007 */
[----:B------:R-:W-:Y:S02]  /*0360*/  VIADD R26, R2, UR4 ;  /* 0x00000004021a7c36 */ /* 0x000fe40008000000 */
[----:B------:R-:W-:-:S05]  /*0370*/  LOP3.LUT R4, R4, 0x3, RZ, 0xc0, !PT ;  /* 0x0000000304047812 */ /* 0x000fca00078ec0ff */
[----:B------:R-:W-:-:S07]  /*0380*/  IMAD.MOV R27, RZ, RZ, -R4 ;  /* 0x000000ffff1b7224 */ /* 0x000fce00078e0a04 */
.L_x_710:
[----:B------:R-:W2:Y:S01]  /*0390*/  LDG.E.64 R14, desc[UR6][R8.64] ;  /* 0x00000006080e7981 */ /* 0x000ea2000c1e1b00 */
[----:B01----:R-:W-:-:S05]  /*03a0*/  IMAD.WIDE R20, R25, 0x8, R22 ;  /* 0x0000000819147825 */ /* 0x003fca00078e0216 */
[----:B------:R-:W3:Y:S01]  /*03b0*/  LDG.E.64 R10, desc[UR6][R20.64] ;  /* 0x00000006140a7981 */ /* 0x000ee2000c1e1b00 */
[----:B------:R-:W-:Y:S01]  /*03c0*/  IMAD.MOV.U32 R6, RZ, RZ, 0x1 ;  /* 0x00000001ff067424 */ /* 0x000fe200078e00ff */
[----:B------:R-:W-:Y:S01]  /*03d0*/  BSSY.RECONVERGENT B2, `(.L_x_708) ;  /* 0x0000012000027945 */ /* 0x000fe20003800200 */
[----:B------:R-:W-:-:S05]  /*03e0*/  VIADD R27, R27, 0x1 ;  /* 0x000000011b1b7836 */ /* 0x000fca0000000000 */
[----:B------:R-:W-:Y:S01]  /*03f0*/  ISETP.NE.AND P1, PT, R27, RZ, PT ;  /* 0x000000ff1b00720c */ /* 0x000fe20003f25270 */
[----:B--2---:R-:W0:Y:S01]  /*0400*/  MUFU.RCP64H R7, R15 ;  /* 0x0000000f00077308 */ /* 0x004e220000001800 */
[----:B---3--:R-:W-:Y:S01]  /*0410*/  FSETP.GEU.AND P2, PT, |R11|, 6.5827683646048100446e-37, PT ;  /* 0x036000000b00780b */ /* 0x008fe20003f4e200 */
[----:B0-----:R-:W-:-:S08]  /*0420*/  DFMA R12, -R14, R6, 1 ;  /* 0x3ff000000e0c742b */ /* 0x001fd00000000106 */
[----:B------:R-:W-:-:S08]  /*0430*/  DFMA R12, R12, R12, R12 ;  /* 0x0000000c0c0c722b */ /* 0x000fd0000000000c */
[----:B------:R-:W-:-:S08]  /*0440*/  DFMA R12, R6, R12, R6 ;  /* 0x0000000c060c722b */ /* 0x000fd00000000006 */
[----:B------:R-:W-:-:S08]  /*0450*/  DFMA R6, -R14, R12, 1 ;  /* 0x3ff000000e06742b */ /* 0x000fd0000000010c */
[----:B------:R-:W-:-:S08]  /*0460*/  DFMA R6, R12, R6, R12 ;  /* 0x000000060c06722b */ /* 0x000fd0000000000c */
[----:B------:R-:W-:-:S08]  /*0470*/  DMUL R30, R10, R6 ;  /* 0x000000060a1e7228 */ /* 0x000fd00000000000 */
[----:B------:R-:W-:-:S08]  /*0480*/  DFMA R12, -R14, R30, R10 ;  /* 0x0000001e0e0c722b */ /* 0x000fd0000000010a */
[----:B------:R-:W-:-:S10]  /*0490*/  DFMA R30, R6, R12, R30 ;  /* 0x0000000c061e722b */ /* 0x000fd4000000001e */
[----:B------:R-:W-:-:S05]  /*04a0*/  FFMA R0, RZ, R15, R31 ;  /* 0x0000000fff007223 */ /* 0x000fca000000001f */
[----:B------:R-:W-:-:S13]  /*04b0*/  FSETP.GT.AND P0, PT, |R0|, 1.469367938527859385e-39, PT ;  /* 0x001000000000780b */ /* 0x000fda0003f04200 */
[----:B------:R-:W-:Y:S05]  /*04c0*/  @P0 BRA P2, `(.L_x_709) ;  /* 0x0000000000080947 */ /* 0x000fea0001000000 */
[----:B------:R-:W-:-:S07]  /*04d0*/  MOV R4, 0x4f0 ;  /* 0x000004f000047802 */ /* 0x000fce0000000f00 */
[----:B------:R-:W-:Y:S05]  /*04e0*/  CALL.REL.NOINC `($__internal_0_$__cuda_sm20_div_rn_f64_full) ;  /* 0x0000000400a87944 */ /* 0x000fea0003c00000 */
.L_x_709:
[----:B------:R-:W-:Y:S05]  /*04f0*/  BSYNC.RECONVERGENT B2 ;  /* 0x0000000000027941 */ /* 0x000fea0003800200 */
.L_x_708:
[----:B------:R1:W-:Y:S01]  /*0500*/  STG.E.64 desc[UR6][R20.64], R30 ;  /* 0x0000001e14007986 */ /* 0x0003e2000c101b06 */
[C---:B------:R-:W-:Y:S02]  /*0510*/  IMAD.IADD R26, R3.reuse, 0x1, R26 ;  /* 0x00000001031a7824 */ /* 0x040fe400078e021a */
[----:B------:R-:W-:Y:S01]  /*0520*/  IMAD.IADD R25, R3, 0x1, R25 ;  /* 0x0000000103197824 */ /* 0x000fe200078e0219 */
[----:B------:R-:W-:Y:S06]  /*0530*/  @P1 BRA `(.L_x_710) ;  /* 0xfffffffc00941947 */ /* 0x000fec000383ffff */
[----:B------:R-:W-:Y:S05]  /*0540*/  BSYNC.RECONVERGENT B1 ;  /* 0x0000000000017941 */ /* 0x000fea0003800200 */
.L_x_707:
[----:B------:R-:W-:-:S07]  /*0550*/  VIADD R26, R26, 0x1 ;  /* 0x000000011a1a7836 */ /* 0x000fce0000000000 */
.L_x_706:
[----:B------:R-:W-:Y:S05]  /*0560*/  BSYNC.RECONVERGENT B0 ;  /* 0x0000000000007941 */ /* 0x000fea0003800200 */
.L_x_705:
[----:B------:R-:W0:Y:S01]  /*0570*/  LDC.64 R22, c[0x0][0x380] ;  /* 0x0000e000ff167b82 */ /* 0x000e220000000a00 */
[----:B------:R-:W-:Y:S01]  /*0580*/  ISETP.GE.U32.AND P0, PT, R5, 0x3, PT ;  /* 0x000000030500780c */ /* 0x000fe20003f06070 */
[----:B------:R-:W2:Y:S06]  /*0590*/  LDCU UR5, c[0x0][0x388] ;  /* 0x00007100ff0577ac */ /* 0x000eac0008000800 */
[----:B-1----:R-:W1:Y:S06]  /*05a0*/  LDC.64 R20, c[0x0][0x388] ;  /* 0x0000e200ff147b82 */ /* 0x002e6c0000000a00 */
[----:B--2---:R-:W-:Y:S05]  /*05b0*/  @!P0 EXIT ;  /* 0x000000000000894d */ /* 0x004fea0003800000 */
.L_x_719:
[----:B------:R-:W2:Y:S01]  /*05c0*/  LDG.E.64 R14, desc[UR6][R8.64] ;  /* 0x00000006080e7981 */ /* 0x000ea2000c1e1b00 */
[----:B-1----:R-:W-:-:S04]  /*05d0*/  IMAD R29, R21, R20, R26 ;  /* 0x00000014151d7224 */ /* 0x002fc800078e021a */
[----:B0-----:R-:W-:-:S05]  /*05e0*/  IMAD.WIDE R28, R29, 0x8, R22 ;  /* 0x000000081d1c7825 */ /* 0x001fca00078e0216 */
[----:B------:R-:W3:Y:S01]  /*05f0*/  LDG.E.64 R10, desc[UR6][R28.64] ;  /* 0x000000061c0a7981 */ /* 0x000ee2000c1e1b00 */
[----:B------:R-:W-:Y:S01]  /*0600*/  IMAD.MOV.U32 R4, RZ, RZ, 0x1 ;  /* 0x00000001ff047424 */ /* 0x000fe200078e00ff */
[----:B------:R-:W-:Y:S01]  /*0610*/  BSSY.RECONVERGENT B0, `(.L_x_711) ;  /* 0x0000010000007945 */ /* 0x000fe20003800200 */
[----:B--2---:R-:W0:Y:S01]  /*0620*/  MUFU.RCP64H R5, R15 ;  /* 0x0000000f00057308 */ /* 0x004e220000001800 */
[----:B---3--:R-:W-:-:S03]  /*0630*/  FSETP.GEU.AND P1, PT, |R11|, 6.5827683646048100446e-37, PT ;  /* 0x036000000b00780b */ /* 0x008fc60003f2e200 */
        /* <DEDUP_REMOVED lines=13> */
.L_x_712:
[----:B------:R-:W-:Y:S05]  /*0710*/  BSYNC.RECONVERGENT B0 ;  /* 0x0000000000007941 */ /* 0x000fea0003800200 */
.L_x_711:
[----:B------:R0:W-:Y:S04]  /*0720*/  STG.E.64 desc[UR6][R28.64], R30 ;  /* 0x0000001e1c007986 */ /* 0x0001e8000c101b06 */
[----:B------:R-:W2:Y:S01]  /*0730*/  LDG.E.64 R14, desc[UR6][R8.64] ;  /* 0x00000006080e7981 */ /* 0x000ea2000c1e1b00 */
        /* <DEDUP_REMOVED lines=19> */
.L_x_714:
[----:B------:R-:W-:Y:S05]  /*0870*/  BSYNC.RECONVERGENT B0 ;  /* 0x0000000000007941 */ /* 0x000fea0003800200 */
.L_x_713:
        /* <DEDUP_REMOVED lines=21> */
.L_x_716:
[----:B------:R-:W-:Y:S05]  /*09d0*/  BSYNC.RECONVERGENT B0 ;  /* 0x0000000000007941 */ /* 0x000fea0003800200 */
.L_x_715:
        /* <DEDUP_REMOVED lines=21> */
.L_x_718:
[----:B------:R-:W-:Y:S05]  /*0b30*/  BSYNC.RECONVERGENT B0 ;  /* 0x0000000000007941 */ /* 0x000fea0003800200 */
.L_x_717:
[----:B------:R2:W-:Y:S01]  /*0b40*/  STG.E.64 desc[UR6][R28.64], R30 ;  /* 0x0000001e1c007986 */ /* 0x0005e2000c101b06 */
[----:B------:R-:W-:-:S05]  /*0b50*/  IMAD R26, R3, 0x4, R26 ;  /* 0x00000004031a7824 */ /* 0x000fca00078e021a */
[----:B------:R-:W-:-:S13]  /*0b60*/  ISETP.GE.AND P0, PT, R26, UR5, PT ;  /* 0x000000051a007c0c */ /* 0x000fda000bf06270 */
[----:B--2---:R-:W-:Y:S05]  /*0b70*/  @!P0 BRA `(.L_x_719) ;  /* 0xfffffff800908947 */ /* 0x004fea000383ffff */
[----:B------:R-:W-:Y:S05]  /*0b80*/  EXIT ;  /* 0x000000000000794d */ /* 0x000fea0003800000 */
        .weak           $__internal_0_$__cuda_sm20_div_rn_f64_full
        .type           $__internal_0_$__cuda_sm20_div_rn_f64_full,@function
        .size           $__internal_0_$__cuda_sm20_div_rn_f64_full,(.L_x_731 - $__internal_0_$__cuda_sm20_div_rn_f64_full)
$__internal_0_$__cuda_sm20_div_rn_f64_full:
[----:B------:R-:W-:Y:S01]  /*0b90*/  FSETP.GEU.AND P3, PT, |R11|, 1.469367938527859385e-39, PT ;  /* 0x001000000b00780b */ /* 0x000fe20003f6e200 */
[----:B------:R-:W-:Y:S01]  /*0ba0*/  IMAD.MOV.U32 R2, RZ, RZ, 0x1ca00000 ;  /* 0x1ca00000ff027424 */ /* 0x000fe200078e00ff */
[C---:B------:R-:W-:Y:S01]  /*0bb0*/  FSETP.GEU.AND P0, PT, |R15|.reuse, 1.469367938527859385e-39, PT ;  /* 0x001000000f00780b */ /* 0x040fe20003f0e200 */
[----:B------:R-:W-:Y:S01]  /*0bc0*/  IMAD.MOV.U32 R16, RZ, RZ, R10 ;  /* 0x000000ffff107224 */ /* 0x000fe200078e000a */
[----:B------:R-:W-:Y:S01]  /*0bd0*/  LOP3.LUT R12, R15, 0x800fffff, RZ, 0xc0, !PT ;  /* 0x800fffff0f0c7812 */ /* 0x000fe200078ec0ff */
[----:B------:R-:W-:Y:S01]  /*0be0*/  IMAD.MOV.U32 R30, RZ, RZ, 0x1 ;  /* 0x00000001ff1e7424 */ /* 0x000fe200078e00ff */
[----:B------:R-:W-:Y:S01]  /*0bf0*/  LOP3.LUT R6, R11, 0x7ff00000, RZ, 0xc0, !PT ;  /* 0x7ff000000b067812 */ /* 0x000fe200078ec0ff */
[----:B------:R-:W-:Y:S01]  /*0c00*/  BSSY.RECONVERGENT B3, `(.L_x_720) ;  /* 0x0000050000037945 */ /* 0x000fe20003800200 */
[----:B------:R-:W-:Y:S01]  /*0c10*/  LOP3.LUT R13, R12, 0x3ff00000, RZ, 0xfc, !PT ;  /* 0x3ff000000c0d7812 */ /* 0x000fe200078efcff */
[----:B------:R-:W-:Y:S01]  /*0c20*/  IMAD.MOV.U32 R12, RZ, RZ, R14 ;  /* 0x000000ffff0c7224 */ /* 0x000fe200078e000e */
[----:B------:R-:W-:-:S03]  /*0c30*/  LOP3.LUT R7, R15, 0x7ff00000, RZ, 0xc0, !PT ;  /* 0x7ff000000f077812 */ /* 0x000fc600078ec0ff */
[----:B------:R-:W-:Y:S01]  /*0c40*/  @!P3 LOP3.LUT R17, R15, 0x7ff00000, RZ, 0xc0, !PT ;  /* 0x7ff000000f11b812 */ /* 0x000fe200078ec0ff */
[----:B------:R-:W-:Y:S01]  /*0c50*/  @!P3 IMAD.MOV.U32 R18, RZ, RZ, RZ ;  /* 0x000000ffff12b224 */ /* 0x000fe200078e00ff */
[----:B------:R-:W-:Y:S01]  /*0c60*/  @!P0 DMUL R12, R14, 8.98846567431157953865e+307 ;  /* 0x7fe000000e0c8828 */ /* 0x000fe20000000000 */
[C---:B------:R-:W-:Y:S02]  /*0c70*/  ISETP.GE.U32.AND P2, PT, R6.reuse, R7, PT ;  /* 0x000000070600720c */ /* 0x040fe40003f46070 */
[----:B------:R-:W-:Y:S02]  /*0c80*/  @!P3 ISETP.GE.U32.AND P4, PT, R6, R17, PT ;  /* 0x000000110600b20c */ /* 0x000fe40003f86070 */
[C---:B------:R-:W-:Y:S01]  /*0c90*/  SEL R17, R2.reuse, 0x63400000, !P2 ;  /* 0x6340000002117807 */ /* 0x040fe20005000000 */
[----:B------:R-:W0:Y:S01]  /*0ca0*/  MUFU.RCP64H R31, R13 ;  /* 0x0000000d001f7308 */ /* 0x000e220000001800 */
[----:B------:R-:W-:Y:S02]  /*0cb0*/  @!P3 SEL R19, R2, 0x63400000, !P4 ;  /* 0x634000000213b807 */ /* 0x000fe40006000000 */
[----:B------:R-:W-:-:S02]  /*0cc0*/  LOP3.LUT R17, R17, 0x800fffff, R11, 0xf8, !PT ;  /* 0x800fffff11117812 */ /* 0x000fc400078ef80b */
[----:B------:R-:W-:Y:S02]  /*0cd0*/  @!P3 LOP3.LUT R0, R19, 0x80000000, R11, 0xf8, !PT ;  /* 0x800000001300b812 */ /* 0x000fe400078ef80b */
[----:B------:R-:W-:Y:S02]  /*0ce0*/  @!P0 LOP3.LUT R7, R13, 0x7ff00000, RZ, 0xc0, !PT ;  /* 0x7ff000000d078812 */ /* 0x000fe400078ec0ff */
[----:B------:R-:W-:Y:S01]  /*0cf0*/  @!P3 LOP3.LUT R19, R0, 0x100000, RZ, 0xfc, !PT ;  /* 0x001000000013b812 */ /* 0x000fe200078efcff */
[----:B------:R-:W-:-:S05]  /*0d00*/  IMAD.MOV.U32 R0, RZ, RZ, R6 ;  /* 0x000000ffff007224 */ /* 0x000fca00078e0006 */
[----:B------:R-:W-:Y:S02]  /*0d10*/  @!P3 DFMA R16, R16, 2, -R18 ;  /* 0x400000001010b82b */ /* 0x000fe40000000812 */
[----:B0-----:R-:W-:-:S08]  /*0d20*/  DFMA R18, R30, -R12, 1 ;  /* 0x3ff000001e12742b */ /* 0x001fd0000000080c */
[----:B------:R-:W-:Y:S01]  /*0d30*/  DFMA R18, R18, R18, R18 ;  /* 0x000000121212722b */ /* 0x000fe20000000012 */
[----:B------:R-:W-:-:S05]  /*0d40*/  @!P3 LOP3.LUT R0, R17, 0x7ff00000, RZ, 0xc0, !PT ;  /* 0x7ff000001100b812 */ /* 0x000fca00078ec0ff */
[----:B------:R-:W-:Y:S02]  /*0d50*/  VIADD R24, R0, 0xffffffff ;  /* 0xffffffff00187836 */ /* 0x000fe40000000000 */
[----:B------:R-:W-:-:S03]  /*0d60*/  DFMA R30, R30, R18, R30 ;  /* 0x000000121e1e722b */ /* 0x000fc6000000001e */
[----:B------:R-:W-:Y:S01]  /*0d70*/  ISETP.GT.U32.AND P0, PT, R24, 0x7feffffe, PT ;  /* 0x7feffffe1800780c */ /* 0x000fe20003f04070 */
[----:B------:R-:W-:-:S04]  /*0d80*/  VIADD R24, R7, 0xffffffff ;  /* 0xffffffff07187836 */ /* 0x000fc80000000000 */
[----:B------:R-:W-:Y:S01]  /*0d90*/  DFMA R32, R30, -R12, 1 ;  /* 0x3ff000001e20742b */ /* 0x000fe2000000080c */
[----:B------:R-:W-:-:S07]  /*0da0*/  ISETP.GT.U32.OR P0, PT, R24, 0x7feffffe, P0 ;  /* 0x7feffffe1800780c */ /* 0x000fce0000704470 */
[----:B------:R-:W-:-:S08]  /*0db0*/  DFMA R32, R30, R32, R30 ;  /* 0x000000201e20722b */ /* 0x000fd0000000001e */
[----:B------:R-:W-:-:S08]  /*0dc0*/  DMUL R30, R32, R16 ;  /* 0x00000010201e7228 */ /* 0x000fd00000000000 */
[----:B------:R-:W-:-:S08]  /*0dd0*/  DFMA R18, R30, -R12, R16 ;  /* 0x8000000c1e12722b */ /* 0x000fd00000000010 */
[----:B------:R-:W-:Y:S01]  /*0de0*/  DFMA R18, R32, R18, R30 ;  /* 0x000000122012722b */ /* 0x000fe2000000001e */
[----:B------:R-:W-:Y:S10]  /*0df0*/  @P0 BRA `(.L_x_721) ;  /* 0x00000000006c0947 */ /* 0x000ff40003800000 */
[----:B------:R-:W-:-:S04]  /*0e00*/  LOP3.LUT R7, R15, 0x7ff00000, RZ, 0xc0, !PT ;  /* 0x7ff000000f077812 */ /* 0x000fc800078ec0ff */
[CC--:B------:R-:W-:Y:S02]  /*0e10*/  VIADDMNMX R0, R6.reuse, -R7.reuse, 0xb9600000, !PT ;  /* 0xb960000006007446 */ /* 0x0c0fe40007800907 */
[----:B------:R-:W-:Y:S01]  /*0e20*/  ISETP.GE.U32.AND P0, PT, R6, R7, PT ;  /* 0x000000070600720c */ /* 0x000fe20003f06070 */
[----:B------:R-:W-:Y:S01]  /*0e30*/  IMAD.MOV.U32 R6, RZ, RZ, RZ ;  /* 0x000000ffff067224 */ /* 0x000fe200078e00ff */
[----:B------:R-:W-:Y:S02]  /*0e40*/  VIMNMX R0, PT, PT, R0, 0x46a00000, PT ;  /* 0x46a0000000007848 */ /* 0x000fe40003fe0100 */
[----:B------:R-:W-:-:S05]  /*0e50*/  SEL R7, R2, 0x63400000, !P0 ;  /* 0x6340000002077807 */ /* 0x000fca0004000000 */
[----:B------:R-:W-:-:S04]  /*0e60*/  IMAD.IADD R0, R0, 0x1, -R7 ;  /* 0x0000000100007824 */ /* 0x000fc800078e0a07 */
[----:B------:R-:W-:-:S06]  /*0e70*/  VIADD R7, R0, 0x7fe00000 ;  /* 0x7fe0000000077836 */ /* 0x000fcc0000000000 */
[----:B------:R-:W-:-:S10]  /*0e80*/  DMUL R30, R18, R6 ;  /* 0x00000006121e7228 */ /* 0x000fd40000000000 */
[----:B------:R-:W-:-:S13]  /*0e90*/  FSETP.GTU.AND P0, PT, |R31|, 1.469367938527859385e-39, PT ;  /* 0x001000001f00780b */ /* 0x000fda0003f0c200 */
[----:B------:R-:W-:Y:S05]  /*0ea0*/  @P0 BRA `(.L_x_722) ;  /* 0x0000000000940947 */ /* 0x000fea0003800000 */
[----:B------:R-:W-:Y:S01]  /*0eb0*/  DFMA R12, R18, -R12, R16 ;  /* 0x8000000c120c722b */ /* 0x000fe20000000010 */
[----:B------:R-:W-:-:S09]  /*0ec0*/  IMAD.MOV.U32 R10, RZ, RZ, RZ ;  /* 0x000000ffff0a7224 */ /* 0x000fd200078e00ff */
[C---:B------:R-:W-:Y:S02]  /*0ed0*/  FSETP.NEU.AND P0, PT, R13.reuse, RZ, PT ;  /* 0x000000ff0d00720b */ /* 0x040fe40003f0d000 */
[----:B------:R-:W-:-:S04]  /*0ee0*/  LOP3.LUT R14, R13, 0x80000000, R15, 0x48, !PT ;  /* 0x800000000d0e7812 */ /* 0x000fc800078e480f */
[----:B------:R-:W-:-:S07]  /*0ef0*/  LOP3.LUT R11, R14, R7, RZ, 0xfc, !PT ;  /* 0x000000070e0b7212 */ /* 0x000fce00078efcff */
[----:B------:R-:W-:Y:S05]  /*0f00*/  @!P0 BRA `(.L_x_722) ;  /* 0x00000000007c8947 */ /* 0x000fea0003800000 */
[----:B------:R-:W-:Y:S01]  /*0f10*/  IMAD.MOV R7, RZ, RZ, -R0 ;  /* 0x000000ffff077224 */ /* 0x000fe200078e0a00 */
[----:B------:R-:W-:Y:S01]  /*0f20*/  IADD3 R0, PT, PT, -R0, -0x43300000, RZ ;  /* 0xbcd0000000007810 */ /* 0x000fe20007ffe1ff */
[----:B------:R-:W-:-:S06]  /*0f30*/  IMAD.MOV.U32 R6, RZ, RZ, RZ ;  /* 0x000000ffff067224 */ /* 0x000fcc00078e00ff */
[----:B------:R-:W-:Y:S02]  /*0f40*/  DFMA R6, R30, -R6, R18 ;  /* 0x800000061e06722b */ /* 0x000fe40000000012 */
[----:B------:R-:W-:-:S08]  /*0f50*/  DMUL.RP R18, R18, R10 ;  /* 0x0000000a12127228 */ /* 0x000fd00000008000 */
[----:B------:R-:W-:Y:S02]  /*0f60*/  FSETP.NEU.AND P0, PT, |R7|, R0, PT ;  /* 0x000000000700720b */ /* 0x000fe40003f0d200 */
[----:B------:R-:W-:Y:S02]  /*0f70*/  LOP3.LUT R7, R19, R14, RZ, 0x3c, !PT ;  /* 0x0000000e13077212 */ /* 0x000fe400078e3cff */
[----:B------:R-:W-:Y:S02]  /*0f80*/  FSEL R30, R18, R30, !P0 ;  /* 0x0000001e121e7208 */ /* 0x000fe40004000000 */
[----:B------:R-:W-:Y:S01]  /*0f90*/  FSEL R31, R7, R31, !P0 ;  /* 0x0000001f071f7208 */ /* 0x000fe20004000000 */
[----:B------:R-:W-:Y:S06]  /*0fa0*/  BRA `(.L_x_722) ;  /* 0x0000000000547947 */ /* 0x000fec0003800000 */
.L_x_721:
[----:B------:R-:W-:-:S14]  /*0fb0*/  DSETP.NAN.AND P0, PT, R10, R10, PT ;  /* 0x0000000a0a00722a */ /* 0x000fdc0003f08000 */
[----:B------:R-:W-:Y:S05]  /*0fc0*/  @P0 BRA `(.L_x_723) ;  /* 0x0000000000440947 */ /* 0x000fea0003800000 */
[----:B------:R-:W-:-:S14]  /*0fd0*/  DSETP.NAN.AND P0, PT, R14, R14, PT ;  /* 0x0000000e0e00722a */ /* 0x000fdc0003f08000 */
[----:B------:R-:W-:Y:S05]  /*0fe0*/  @P0 BRA `(.L_x_724) ;  /* 0x0000000000300947 */ /* 0x000fea0003800000 */
[----:B------:R-:W-:Y:S01]  /*0ff0*/  ISETP.NE.AND P0, PT, R0, R7, PT ;  /* 0x000000070000720c */ /* 0x000fe20003f05270 */
[----:B------:R-:W-:Y:S02]  /*1000*/  IMAD.MOV.U32 R30, RZ, RZ, 0x0 ;  /* 0x00000000ff1e7424 */ /* 0x000fe400078e00ff */
[----:B------:R-:W-:-:S10]  /*1010*/  IMAD.MOV.U32 R31, RZ, RZ, -0x80000 ;  /* 0xfff80000ff1f7424 */ /* 0x000fd400078e00ff */
[----:B------:R-:W-:Y:S05]  /*1020*/  @!P0 BRA `(.L_x_722) ;  /* 0x0000000000348947 */ /* 0x000fea0003800000 */
[----:B------:R-:W-:Y:S02]  /*1030*/  ISETP.NE.AND P0, PT, R0, 0x7ff00000, PT ;  /* 0x7ff000000000780c */ /* 0x000fe40003f05270 */
[----:B------:R-:W-:Y:S02]  /*1040*/  LOP3.LUT R31, R11, 0x80000000, R15, 0x48, !PT ;  /* 0x800000000b1f7812 */ /* 0x000fe400078e480f */
[----:B------:R-:W-:-:S13]  /*1050*/  ISETP.EQ.OR P0, PT, R7, RZ, !P0 ;  /* 0x000000ff0700720c */ /* 0x000fda0004702670 */
[----:B------:R-:W-:Y:S01]  /*1060*/  @P0 LOP3.LUT R0, R31, 0x7ff00000, RZ, 0xfc, !PT ;  /* 0x7ff000001f000812 */ /* 0x000fe200078efcff */
[----:B------:R-:W-:Y:S02]  /*1070*/  @!P0 IMAD.MOV.U32 R30, RZ, RZ, RZ ;  /* 0x000000ffff1e8224 */ /* 0x000fe400078e00ff */
[----:B------:R-:W-:Y:S02]  /*1080*/  @P0 IMAD.MOV.U32 R30, RZ, RZ, RZ ;  /* 0x000000ffff1e0224 */ /* 0x000fe400078e00ff */
[----:B------:R-:W-:Y:S01]  /*1090*/  @P0 IMAD.MOV.U32 R31, RZ, RZ, R0 ;  /* 0x000000ffff1f0224 */ /* 0x000fe200078e0000 */
[----:B------:R-:W-:Y:S06]  /*10a0*/  BRA `(.L_x_722) ;  /* 0x0000000000147947 */ /* 0x000fec0003800000 */
.L_x_724:
[----:B------:R-:W-:Y:S01]  /*10b0*/  LOP3.LUT R31, R15, 0x80000, RZ, 0xfc, !PT ;  /* 0x000800000f1f7812 */ /* 0x000fe200078efcff */
[----:B------:R-:W-:Y:S01]  /*10c0*/  IMAD.MOV.U32 R30, RZ, RZ, R14 ;  /* 0x000000ffff1e7224 */ /* 0x000fe200078e000e */
[----:B------:R-:W-:Y:S06]  /*10d0*/  BRA `(.L_x_722) ;  /* 0x0000000000087947 */ /* 0x000fec0003800000 */
.L_x_723:
[----:B------:R-:W-:Y:S01]  /*10e0*/  LOP3.LUT R31, R11, 0x80000, RZ, 0xfc, !PT ;  /* 0x000800000b1f7812 */ /* 0x000fe200078efcff */
[----:B------:R-:W-:-:S07]  /*10f0*/  IMAD.MOV.U32 R30, RZ, RZ, R10 ;  /* 0x000000ffff1e7224 */ /* 0x000fce00078e000a */
.L_x_722:
[----:B------:R-:W-:Y:S05]  /*1100*/  BSYNC.RECONVERGENT B3 ;  /* 0x0000000000037941 */ /* 0x000fea0003800200 */
.L_x_720:
[----:B------:R-:W-:Y:S02]  /*1110*/  IMAD.MOV.U32 R6, RZ, RZ, R4 ;  /* 0x000000ffff067224 */ /* 0x000fe400078e0004 */
[----:B------:R-:W-:-:S04]  /*1120*/  IMAD.MOV.U32 R7, RZ, RZ, 0x0 ;  /* 0x00000000ff077424 */ /* 0x000fc800078e00ff */
[----:B------:R-:W-:Y:S05]  /*1130*/  RET.REL.NODEC R6 `(_Z6dividePdii) ;  /* 0xffffffec06b07950 */ /* 0x000fea0003c3ffff */
.L_x_725:
        /* <DEDUP_REMOVED lines=12> */
.L_x_731:


//--------------------- .text._Z8swapRowsPdiii    --------------------------
	.section	.text._Z8swapRowsPdiii,"ax",@progbits
	.align	128
        .global         _Z8swapRowsPdiii
        .type           _Z8swapRowsPdiii,@function
        .size           _Z8swapRowsPdiii,(.L_x_743 - _Z8swapRowsPdiii)
        .other          _Z8swapRowsPdiii,@"STO_CUDA_ENTRY STV_DEFAULT"
_Z8swapRowsPdiii:
.text._Z8swapRowsPdiii:
[----:B------:R-:W-:Y:S01]  /*0000*/  LDC R1, c[0x0][0x37c] ;  /* 0x0000df00ff017b82 */ /* 0x000fe20000000800 */
[----:B------:R-:W0:Y:S07]  /*0010*/  S2R R5, SR_CTAID.X ;  /* 0x0000000000057919 */ /* 0x000e2e0000002500 */
[----:B------:R-:W1:Y:S01]  /*0020*/  LDC R0, c[0x0][0x388] ;  /* 0x0000e200ff007b82 */ /* 0x000e620000000800 */
[----:B------:R-:W0:Y:S01]  /*0030*/  LDCU UR4, c[0x0][0x360] ;  /* 0x00006c00ff0477ac */ /* 0x000e220008000800 */
[----:B------:R-:W0:Y:S01]  /*0040*/  S2R R2, SR_TID.X ;  /* 0x0000000000027919 */ /* 0x000e220000002100 */
[----:B------:R-:W2:Y:S01]  /*0050*/  LDCU UR5, c[0x0][0x370] ;  /* 0x00006e00ff0577ac */ /* 0x000ea20008000800 */
[----:B0-----:R-:W-:Y:S01]  /*0060*/  IMAD R5, R5, UR4, R2 ;  /* 0x0000000405057c24 */ /* 0x001fe2000f8e0202 */
[----:B--2---:R-:W-:-:S04]  /*0070*/  UIMAD UR4, UR4, UR5, URZ ;  /* 0x00000005040472a4 */ /* 0x004fc8000f8e02ff */
[----:B-1----:R-:W-:-:S13]  /*0080*/  ISETP.GE.AND P0, PT, R5, R0, PT ;  /* 0x000000000500720c */ /* 0x002fda0003f06270 */
[----:B------:R-:W-:Y:S05]  /*0090*/  @P0 EXIT ;  /* 0x000000000000094d */ /* 0x000fea0003800000 */
[----:B------:R-:W0:Y:S01]  /*00a0*/  I2F.U32.RP R8, UR4 ;  /* 0x0000000400087d06 */ /* 0x000e220008209000 */
[----:B------:R-:W-:Y:S01]  /*00b0*/  IADD3 R7, PT, PT, R5, UR4, RZ ;  /* 0x0000000405077c10 */ /* 0x000fe2000fffe0ff */
[----:B------:R-:W1:Y:S01]  /*00c0*/  LDCU UR9, c[0x0][0x38c] ;  /* 0x00007180ff0977ac */ /* 0x000e620008000800 */
[----:B------:R-:W-:Y:S01]  /*00d0*/  IADD3 R9, PT, PT, RZ, -UR4, RZ ;  /* 0x80000004ff097c10 */ /* 0x000fe2000fffe0ff */
[----:B------:R-:W-:Y:S01]  /*00e0*/  BSSY.RECONVERGENT B0, `(.L_x_726) ;  /* 0x0000031000007945 */ /* 0x000fe20003800200 */
[CC--:B------:R-:W-:Y:S01]  /*00f0*/  ISETP.GE.AND P0, PT, R7.reuse, R0.reuse, PT ;  /* 0x000000000700720c */ /* 0x0c0fe20003f06270 */
[----:B------:R-:W2:Y:S01]  /*0100*/  LDCU UR10, c[0x0][0x390] ;  /* 0x00007200ff0a77ac */ /* 0x000ea20008000800 */
[----:B------:R-:W-:Y:S02]  /*0110*/  VIMNMX R4, PT, PT, R7, R0, !PT ;  /* 0x0000000007047248 */ /* 0x000fe40007fe0100 */
[----:B------:R-:W-:Y:S01]  /*0120*/  SEL R6, RZ, 0x1, P0 ;  /* 0x00000001ff067807 */ /* 0x000fe20000000000 */
[----:B------:R-:W3:Y:S01]  /*0130*/  LDCU.64 UR6, c[0x0][0x358] ;  /* 0x00006b00ff0677ac */ /* 0x000ee20008000a00 */
[----:B------:R-:W-:-:S02]  /*0140*/  ISETP.NE.U32.AND P2, PT, RZ, UR4, PT ;  /* 0x00000004ff007c0c */ /* 0x000fc4000bf45070 */
[----:B------:R-:W-:Y:S01]  /*0150*/  IADD3 R4, PT, PT, R4, -R7, -R6 ;  /* 0x8000000704047210 */ /* 0x000fe20007ffe806 */
[----:B0-----:R-:W0:Y:S02]  /*0160*/  MUFU.RCP R8, R8 ;  /* 0x0000000800087308 */ /* 0x001e240000001000 */
[----:B0-----:R-:W-:-:S06]  /*0170*/  IADD3 R2, PT, PT, R8, 0xffffffe, RZ ;  /* 0x0ffffffe08027810 */ /* 0x001fcc0007ffe0ff */
[----:B------:R0:W4:Y:S02]  /*0180*/  F2I.FTZ.U32.TRUNC.NTZ R3, R2 ;  /* 0x0000000200037305 */ /* 0x000124000021f000 */
[----:B0-----:R-:W-:Y:S02]  /*0190*/  HFMA2 R2, -RZ, RZ, 0, 0 ;  /* 0x00000000ff027431 */ /* 0x001fe400000001ff */
[----:B----4-:R-:W-:-:S04]  /*01a0*/  IMAD R9, R9, R3, RZ ;  /* 0x0000000309097224 */ /* 0x010fc800078e02ff */
[----:B------:R-:W-:-:S06]  /*01b0*/  IMAD.HI.U32 R3, R3, R9, R2 ;  /* 0x0000000903037227 */ /* 0x000fcc00078e0002 */
[----:B------:R-:W-:-:S05]  /*01c0*/  IMAD.HI.U32 R7, R3, R4, RZ ;  /* 0x0000000403077227 */ /* 0x000fca00078e00ff */
[----:B------:R-:W-:-:S05]  /*01d0*/  IADD3 R3, PT, PT, -R7, RZ, RZ ;  /* 0x000000ff07037210 */ /* 0x000fca0007ffe1ff */
[----:B------:R-:W-:Y:S02]  /*01e0*/  IMAD R4, R3, UR4, R4 ;  /* 0x0000000403047c24 */ /* 0x000fe4000f8e0204 */
[----:B------:R-:W0:Y:S03]  /*01f0*/  LDC.64 R2, c[0x0][0x380] ;  /* 0x0000e000ff027b82 */ /* 0x000e260000000a00 */
[----:B------:R-:W-:-:S13]  /*0200*/  ISETP.GE.U32.AND P0, PT, R4, UR4, PT ;  /* 0x0000000404007c0c */ /* 0x000fda000bf06070 */
[----:B------:R-:W-:Y:S02]  /*0210*/  @P0 IADD3 R4, PT, PT, R4, -UR4, RZ ;  /* 0x8000000404040c10 */ /* 0x000fe4000fffe0ff */
[----:B------:R-:W-:Y:S02]  /*0220*/  @P0 IADD3 R7, PT, PT, R7, 0x1, RZ ;  /* 0x0000000107070810 */ /* 0x000fe40007ffe0ff */
[----:B------:R-:W-:-:S13]  /*0230*/  ISETP.GE.U32.AND P1, PT, R4, UR4, PT ;  /* 0x0000000404007c0c */ /* 0x000fda000bf26070 */
[----:B------:R-:W-:Y:S01]  /*0240*/  @P1 VIADD R7, R7, 0x1 ;  /* 0x0000000107071836 */ /* 0x000fe20000000000 */
[----:B------:R-:W-:-:S04]  /*0250*/  @!P2 LOP3.LUT R7, RZ, UR4, RZ, 0x33, !PT ;  /* 0x00000004ff07ac12 */ /* 0x000fc8000f8e33ff */
[----:B------:R-:W-:-:S04]  /*0260*/  IADD3 R4, PT, PT, R6, R7, RZ ;  /* 0x0000000706047210 */ /* 0x000fc80007ffe0ff */
[C---:B------:R-:W-:Y:S02]  /*0270*/  LOP3.LUT R6, R4.reuse, 0x3, RZ, 0xc0, !PT ;  /* 0x0000000304067812 */ /* 0x040fe400078ec0ff */
[----:B------:R-:W-:Y:S02]  /*0280*/  ISETP.GE.U32.AND P1, PT, R4, 0x3, PT ;  /* 0x000000030400780c */ /* 0x000fe40003f26070 */
[----:B------:R-:W-:-:S13]  /*0290*/  ISETP.NE.AND P0, PT, R6, 0x3, PT ;  /* 0x000000030600780c */ /* 0x000fda0003f05270 */
[----:B0123--:R-:W-:Y:S05]  /*02a0*/  @!P0 BRA `(.L_x_727) ;  /* 0x0000000000508947 */ /* 0x00ffea0003800000 */
[----:B------:R-:W0:Y:S01]  /*02b0*/  LDC.64 R14, c[0x0][0x380] ;  /* 0x0000e000ff0e7b82 */ /* 0x000e220000000a00 */
[----:B------:R-:W1:Y:S01]  /*02c0*/  LDCU UR5, c[0x0][0x390] ;  /* 0x00007200ff0577ac */ /* 0x000e620008000800 */
[----:B------:R-:W-:Y:S01]  /*02d0*/  IADD3 R4, PT, PT, R4, 0x1, RZ ;  /* 0x0000000104047810 */ /* 0x000fe20007ffe0ff */
[----:B------:R-:W2:Y:S03]  /*02e0*/  LDCU UR8, c[0x0][0x38c] ;  /* 0x00007180ff0877ac */ /* 0x000ea60008000800 */
[----:B------:R-:W-:-:S04]  /*02f0*/  LOP3.LUT R4, R4, 0x3, RZ, 0xc0, !PT ;  /* 0x0000000304047812 */ /* 0x000fc800078ec0ff */
[----:B------:R-:W-:Y:S01]  /*0300*/  IADD3 R4, PT, PT, -R4, RZ, RZ ;  /* 0x000000ff04047210 */ /* 0x000fe20007ffe1ff */
[CC--:B-1----:R-:W-:Y:S02]  /*0310*/  IMAD R17, R5.reuse, R0.reuse, UR5 ;  /* 0x0000000505117e24 */ /* 0x0c2fe4000f8e0200 */
[----:B--2---:R-:W-:-:S07]  /*0320*/  IMAD R19, R5, R0, UR8 ;  /* 0x0000000805137e24 */ /* 0x004fce000f8e0200 */
.L_x_728:
[----:B01----:R-:W-:-:S04]  /*0330*/  IMAD.WIDE R10, R17, 0x8, R14 ;  /* 0x00000008110a7825 */ /* 0x003fc800078e020e */
[----:B------:R-:W-:Y:S01]  /*0340*/  IMAD.WIDE R6, R19, 0x8, R14 ;  /* 0x0000000813067825 */ /* 0x000fe200078e020e */
[----:B------:R-:W2:Y:S04]  /*0350*/  LDG.E.64 R12, desc[UR6][R10.64] ;  /* 0x000000060a0c7981 */ /* 0x000ea8000c1e1b00 */
[----:B------:R-:W3:Y:S01]  /*0360*/  LDG.E.64 R8, desc[UR6][R6.64] ;  /* 0x0000000606087981 */ /* 0x000ee2000c1e1b00 */
[----:B------:R-:W-:Y:S01]  /*0370*/  IADD3 R4, PT, PT, R4, 0x1, RZ ;  /* 0x0000000104047810 */ /* 0x000fe20007ffe0ff */
[----:B------:R-:W-:Y:S02]  /*0380*/  VIADD R5, R5, UR4 ;  /* 0x0000000405057c36 */ /* 0x000fe40008000000 */
[----:B------:R-:W-:Y:S01]  /*0390*/  IMAD R17, R0, UR4, R17 ;  /* 0x0000000400117c24 */ /* 0x000fe2000f8e0211 */
[----:B------:R-:W-:Y:S01]  /*03a0*/  ISETP.NE.AND P0, PT, R4, RZ, PT ;  /* 0x000000ff0400720c */ /* 0x000fe20003f05270 */
[----:B------:R-:W-:Y:S01]  /*03b0*/  IMAD R19, R0, UR4, R19 ;  /* 0x0000000400137c24 */ /* 0x000fe2000f8e0213 */
[----:B--2---:R1:W-:Y:S04]  /*03c0*/  STG.E.64 desc[UR6][R6.64], R12 ;  /* 0x0000000c06007986 */ /* 0x0043e8000c101b06 */
[----:B---3--:R1:W-:Y:S07]  /*03d0*/  STG.E.64 desc[UR6][R10.64], R8 ;  /* 0x000000080a007986 */ /* 0x0083ee000c101b06 */
[----:B------:R-:W-:Y:S05]  /*03e0*/  @P0 BRA `(.L_x_728) ;  /* 0xfffffffc00d00947 */ /* 0x000fea000383ffff */
.L_x_727:
[----:B------:R-:W-:Y:S05]  /*03f0*/  BSYNC.RECONVERGENT B0 ;  /* 0x0000000000007941 */ /* 0x000fea0003800200 */
.L_x_726:
[----:B------:R-:W-:Y:S05]  /*0400*/  @!P1 EXIT ;  /* 0x000000000000994d */ /* 0x000fea0003800000 */
.L_x_729:
[CC--:B0-----:R-:W-:Y:S02]  /*0410*/  IMAD R17, R5.reuse, R0.reuse, UR10 ;  /* 0x0000000a05117e24 */ /* 0x0c1fe4000f8e0200 */
[----:B-1----:R-:W-:Y:S02]  /*0420*/  IMAD R13, R5, R0, UR9 ;  /* 0x00000009050d7e24 */ /* 0x002fe4000f8e0200 */
[----:B------:R-:W-:-:S04]  /*0430*/  IMAD.WIDE R16, R17, 0x8, R2 ;  /* 0x0000000811107825 */ /* 0x000fc800078e0202 */
[----:B------:R-:W-:Y:S01]  /*0440*/  IMAD.WIDE R12, R13, 0x8, R2 ;  /* 0x000000080d0c7825 */ /* 0x000fe200078e0202 */
[----:B------:R-:W2:Y:S04]  /*0450*/  LDG.E.64 R18, desc[UR6][R16.64] ;  /* 0x0000000610127981 */ /* 0x000ea8000c1e1b00 */
[----:B------:R-:W3:Y:S01]  /*0460*/  LDG.E.64 R14, desc[UR6][R12.64] ;  /* 0x000000060c0e7981 */ /* 0x000ee2000c1e1b00 */
[----:B------:R-:W-:-:S05]  /*0470*/  IADD3 R25, PT, PT, R5, UR4, RZ ;  /* 0x0000000405197c10 */ /* 0x000fca000fffe0ff */
[CC--:B------:R-:W-:Y:S02]  /*0480*/  IMAD R5, R25.reuse, R0.reuse, UR10 ;  /* 0x0000000a19057e24 */ /* 0x0c0fe4000f8e0200 */
[----:B------:R-:W-:Y:S02]  /*0490*/  IMAD R7, R25, R0, UR9 ;  /* 0x0000000919077e24 */ /* 0x000fe4000f8e0200 */
[----:B------:R-:W-:-:S04]  /*04a0*/  IMAD.WIDE R4, R5, 0x8, R2 ;  /* 0x0000000805047825 */ /* 0x000fc800078e0202 */
[----:B------:R-:W-:Y:S01]  /*04b0*/  IMAD.WIDE R6, R7, 0x8, R2 ;  /* 0x0000000807067825 */ /* 0x000fe200078e0202 */
[----:B--2---:R0:W-:Y:S04]  /*04c0*/  STG.E.64 desc[UR6][R12.64], R18 ;  /* 0x000000120c007986 */ /* 0x0041e8000c101b06 */
[----:B---3--:R1:W-:Y:S04]  /*04d0*/  STG.E.64 desc[UR6][R16.64], R14 ;  /* 0x0000000e10007986 */ /* 0x0083e8000c101b06 */
        /* <DEDUP_REMOVED lines=9> */
[----:B0-----:R-:W4:Y:S04]  /*0570*/  LDG.E.64 R18, desc[UR6][R8.64] ;  /* 0x0000000608127981 */ /* 0x001f28000c1e1b00 */
[----:B------:R-:W5:Y:S01]  /*0580*/  LDG.E.64 R12, desc[UR6][R10.64] ;  /* 0x000000060a0c7981 */ /* 0x000f62000c1e1b00 */
[----:B------:R-:W-:-:S05]  /*0590*/  IADD3 R25, PT, PT, R25, UR4, RZ ;  /* 0x0000000419197c10 */ /* 0x000fca000fffe0ff */
[CC--:B-1----:R-:W-:Y:S02]  /*05a0*/  IMAD R17, R25.reuse, R0.reuse, UR10 ;  /* 0x0000000a19117e24 */ /* 0x0c2fe4000f8e0200 */
[----:B------:R-:W-:Y:S02]  /*05b0*/  IMAD R15, R25, R0, UR9 ;  /* 0x00000009190f7e24 */ /* 0x000fe4000f8e0200 */
[----:B------:R-:W-:-:S04]  /*05c0*/  IMAD.WIDE R16, R17, 0x8, R2 ;  /* 0x0000000811107825 */ /* 0x000fc800078e0202 */
[----:B------:R-:W-:Y:S01]  /*05d0*/  IMAD.WIDE R14, R15, 0x8, R2 ;  /* 0x000000080f0e7825 */ /* 0x000fe200078e0202 */
[----:B----4-:R0:W-:Y:S04]  /*05e0*/  STG.E.64 desc[UR6][R10.64], R18 ;  /* 0x000000120a007986 */ /* 0x0101e8000c101b06 */
[----:B-----5:R0:W-:Y:S04]  /*05f0*/  STG.E.64 desc[UR6][R8.64], R12 ;  /* 0x0000000c08007986 */ /* 0x0201e8000c101b06 */
[----:B--2---:R-:W2:Y:S04]  /*0600*/  LDG.E.64 R22, desc[UR6][R16.64] ;  /* 0x0000000610167981 */ /* 0x004ea8000c1e1b00 */
[----:B------:R-:W4:Y:S01]  /*0610*/  LDG.E.64 R6, desc[UR6][R14.64] ;  /* 0x000000060e067981 */ /* 0x000f22000c1e1b00 */
[----:B---3--:R-:W-:-:S04]  /*0620*/  IADD3 R5, PT, PT, R25, UR4, RZ ;  /* 0x0000000419057c10 */ /* 0x008fc8000fffe0ff */
[----:B------:R-:W-:Y:S01]  /*0630*/  ISETP.GE.AND P0, PT, R5, R0, PT ;  /* 0x000000000500720c */ /* 0x000fe20003f06270 */
[----:B--2---:R0:W-:Y:S04]  /*0640*/  STG.E.64 desc[UR6][R14.64], R22 ;  /* 0x000000160e007986 */ /* 0x0041e8000c101b06 */
[----:B----4-:R0:W-:Y:S08]  /*0650*/  STG.E.64 desc[UR6][R16.64], R6 ;  /* 0x0000000610007986 */ /* 0x0101f0000c101b06 */
[----:B------:R-:W-:Y:S05]  /*0660*/  @!P0 BRA `(.L_x_729) ;  /* 0xfffffffc00688947 */ /* 0x000fea000383ffff */
[----:B------:R-:W-:Y:S05]  /*0670*/  EXIT ;  /* 0x000000000000794d */ /* 0x000fea0003800000 */
.L_x_730:
        /* <DEDUP_REMOVED lines=16> */
.L_x_743:


//--------------------- .nv.shared._ZN3cub18CUB_300001_SM_10006detail11EmptyKernelIvEEvv --------------------------
	.section	.nv.shared._ZN3cub18CUB_300001_SM_10006detail11EmptyKernelIvEEvv,"aw",@nobits
	.sectionflags	@""
	.align	16
	.zero		1024


//--------------------- .nv.shared.reserved.0     --------------------------
	.section	.nv.shared.reserved.0,"aw",@nobits
	.weak		__nv_reservedSMEM_offset_0_alias
	.size		__nv_reservedSMEM_offset_0_alias, 0, 64
	.other		__nv_reservedSMEM_offset_0_alias,@"STO_CUDA_RESERVED_SHARED STV_DEFAULT"
__nv_reservedSMEM_offset_0_alias:
	.zero		0
	.zero		64


//--------------------- .nv.global                --------------------------
	.section	.nv.global,"aw",@nobits
.nv.global:
	.type		_ZN34_INTERNAL_ddb8f301_4_k_cu_51f88ff36thrust24THRUST_300001_SM_1000_NS12placeholders2_8E,@object
	.size		_ZN34_INTERNAL_ddb8f301_4_k_cu_51f88ff36thrust24THRUST_300001_SM_1000_NS12placeholders2_8E,(_ZN34_INTERNAL_ddb8f301_4_k_cu_51f88ff34cuda3std3__436_GLOBAL__N__ddb8f301_4_k_cu_51f88ff36ignoreE - _ZN34_INTERNAL_ddb8f301_4_k_cu_51f88ff36thrust24THRUST_300001_SM_1000_NS12placeholders2_8E)
_ZN34_INTERNAL_ddb8f301_4_k_cu_51f88ff36thrust24THRUST_300001_SM_1000_NS12placeholders2_8E:
	.zero		1
	.type		_ZN34_INTERNAL_ddb8f301_4_k_cu_51f88ff34cuda3std3__436_GLOBAL__N__ddb8f301_4_k_cu_51f88ff36ignoreE,@object
	.size		_ZN34_INTERNAL_ddb8f301_4_k_cu_51f88ff34cuda3std3__436_GLOBAL__N__ddb8f301_4_k_cu_51f88ff36ignoreE,(_ZN34_INTERNAL_ddb8f301_4_k_cu_51f88ff34cuda3std6ranges3__45__cpo4dataE - _ZN34_INTERNAL_ddb8f301_4_k_cu_51f88ff34cuda3std3__436_GLOBAL__N__ddb8f301_4_k_cu_51f88ff36ignoreE)
_ZN34_INTERNAL_ddb8f301_4_k_cu_51f88ff34cuda3std3__436_GLOBAL__N__ddb8f301_4_k_cu_51f88ff36ignoreE:
	.zero		1
	.type		_ZN34_INTERNAL_ddb8f301_4_k_cu_51f88ff34cuda3std6ranges3__45__cpo4dataE,@object
	.size		_ZN34_INTERNAL_ddb8f301_4_k_cu_51f88ff34cuda3std6ranges3__45__cpo4dataE,(_ZN34_INTERNAL_ddb8f301_4_k_cu_51f88ff36thrust24THRUST_300001_SM_1000_NS6system3cpp3parE - _ZN34_INTERNAL_ddb8f301_4_k_cu_51f88ff34cuda3std6ranges3__45__cpo4dataE)
_ZN34_INTERNAL_ddb8f301_4_k_cu_51f88ff34cuda3std6ranges3__45__cpo4dataE:
	.zero		1
	.type		_ZN34_INTERNAL_ddb8f301_4_k_cu_51f88ff36thrust24THRUST_300001_SM_1000_NS6system3cpp3parE,@object
	.size		_ZN34_INTERNAL_ddb8f301_4_k_cu_51f88ff36thrust24THRUST_300001_SM_1000_NS6system3cpp3parE,(_ZN34_INTERNAL_ddb8f301_4_k_cu_51f88ff34cuda3std3__45__cpo5beginE - _ZN34_INTERNAL_ddb8f301_4_k_cu_51f88ff36thrust24THRUST_300001_SM_1000_NS6system3cpp3parE)
_ZN34_INTERNAL_ddb8f301_4_k_cu_51f88ff36thrust24THRUST_300001_SM_1000_NS6system3cpp3parE:
	.zero		1
	.type		_ZN34_INTERNAL_ddb8f301_4_k_cu_51f88ff34cuda3std3__45__cpo5beginE,@object
	.size		_ZN34_INTERNAL_ddb8f301_4_k_cu_51f88ff34cuda3std3__45__cpo5beginE,(_ZN34_INTERNAL_ddb8f301_4_k_cu_51f88ff34cuda3std6ranges3__45__cpo5beginE - _ZN34_INTERNAL_ddb8f301_4_k_cu_51f88ff34cuda3std3__45__cpo5beginE)
_ZN34_INTERNAL_ddb8f301_4_k_cu_51f88ff34cuda3std3__45__cpo5beginE:
	.zero		1
	.type		_ZN34_INTERNAL_ddb8f301_4_k_cu_51f88ff34cuda3std6ranges3__45__cpo5beginE,@object
	.size		_ZN34_INTERNAL_ddb8f301_4_k_cu_51f88ff34cuda3std6ranges3__45__cpo5beginE,(_ZN34_INTERNAL_ddb8f301_4_k_cu_51f88ff36thrust24THRUST_300001_SM_1000_NS6deviceE - _ZN34_INTERNAL_ddb8f301_4_k_cu_51f88ff34cuda3std6ranges3__45__cpo5beginE)
_ZN34_INTERNAL_ddb8f301_4_k_cu_51f88ff34cuda3std6ranges3__45__cpo5beginE:
	.zero		1
	.type		_ZN34_INTERNAL_ddb8f301_4_k_cu_51f88ff36thrust24THRUST_300001_SM_1000_NS6deviceE,@object
	.size		_ZN34_INTERNAL_ddb8f301_4_k_cu_51f88ff36thrust24THRUST_300001_SM_1000_NS6deviceE,(_ZN34_INTERNAL_ddb8f301_4_k_cu_51f88ff34cuda3std3__47nulloptE - _ZN34_INTERNAL_ddb8f301_4_k_cu_51f88ff36thrust24THRUST_300001_SM_1000_NS6deviceE)
_ZN34_INTERNAL_ddb8f301_4_k_cu_51f88ff36thrust24THRUST_300001_SM_1000_NS6deviceE:
	.zero		1
	.type		_ZN34_INTERNAL_ddb8f301_4_k_cu_51f88ff34cuda3std3__47nulloptE,@object
	.size		_ZN34_INTERNAL_ddb8f301_4_k_cu_51f88ff34cuda3std3__47nulloptE,(_ZN34_INTERNAL_ddb8f301_4_k_cu_51f88ff34cuda3std6ranges3__45__cpo8distanceE - _ZN34_INTERNAL_ddb8f301_4_k_cu_51f88ff34cuda3std3__47nulloptE)
_ZN34_INTERNAL_ddb8f301_4_k_cu_51f88ff34cuda3std3__47nulloptE:
	.zero		1
	.type		_ZN34_INTERNAL_ddb8f301_4_k_cu_51f88ff34cuda3std6ranges3__45__cpo8distanceE,@object
	.size		_ZN34_INTERNAL_ddb8f301_4_k_cu_51f88ff34cuda3std6ranges3__45__cpo8distanceE,(_ZN34_INTERNAL_ddb8f301_4_k_cu_51f88ff36thrust24THRUST_300001_SM_1000_NS12placeholders2_4E - _ZN34_INTERNAL_ddb8f301_4_k_cu_51f88ff34cuda3std6ranges3__45__cpo8distanceE)
_ZN34_INTERNAL_ddb8f301_4_k_cu_51f88ff34cuda3std6ranges3__45__cpo8distanceE:
	.zero		1
	.type		_ZN34_INTERNAL_ddb8f301_4_k_cu_51f88ff36thrust24THRUST_300001_SM_1000_NS12placeholders2_4E,@object
	.size		_ZN34_INTERNAL_ddb8f301_4_k_cu_51f88ff36thrust24THRUST_300001_SM_1000_NS12placeholders2_4E,(_ZN34_INTERNAL_ddb8f301_4_k_cu_51f88ff34cuda3std3__45__cpo6rbeginE - _ZN34_INTERNAL_ddb8f301_4_k_cu_51f88ff36thrust24THRUST_300001_SM_1000_NS12placeholders2_4E)
_ZN34_INTERNAL_ddb8f301_4_k_cu_51f88ff36thrust24THRUST_300001_SM_1000_NS12placeholders2_4E:
	.zero		1
	.type		_ZN34_INTERNAL_ddb8f301_4_k_cu_51f88ff34cuda3std3__45__cpo6rbeginE,@object
	.size		_ZN34_INTERNAL_ddb8f301_4_k_cu_51f88ff34cuda3std3__45__cpo6rbeginE,(_ZN34_INTERNAL_ddb8f301_4_k_cu_51f88ff34cuda3std6ranges3__45__cpo7advanceE - _ZN34_INTERNAL_ddb8f301_4_k_cu_51f88ff34cuda3std3__45__cpo6rbeginE)
_ZN34_INTERNAL_ddb8f301_4_k_cu_51f88ff34cuda3std3__45__cpo6rbeginE:
	.zero		1
	.type		_ZN34_INTERNAL_ddb8f301_4_k_cu_51f88ff34cuda3std6ranges3__45__cpo7advanceE,@object
	.size		_ZN34_INTERNAL_ddb8f301_4_k_cu_51f88ff34cuda3std6ranges3__45__cpo7advanceE,(_ZN34_INTERNAL_ddb8f301_4_k_cu_51f88ff36thrust24THRUST_300001_SM_1000_NS12placeholders3_10E - _ZN34_INTERNAL_ddb8f301_4_k_cu_51f88ff34cuda3std6ranges3__45__cpo7advanceE)
_ZN34_INTERNAL_ddb8f301_4_k_cu_51f88ff34cuda3std6ranges3__45__cpo7advanceE:
	.zero		1
	.type		_ZN34_INTERNAL_ddb8f301_4_k_cu_51f88ff36thrust24THRUST_300001_SM_1000_NS12placeholders3_10E,@object
	.size		_ZN34_INTERNAL_ddb8f301_4_k_cu_51f88ff36thrust24THRUST_300001_SM_1000_NS12placeholders3_10E,(_ZN34_INTERNAL_ddb8f301_4_k_cu_51f88ff34cuda3std3__48in_placeE - _ZN34_INTERNAL_ddb8f301_4_k_cu_51f88ff36thrust24THRUST_300001_SM_1000_NS12placeholders3_10E)
_ZN34_INTERNAL_ddb8f301_4_k_cu_51f88ff36thrust24THRUST_300001_SM_1000_NS12placeholders3_10E:
	.zero		1
	.type		_ZN34_INTERNAL_ddb8f301_4_k_cu_51f88ff34cuda3std3__48in_placeE,@object
	.size		_ZN34_INTERNAL_ddb8f301_4_k_cu_51f88ff34cuda3std3__48in_placeE,(_ZN34_INTERNAL_ddb8f301_4_k_cu_51f88ff34cuda3std6ranges3__45__cpo4sizeE - _ZN34_INTERNAL_ddb8f301_4_k_cu_51f88ff34cuda3std3__48in_placeE)
_ZN34_INTERNAL_ddb8f301_4_k_cu_51f88ff34cuda3std3__48in_placeE:
	.zero		1
	.type		_ZN34_INTERNAL_ddb8f301_4_k_cu_51f88ff34cuda3std6ranges3__45__cpo4sizeE,@object
	.size		_ZN34_INTERNAL_ddb8f301_4_k_cu_51f88ff34cuda3std6ranges3__45__cpo4sizeE,(_ZN34_INTERNAL_ddb8f301_4_k_cu_51f88ff36thrust24THRUST_300001_SM_1000_NS12placeholders2_2E - _ZN34_INTERNAL_ddb8f301_4_k_cu_51f88ff34cuda3std6ranges3__45__cpo4sizeE)
_ZN34_INTERNAL_ddb8f301_4_k_cu_51f88ff34cuda3std6ranges3__45__cpo4sizeE:
	.zero		1
	.type		_ZN34_INTERNAL_ddb8f301_4_k_cu_51f88ff36thrust24THRUST_300001_SM_1000_NS12placeholders2_2E,@object
	.size		_ZN34_INTERNAL_ddb8f301_4_k_cu_51f88ff36thrust24THRUST_300001_SM_1000_NS12placeholders2_2E,(_ZN34_INTERNAL_ddb8f301_4_k_cu_51f88ff34cuda3std3__45__cpo6cbeginE - _ZN34_INTERNAL_ddb8f301_4_k_cu_51f88ff36thrust24THRUST_300001_SM_1000_NS12placeholders2_2E)
_ZN34_INTERNAL_ddb8f301_4_k_cu_51f88ff36thrust24THRUST_300001_SM_1000_NS12placeholders2_2E:
	.zero		1
	.type		_ZN34_INTERNAL_ddb8f301_4_k_cu_51f88ff34cuda3std3__45__cpo6cbeginE,@object
	.size		_ZN34_INTERNAL_ddb8f301_4_k_cu_51f88ff34cuda3std3__45__cpo6cbeginE,(_ZN34_INTERNAL_ddb8f301_4_k_cu_51f88ff34cuda3std6ranges3__45__cpo6cbeginE - _ZN34_INTERNAL_ddb8f301_4_k_cu_51f88ff34cuda3std3__45__cpo6cbeginE)
_ZN34_INTERNAL_ddb8f301_4_k_cu_51f88ff34cuda3std3__45__cpo6cbeginE:
	.zero		1
	.type		_ZN34_INTERNAL_ddb8f301_4_k_cu_51f88ff34cuda3std6ranges3__45__cpo6cbeginE,@object
	.size		_ZN34_INTERNAL_ddb8f301_4_k_cu_51f88ff34cuda3std6ranges3__45__cpo6cbeginE,(_ZN34_INTERNAL_ddb8f301_4_k_cu_51f88ff36thrust24THRUST_300001_SM_1000_NS12placeholders2_6E - _ZN34_INTERNAL_ddb8f301_4_k_cu_51f88ff34cuda3std6ranges3__45__cpo6cbeginE)
_ZN34_INTERNAL_ddb8f301_4_k_cu_51f88ff34cuda3std6ranges3__45__cpo6cbeginE:
	.zero		1
	.type		_ZN34_INTERNAL_ddb8f301_4_k_cu_51f88ff36thrust24THRUST_300001_SM_1000_NS12placeholders2_6E,@object
	.size		_ZN34_INTERNAL_ddb8f301_4_k_cu_51f88ff36thrust24THRUST_300001_SM_1000_NS12placeholders2_6E,(_ZN34_INTERNAL_ddb8f301_4_k_cu_51f88ff34cuda3std3__45__cpo7crbeginE - _ZN34_INTERNAL_ddb8f301_4_k_cu_51f88ff36thrust24THRUST_300001_SM_1000_NS12placeholders2_6E)
_ZN34_INTERNAL_ddb8f301_4_k_cu_51f88ff36thrust24THRUST_300001_SM_1000_NS12placeholders2_6E:
	.zero		1
	.type		_ZN34_INTERNAL_ddb8f301_4_k_cu_51f88ff34cuda3std3__45__cpo7crbeginE,@object
	.size		_ZN34_INTERNAL_ddb8f301_4_k_cu_51f88ff34cuda3std3__45__cpo7crbeginE,(_ZN34_INTERNAL_ddb8f301_4_k_cu_51f88ff34cuda3std6ranges3__45__cpo4nextE - _ZN34_INTERNAL_ddb8f301_4_k_cu_51f88ff34cuda3std3__45__cpo7crbeginE)
_ZN34_INTERNAL_ddb8f301_4_k_cu_51f88ff34cuda3std3__45__cpo7crbeginE:
	.zero		1
	.type		_ZN34_INTERNAL_ddb8f301_4_k_cu_51f88ff34cuda3std6ranges3__45__cpo4nextE,@object
	.size		_ZN34_INTERNAL_ddb8f301_4_k_cu_51f88ff34cuda3std6ranges3__45__cpo4nextE,(_ZN34_INTERNAL_ddb8f301_4_k_cu_51f88ff34cuda3std6ranges3__45__cpo4swapE - _ZN34_INTERNAL_ddb8f301_4_k_cu_51f88ff34cuda3std6ranges3__45__cpo4nextE)
_ZN34_INTERNAL_ddb8f301_4_k_cu_51f88ff34cuda3std6ranges3__45__cpo4nextE:
	.zero		1
	.type		_ZN34_INTERNAL_ddb8f301_4_k_cu_51f88ff34cuda3std6ranges3__45__cpo4swapE,@object
	.size		_ZN34_INTERNAL_ddb8f301_4_k_cu_51f88ff34cuda3std6ranges3__45__cpo4swapE,(_ZN34_INTERNAL_ddb8f301_4_k_cu_51f88ff36thrust24THRUST_300001_SM_1000_NS8cuda_cub10par_nosyncE - _ZN34_INTERNAL_ddb8f301_4_k_cu_51f88ff34cuda3std6ranges3__45__cpo4swapE)
_ZN34_INTERNAL_ddb8f301_4_k_cu_51f88ff34cuda3std6ranges3__45__cpo4swapE:
	.zero		1
	.type		_ZN34_INTERNAL_ddb8f301_4_k_cu_51f88ff36thrust24THRUST_300001_SM_1000_NS8cuda_cub10par_nosyncE,@object
	.size		_ZN34_INTERNAL_ddb8f301_4_k_cu_51f88ff36thrust24THRUST_300001_SM_1000_NS8cuda_cub10par_nosyncE,(_ZN34_INTERNAL_ddb8f301_4_k_cu_51f88ff36thrust24THRUST_300001_SM_1000_NS3seqE - _ZN34_INTERNAL_ddb8f301_4_k_cu_51f88ff36thrust24THRUST_300001_SM_1000_NS8cuda_cub10par_nosyncE)
_ZN34_INTERNAL_ddb8f301_4_k_cu_51f88ff36thrust24THRUST_300001_SM_1000_NS8cuda_cub10par_nosyncE:
	.zero		1
	.type		_ZN34_INTERNAL_ddb8f301_4_k_cu_51f88ff36thrust24THRUST_300001_SM_1000_NS3seqE,@object
	.size		_ZN34_INTERNAL_ddb8f301_4_k_cu_51f88ff36thrust24THRUST_300001_SM_1000_NS3seqE,(_ZN34_INTERNAL_ddb8f301_4_k_cu_51f88ff34cuda3std3__420unreachable_sentinelE - _ZN34_INTERNAL_ddb8f301_4_k_cu_51f88ff36thrust24THRUST_300001_SM_1000_NS3seqE)
_ZN34_INTERNAL_ddb8f301_4_k_cu_51f88ff36thrust24THRUST_300001_SM_1000_NS3seqE:
	.zero		1
	.type		_ZN34_INTERNAL_ddb8f301_4_k_cu_51f88ff34cuda3std3__420unreachable_sentinelE,@object
	.size		_ZN34_INTERNAL_ddb8f301_4_k_cu_51f88ff34cuda3std3__420unreachable_sentinelE,(_ZN34_INTERNAL_ddb8f301_4_k_cu_51f88ff34cuda3std6ranges3__45__cpo5ssizeE - _ZN34_INTERNAL_ddb8f301_4_k_cu_51f88ff34cuda3std3__420unreachable_sentinelE)
_ZN34_INTERNAL_ddb8f301_4_k_cu_51f88ff34cuda3std3__420unreachable_sentinelE:
	.zero		1
	.type		_ZN34_INTERNAL_ddb8f301_4_k_cu_51f88ff34cuda3std6ranges3__45__cpo5ssizeE,@object
	.size		_ZN34_INTERNAL_ddb8f301_4_k_cu_51f88ff34cuda3std6ranges3__45__cpo5ssizeE,(_ZN34_INTERNAL_ddb8f301_4_k_cu_51f88ff36thrust24THRUST_300001_SM_1000_NS12placeholders2_3E - _ZN34_INTERNAL_ddb8f301_4_k_cu_51f88ff34cuda3std6ranges3__45__cpo5ssizeE)
_ZN34_INTERNAL_ddb8f301_4_k_cu_51f88ff34cuda3std6ranges3__45__cpo5ssizeE:
	.zero		1
	.type		_ZN34_INTERNAL_ddb8f301_4_k_cu_51f88ff36thrust24THRUST_300001_SM_1000_NS12placeholders2_3E,@object
	.size		_ZN34_INTERNAL_ddb8f301_4_k_cu_51f88ff36thrust24THRUST_300001_SM_1000_NS12placeholders2_3E,(_ZN34_INTERNAL_ddb8f301_4_k_cu_51f88ff34cuda3std3__45__cpo4cendE - _ZN34_INTERNAL_ddb8f301_4_k_cu_51f88ff36thrust24THRUST_300001_SM_1000_NS12placeholders2_3E)
_ZN34_INTERNAL_ddb8f301_4_k_cu_51f88ff36thrust24THRUST_300001_SM_1000_NS12placeholders2_3E:
	.zero		1
	.type		_ZN34_INTERNAL_ddb8f301_4_k_cu_51f88ff34cuda3std3__45__cpo4cendE,@object
	.size		_ZN34_INTERNAL_ddb8f301_4_k_cu_51f88ff34cuda3std3__45__cpo4cendE,(_ZN34_INTERNAL_ddb8f301_4_k_cu_51f88ff34cuda3std6ranges3__45__cpo4cendE - _ZN34_INTERNAL_ddb8f301_4_k_cu_51f88ff34cuda3std3__45__cpo4cendE)
_ZN34_INTERNAL_ddb8f301_4_k_cu_51f88ff34cuda3std3__45__cpo4cendE:
	.zero		1
	.type		_ZN34_INTERNAL_ddb8f301_4_k_cu_51f88ff34cuda3std6ranges3__45__cpo4cendE,@object
	.size		_ZN34_INTERNAL_ddb8f301_4_k_cu_51f88ff34cuda3std6ranges3__45__cpo4cendE,(_ZN34_INTERNAL_ddb8f301_4_k_cu_51f88ff36thrust24THRUST_300001_SM_1000_NS12placeholders2_7E - _ZN34_INTERNAL_ddb8f301_4_k_cu_51f88ff34cuda3std6ranges3__45__cpo4cendE)
_ZN34_INTERNAL_ddb8f301_4_k_cu_51f88ff34cuda3std6ranges3__45__cpo4cendE:
	.zero		1
	.type		_ZN34_INTERNAL_ddb8f301_4_k_cu_51f88ff36thrust24THRUST_300001_SM_1000_NS12placeholders2_7E,@object
	.size		_ZN34_INTERNAL_ddb8f301_4_k_cu_51f88ff36thrust24THRUST_300001_SM_1000_NS12placeholders2_7E,(_ZN34_INTERNAL_ddb8f301_4_k_cu_51f88ff34cuda3std3__45__cpo5crendE - _ZN34_INTERNAL_ddb8f301_4_k_cu_51f88ff36thrust24THRUST_300001_SM_1000_NS12placeholders2_7E)
_ZN34_INTERNAL_ddb8f301_4_k_cu_51f88ff36thrust24THRUST_300001_SM_1000_NS12placeholders2_7E:
	.zero		1
	.type		_ZN34_INTERNAL_ddb8f301_4_k_cu_51f88ff34cuda3std3__45__cpo5crendE,@object
	.size		_ZN34_INTERNAL_ddb8f301_4_k_cu_51f88ff34cuda3std3__45__cpo5crendE,(_ZN34_INTERNAL_ddb8f301_4_k_cu_51f88ff34cuda3std6ranges3__45__cpo4prevE - _ZN34_INTERNAL_ddb8f301_4_k_cu_51f88ff34cuda3std3__45__cpo5crendE)
_ZN34_INTERNAL_ddb8f301_4_k_cu_51f88ff34cuda3std3__45__cpo5crendE:
	.zero		1
	.type		_ZN34_INTERNAL_ddb8f301_4_k_cu_51f88ff34cuda3std6ranges3__45__cpo4prevE,@object
	.size		_ZN34_INTERNAL_ddb8f301_4_k_cu_51f88ff34cuda3std6ranges3__45__cpo4prevE,(_ZN34_INTERNAL_ddb8f301_4_k_cu_51f88ff34cuda3std6ranges3__45__cpo9iter_moveE - _ZN34_INTERNAL_ddb8f301_4_k_cu_51f88ff34cuda3std6ranges3__45__cpo4prevE)
_ZN34_INTERNAL_ddb8f301_4_k_cu_51f88ff34cuda3std6ranges3__45__cpo4prevE:
	.zero		1
	.type		_ZN34_INTERNAL_ddb8f301_4_k_cu_51f88ff34cuda3std6ranges3__45__cpo9iter_moveE,@object
	.size		_ZN34_INTERNAL_ddb8f301_4_k_cu_51f88ff34cuda3std6ranges3__45__cpo9iter_moveE,(_ZN34_INTERNAL_ddb8f301_4_k_cu_51f88ff36thrust24THRUST_300001_SM_1000_NS6system6detail10sequential3seqE - _ZN34_INTERNAL_ddb8f301_4_k_cu_51f88ff34cuda3std6ranges3__45__cpo9iter_moveE)
_ZN34_INTERNAL_ddb8f301_4_k_cu_51f88ff34cuda3std6ranges3__45__cpo9iter_moveE:
	.zero		1
	.type		_ZN34_INTERNAL_ddb8f301_4_k_cu_51f88ff36thrust24THRUST_300001_SM_1000_NS6system6detail10sequential3seqE,@object
	.size		_ZN34_INTERNAL_ddb8f301_4_k_cu_51f88ff36thrust24THRUST_300001_SM_1000_NS6system6detail10sequential3seqE,(_ZN34_INTERNAL_ddb8f301_4_k_cu_51f88ff36thrust24THRUST_300001_SM_1000_NS12placeholders2_9E - _ZN34_INTERNAL_ddb8f301_4_k_cu_51f88ff36thrust24THRUST_300001_SM_1000_NS6system6detail10sequential3seqE)
_ZN34_INTERNAL_ddb8f301_4_k_cu_51f88ff36thrust24THRUST_300001_SM_1000_NS6system6detail10sequential3seqE:
	.zero		1
	.type		_ZN34_INTERNAL_ddb8f301_4_k_cu_51f88ff36thrust24THRUST_300001_SM_1000_NS12placeholders2_9E,@object
	.size		_ZN34_INTERNAL_ddb8f301_4_k_cu_51f88ff36thrust24THRUST_300001_SM_1000_NS12placeholders2_9E,(_ZN34_INTERNAL_ddb8f301_4_k_cu_51f88ff34cuda3std3__419piecewise_constructE - _ZN34_INTERNAL_ddb8f301_4_k_cu_51f88ff36thrust24THRUST_300001_SM_1000_NS12placeholders2_9E)
_ZN34_INTERNAL_ddb8f301_4_k_cu_51f88ff36thrust24THRUST_300001_SM_1000_NS12placeholders2_9E:
	.zero		1
	.type		_ZN34_INTERNAL_ddb8f301_4_k_cu_51f88ff34cuda3std3__419piecewise_constructE,@object
	.size		_ZN34_INTERNAL_ddb8f301_4_k_cu_51f88ff34cuda3std3__419piecewise_constructE,(_ZN34_INTERNAL_ddb8f301_4_k_cu_51f88ff34cuda3std6ranges3__45__cpo5cdataE - _ZN34_INTERNAL_ddb8f301_4_k_cu_51f88ff34cuda3std3__419piecewise_constructE)
_ZN34_INTERNAL_ddb8f301_4_k_cu_51f88ff34cuda3std3__419piecewise_constructE:
	.zero		1
	.type		_ZN34_INTERNAL_ddb8f301_4_k_cu_51f88ff34cuda3std6ranges3__45__cpo5cdataE,@object
	.size		_ZN34_INTERNAL_ddb8f301_4_k_cu_51f88ff34cuda3std6ranges3__45__cpo5cdataE,(_ZN34_INTERNAL_ddb8f301_4_k_cu_51f88ff36thrust24THRUST_300001_SM_1000_NS12placeholders2_1E - _ZN34_INTERNAL_ddb8f301_4_k_cu_51f88ff34cuda3std6ranges3__45__cpo5cdataE)
_ZN34_INTERNAL_ddb8f301_4_k_cu_51f88ff34cuda3std6ranges3__45__cpo5cdataE:
	.zero		1
	.type		_ZN34_INTERNAL_ddb8f301_4_k_cu_51f88ff36thrust24THRUST_300001_SM_1000_NS12placeholders2_1E,@object
	.size		_ZN34_INTERNAL_ddb8f301_4_k_cu_51f88ff36thrust24THRUST_300001_SM_1000_NS12placeholders2_1E,(_ZN34_INTERNAL_ddb8f301_4_k_cu_51f88ff34cuda3std3__45__cpo3endE - _ZN34_INTERNAL_ddb8f301_4_k_cu_51f88ff36thrust24THRUST_300001_SM_1000_NS12placeholders2_1E)
_ZN34_INTERNAL_ddb8f301_4_k_cu_51f88ff36thrust24THRUST_300001_SM_1000_NS12placeholders2_1E:
	.zero		1
	.type		_ZN34_INTERNAL_ddb8f301_4_k_cu_51f88ff34cuda3std3__45__cpo3endE,@object
	.size		_ZN34_INTERNAL_ddb8f301_4_k_cu_51f88ff34cuda3std3__45__cpo3endE,(_ZN34_INTERNAL_ddb8f301_4_k_cu_51f88ff34cuda3std6ranges3__45__cpo3endE - _ZN34_INTERNAL_ddb8f301_4_k_cu_51f88ff34cuda3std3__45__cpo3endE)
_ZN34_INTERNAL_ddb8f301_4_k_cu_51f88ff34cuda3std3__45__cpo3endE:
	.zero		1
	.type		_ZN34_INTERNAL_ddb8f301_4_k_cu_51f88ff34cuda3std6ranges3__45__cpo3endE,@object
	.size		_ZN34_INTERNAL_ddb8f301_4_k_cu_51f88ff34cuda3std6ranges3__45__cpo3endE,(_ZN34_INTERNAL_ddb8f301_4_k_cu_51f88ff36thrust24THRUST_300001_SM_1000_NS12placeholders2_5E - _ZN34_INTERNAL_ddb8f301_4_k_cu_51f88ff34cuda3std6ranges3__45__cpo3endE)
_ZN34_INTERNAL_ddb8f301_4_k_cu_51f88ff34cuda3std6ranges3__45__cpo3endE:
	.zero		1
	.type		_ZN34_INTERNAL_ddb8f301_4_k_cu_51f88ff36thrust24THRUST_300001_SM_1000_NS12placeholders2_5E,@object
	.size		_ZN34_INTERNAL_ddb8f301_4_k_cu_51f88ff36thrust24THRUST_300001_SM_1000_NS12placeholders2_5E,(_ZN34_INTERNAL_ddb8f301_4_k_cu_51f88ff34cuda3std3__45__cpo4rendE - _ZN34_INTERNAL_ddb8f301_4_k_cu_51f88ff36thrust24THRUST_300001_SM_1000_NS12placeholders2_5E)
_ZN34_INTERNAL_ddb8f301_4_k_cu_51f88ff36thrust24THRUST_300001_SM_1000_NS12placeholders2_5E:
	.zero		1
	.type		_ZN34_INTERNAL_ddb8f301_4_k_cu_51f88ff34cuda3std3__45__cpo4rendE,@object
	.size		_ZN34_INTERNAL_ddb8f301_4_k_cu_51f88ff34cuda3std3__45__cpo4rendE,(_ZN34_INTERNAL_ddb8f301_4_k_cu_51f88ff34cuda3std6ranges3__45__cpo9iter_swapE - _ZN34_INTERNAL_ddb8f301_4_k_cu_51f88ff34cuda3std3__45__cpo4rendE)
_ZN34_INTERNAL_ddb8f301_4_k_cu_51f88ff34cuda3std3__45__cpo4rendE:
	.zero		1
	.type		_ZN34_INTERNAL_ddb8f301_4_k_cu_51f88ff34cuda3std6ranges3__45__cpo9iter_swapE,@object
	.size		_ZN34_INTERNAL_ddb8f301_4_k_cu_51f88ff34cuda3std6ranges3__45__cpo9iter_swapE,(_ZN34_INTERNAL_ddb8f301_4_k_cu_51f88ff34cuda3std3__48unexpectE - _ZN34_INTERNAL_ddb8f301_4_k_cu_51f88ff34cuda3std6ranges3__45__cpo9iter_swapE)
_ZN34_INTERNAL_ddb8f301_4_k_cu_51f88ff34cuda3std6ranges3__45__cpo9iter_swapE:
	.zero		1
	.type		_ZN34_INTERNAL_ddb8f301_4_k_cu_51f88ff34cuda3std3__48unexpectE,@object
	.size		_ZN34_INTERNAL_ddb8f301_4_k_cu_51f88ff34cuda3std3__48unexpectE,(_ZN34_INTERNAL_ddb8f301_4_k_cu_51f88ff36thrust24THRUST_300001_SM_1000_NS8cuda_cub3parE - _ZN34_INTERNAL_ddb8f301_4_k_cu_51f88ff34cuda3std3__48unexpectE)
_ZN34_INTERNAL_ddb8f301_4_k_cu_51f88ff34cuda3std3__48unexpectE:
	.zero		1
	.type		_ZN34_INTERNAL_ddb8f301_4_k_cu_51f88ff36thrust24THRUST_300001_SM_1000_NS8cuda_cub3parE,@object
	.size		_ZN34_INTERNAL_ddb8f301_4_k_cu_51f88ff36thrust24THRUST_300001_SM_1000_NS8cuda_cub3parE,(.L_29 - _ZN34_INTERNAL_ddb8f301_4_k_cu_51f88ff36thrust24THRUST_300001_SM_1000_NS8cuda_cub3parE)
_ZN34_INTERNAL_ddb8f301_4_k_cu_51f88ff36thrust24THRUST_300001_SM_1000_NS8cuda_cub3parE:
	.zero		1
.L_29:


//--------------------- .nv.shared._ZN6thrust24THRUST_300001_SM_1000_NS8cuda_cub4core6detail13_kernel_agentINS1_8__reduce11ReduceAgentIPN4cuda3std3__45tupleIJdlEEESC_SB_lNS1_9__extrema9arg_max_fIdl10comparatorEEEEJSC_SC_iSG_EEEvDpT0_ --------------------------
	.section	.nv.shared._ZN6thrust24THRUST_300001_SM_1000_NS8cuda_cub4core6detail13_kernel_agentINS1_8__reduce11ReduceAgentIPN4cuda3std3__45tupleIJdlEEESC_SB_lNS1_9__extrema9arg_max_fIdl10comparatorEEEEJSC_SC_iSG_EEEvDpT0_,"aw",@nobits
	.sectionflags	@""
	.align	16
	.zero		1024


//--------------------- .nv.shared._ZN6thrust24THRUST_300001_SM_1000_NS8cuda_cub4core6detail13_kernel_agentINS1_8__reduce10DrainAgentIlEEJN3cub18CUB_300001_SM_10009GridQueueIyEElEEEvDpT0_ --------------------------
	.section	.nv.shared._ZN6thrust24THRUST_300001_SM_1000_NS8cuda_cub4core6detail13_kernel_agentINS1_8__reduce10DrainAgentIlEEJN3cub18CUB_300001_SM_10009GridQueueIyEElEEEvDpT0_,"aw",@nobits
	.sectionflags	@""
	.align	16
	.zero		1024


//--------------------- .nv.shared._ZN6thrust24THRUST_300001_SM_1000_NS8cuda_cub4core6detail13_kernel_agentINS1_8__reduce11ReduceAgentINS0_12zip_iteratorIN4cuda3std3__45tupleIJNS0_10device_ptrIdEENS0_17counting_iteratorIlNS0_11use_defaultESF_SF_EEEEEEEPNSB_IJdlEEESJ_lNS1_9__extrema9arg_max_fIdl10comparatorEEEEJSI_SK_lN3cub18CUB_300001_SM_100013GridEvenShareIlEENSR_9GridQueueIyEESO_EEEvDpT0_ --------------------------
	.section	.nv.shared._ZN6thrust24THRUST_300001_SM_1000_NS8cuda_cub4core6detail13_kernel_agentINS1_8__reduce11ReduceAgentINS0_12zip_iteratorIN4cuda3std3__45tupleIJNS0_10device_ptrIdEENS0_17counting_iteratorIlNS0_11use_defaultESF_SF_EEEEEEEPNSB_IJdlEEESJ_lNS1_9__extrema9arg_max_fIdl10comparatorEEEEJSI_SK_lN3cub18CUB_300001_SM_100013GridEvenShareIlEENSR_9GridQueueIyEESO_EEEvDpT0_,"aw",@nobits
	.sectionflags	@""
	.align	16
	.zero		1024


//--------------------- .nv.shared._ZN6thrust24THRUST_300001_SM_1000_NS8cuda_cub4core6detail13_kernel_agentINS1_8__reduce11ReduceAgentINS0_12zip_iteratorIN4cuda3std3__45tupleIJNS0_10device_ptrIdEENS0_17counting_iteratorIlNS0_11use_defaultESF_SF_EEEEEEEPNSB_IJdlEEESJ_lNS1_9__extrema9arg_max_fIdl10comparatorEEEEJSI_SK_lSO_EEEvDpT0_ --------------------------
	.section	.nv.shared._ZN6thrust24THRUST_300001_SM_1000_NS8cuda_cub4core6detail13_kernel_agentINS1_8__reduce11ReduceAgentINS0_12zip_iteratorIN4cuda3std3__45tupleIJNS0_10device_ptrIdEENS0_17counting_iteratorIlNS0_11use_defaultESF_SF_EEEEEEEPNSB_IJdlEEESJ_lNS1_9__extrema9arg_max_fIdl10comparatorEEEEJSI_SK_lSO_EEEvDpT0_,"aw",@nobits
	.sectionflags	@""
	.align	16
	.zero		1024


//--------------------- .nv.shared._ZN6thrust24THRUST_300001_SM_1000_NS8cuda_cub4core6detail13_kernel_agentINS1_8__reduce11ReduceAgentIPN4cuda3std3__45tupleIJdlEEESC_SB_iNS1_9__extrema9arg_max_fIdl10comparatorEEEEJSC_SC_iSG_EEEvDpT0_ --------------------------
	.section	.nv.shared._ZN6thrust24THRUST_300001_SM_1000_NS8cuda_cub4core6detail13_kernel_agentINS1_8__reduce11ReduceAgentIPN4cuda3std3__45tupleIJdlEEESC_SB_iNS1_9__extrema9arg_max_fIdl10comparatorEEEEJSC_SC_iSG_EEEvDpT0_,"aw",@nobits
	.sectionflags	@""
	.align	16
	.zero		1024


//--------------------- .nv.shared._ZN6thrust24THRUST_300001_SM_1000_NS8cuda_cub4core6detail13_kernel_agentINS1_8__reduce10DrainAgentIiEEJN3cub18CUB_300001_SM_10009GridQueueIjEEiEEEvDpT0_ --------------------------
	.section	.nv.shared._ZN6thrust24THRUST_300001_SM_1000_NS8cuda_cub4core6detail13_kernel_agentINS1_8__reduce10DrainAgentIiEEJN3cub18CUB_300001_SM_10009GridQueueIjEEiEEEvDpT0_,"aw",@nobits
	.sectionflags	@""
	.align	16
	.zero		1024


//--------------------- .nv.shared._ZN6thrust24THRUST_300001_SM_1000_NS8cuda_cub4core6detail13_kernel_agentINS1_8__reduce11ReduceAgentINS0_12zip_iteratorIN4cuda3std3__45tupleIJNS0_10device_ptrIdEENS0_17counting_iteratorIlNS0_11use_defaultESF_SF_EEEEEEEPNSB_IJdlEEESJ_iNS1_9__extrema9arg_max_fIdl10comparatorEEEEJSI_SK_iN3cub18CUB_300001_SM_100013GridEvenShareIiEENSR_9GridQueueIjEESO_EEEvDpT0_ --------------------------
	.section	.nv.shared._ZN6thrust24THRUST_300001_SM_1000_NS8cuda_cub4core6detail13_kernel_agentINS1_8__reduce11ReduceAgentINS0_12zip_iteratorIN4cuda3std3__45tupleIJNS0_10device_ptrIdEENS0_17counting_iteratorIlNS0_11use_defaultESF_SF_EEEEEEEPNSB_IJdlEEESJ_iNS1_9__extrema9arg_max_fIdl10comparatorEEEEJSI_SK_iN3cub18CUB_300001_SM_100013GridEvenShareIiEENSR_9GridQueueIjEESO_EEEvDpT0_,"aw",@nobits
	.sectionflags	@""
	.align	16
	.zero		1024


//--------------------- .nv.shared._ZN6thrust24THRUST_300001_SM_1000_NS8cuda_cub4core6detail13_kernel_agentINS1_8__reduce11ReduceAgentINS0_12zip_iteratorIN4cuda3std3__45tupleIJNS0_10device_ptrIdEENS0_17counting_iteratorIlNS0_11use_defaultESF_SF_EEEEEEEPNSB_IJdlEEESJ_iNS1_9__extrema9arg_max_fIdl10comparatorEEEEJSI_SK_iSO_EEEvDpT0_ --------------------------
	.section	.nv.shared._ZN6thrust24THRUST_300001_SM_1000_NS8cuda_cub4core6detail13_kernel_agentINS1_8__reduce11ReduceAgentINS0_12zip_iteratorIN4cuda3std3__45tupleIJNS0_10device_ptrIdEENS0_17counting_iteratorIlNS0_11use_defaultESF_SF_EEEEEEEPNSB_IJdlEEESJ_iNS1_9__extrema9arg_max_fIdl10comparatorEEEEJSI_SK_iSO_EEEvDpT0_,"aw",@nobits
	.sectionflags	@""
	.align	16
	.zero		1024


//--------------------- .nv.shared._Z6kernelPdii  --------------------------
	.section	.nv.shared._Z6kernelPdii,"aw",@nobits
	.sectionflags	@""
	.align	16
	.zero		1024


//--------------------- .nv.shared._Z6dividePdii  --------------------------
	.section	.nv.shared._Z6dividePdii,"aw",@nobits
	.sectionflags	@""
	.align	16
	.zero		1024


//--------------------- .nv.shared._Z8swapRowsPdiii --------------------------
	.section	.nv.shared._Z8swapRowsPdiii,"aw",@nobits
	.sectionflags	@""
	.align	16
	.zero		1024


//--------------------- .nv.constant0._ZN3cub18CUB_300001_SM_10006detail11EmptyKernelIvEEvv --------------------------
	.section	.nv.constant0._ZN3cub18CUB_300001_SM_10006detail11EmptyKernelIvEEvv,"a",@progbits
	.sectionflags	@""
	.align	4
.nv.constant0._ZN3cub18CUB_300001_SM_10006detail11EmptyKernelIvEEvv:
	.zero		896


//--------------------- .nv.constant0._ZN6thrust24THRUST_300001_SM_1000_NS8cuda_cub4core6detail13_kernel_agentINS1_8__reduce11ReduceAgentIPN4cuda3std3__45tupleIJdlEEESC_SB_lNS1_9__extrema9arg_max_fIdl10comparatorEEEEJSC_SC_iSG_EEEvDpT0_ --------------------------
	.section	.nv.constant0._ZN6thrust24THRUST_300001_SM_1000_NS8cuda_cub4core6detail13_kernel_agentINS1_8__reduce11ReduceAgentIPN4cuda3std3__45tupleIJdlEEESC_SB_lNS1_9__extrema9arg_max_fIdl10comparatorEEEEJSC_SC_iSG_EEEvDpT0_,"a",@progbits
	.sectionflags	@""
	.align	4
.nv.constant0._ZN6thrust24THRUST_300001_SM_1000_NS8cuda_cub4core6detail13_kernel_agentINS1_8__reduce11ReduceAgentIPN4cuda3std3__45tupleIJdlEEESC_SB_lNS1_9__extrema9arg_max_fIdl10comparatorEEEEJSC_SC_iSG_EEEvDpT0_:
	.zero		917


//--------------------- .nv.constant0._ZN6thrust24THRUST_300001_SM_1000_NS8cuda_cub4core6detail13_kernel_agentINS1_8__reduce10DrainAgentIlEEJN3cub18CUB_300001_SM_10009GridQueueIyEElEEEvDpT0_ --------------------------
	.section	.nv.constant0._ZN6thrust24THRUST_300001_SM_1000_NS8cuda_cub4core6detail13_kernel_agentINS1_8__reduce10DrainAgentIlEEJN3cub18CUB_300001_SM_10009GridQueueIyEElEEEvDpT0_,"a",@progbits
	.sectionflags	@""
	.align	4
.nv.constant0._ZN6thrust24THRUST_300001_SM_1000_NS8cuda_cub4core6detail13_kernel_agentINS1_8__reduce10DrainAgentIlEEJN3cub18CUB_300001_SM_10009GridQueueIyEElEEEvDpT0_:
	.zero		912


//--------------------- .nv.constant0._ZN6thrust24THRUST_300001_SM_1000_NS8cuda_cub4core6detail13_kernel_agentINS1_8__reduce11ReduceAgentINS0_12zip_iteratorIN4cuda3std3__45tupleIJNS0_10device_ptrIdEENS0_17counting_iteratorIlNS0_11use_defaultESF_SF_EEEEEEEPNSB_IJdlEEESJ_lNS1_9__extrema9arg_max_fIdl10comparatorEEEEJSI_SK_lN3cub18CUB_300001_SM_100013GridEvenShareIlEENSR_9GridQueueIyEESO_EEEvDpT0_ --------------------------
	.section	.nv.constant0._ZN6thrust24THRUST_300001_SM_1000_NS8cuda_cub4core6detail13_kernel_agentINS1_8__reduce11ReduceAgentINS0_12zip_iteratorIN4cuda3std3__45tupleIJNS0_10device_ptrIdEENS0_17counting_iteratorIlNS0_11use_defaultESF_SF_EEEEEEEPNSB_IJdlEEESJ_lNS1_9__extrema9arg_max_fIdl10comparatorEEEEJSI_SK_lN3cub18CUB_300001_SM_100013GridEvenShareIlEENSR_9GridQueueIyEESO_EEEvDpT0_,"a",@progbits
	.sectionflags	@""
	.align	4
.nv.constant0._ZN6thrust24THRUST_300001_SM_1000_NS8cuda_cub4core6detail13_kernel_agentINS1_8__reduce11ReduceAgentINS0_12zip_iteratorIN4cuda3std3__45tupleIJNS0_10device_ptrIdEENS0_17counting_iteratorIlNS0_11use_defaultESF_SF_EEEEEEEPNSB_IJdlEEESJ_lNS1_9__extrema9arg_max_fIdl10comparatorEEEEJSI_SK_lN3cub18CUB_300001_SM_100013GridEvenShareIlEENSR_9GridQueueIyEESO_EEEvDpT0_:
	.zero		1009


//--------------------- .nv.constant0._ZN6thrust24THRUST_300001_SM_1000_NS8cuda_cub4core6detail13_kernel_agentINS1_8__reduce11ReduceAgentINS0_12zip_iteratorIN4cuda3std3__45tupleIJNS0_10device_ptrIdEENS0_17counting_iteratorIlNS0_11use_defaultESF_SF_EEEEEEEPNSB_IJdlEEESJ_lNS1_9__extrema9arg_max_fIdl10comparatorEEEEJSI_SK_lSO_EEEvDpT0_ --------------------------
	.section	.nv.constant0._ZN6thrust24THRUST_300001_SM_1000_NS8cuda_cub4core6detail13_kernel_agentINS1_8__reduce11ReduceAgentINS0_12zip_iteratorIN4cuda3std3__45tupleIJNS0_10device_ptrIdEENS0_17counting_iteratorIlNS0_11use_defaultESF_SF_EEEEEEEPNSB_IJdlEEESJ_lNS1_9__extrema9arg_max_fIdl10comparatorEEEEJSI_SK_lSO_EEEvDpT0_,"a",@progbits
	.sectionflags	@""
	.align	4
.nv.constant0._ZN6thrust24THRUST_300001_SM_1000_NS8cuda_cub4core6detail13_kernel_agentINS1_8__reduce11ReduceAgentINS0_12zip_iteratorIN4cuda3std3__45tupleIJNS0_10device_ptrIdEENS0_17counting_iteratorIlNS0_11use_defaultESF_SF_EEEEEEEPNSB_IJdlEEESJ_lNS1_9__extrema9arg_max_fIdl10comparatorEEEEJSI_SK_lSO_EEEvDpT0_:
	.zero		929


//--------------------- .nv.constant0._ZN6thrust24THRUST_300001_SM_1000_NS8cuda_cub4core6detail13_kernel_agentINS1_8__reduce11ReduceAgentIPN4cuda3std3__45tupleIJdlEEESC_SB_iNS1_9__extrema9arg_max_fIdl10comparatorEEEEJSC_SC_iSG_EEEvDpT0_ --------------------------
	.section	.nv.constant0._ZN6thrust24THRUST_300001_SM_1000_NS8cuda_cub4core6detail13_kernel_agentINS1_8__reduce11ReduceAgentIPN4cuda3std3__45tupleIJdlEEESC_SB_iNS1_9__extrema9arg_max_fIdl10comparatorEEEEJSC_SC_iSG_EEEvDpT0_,"a",@progbits
	.sectionflags	@""
	.align	4
.nv.constant0._ZN6thrust24THRUST_300001_SM_1000_NS8cuda_cub4core6detail13_kernel_agentINS1_8__reduce11ReduceAgentIPN4cuda3std3__45tupleIJdlEEESC_SB_iNS1_9__extrema9arg_max_fIdl10comparatorEEEEJSC_SC_iSG_EEEvDpT0_:
	.zero		917


//--------------------- .nv.constant0._ZN6thrust24THRUST_300001_SM_1000_NS8cuda_cub4core6detail13_kernel_agentINS1_8__reduce10DrainAgentIiEEJN3cub18CUB_300001_SM_10009GridQueueIjEEiEEEvDpT0_ --------------------------
	.section	.nv.constant0._ZN6thrust24THRUST_300001_SM_1000_NS8cuda_cub4core6detail13_kernel_agentINS1_8__reduce10DrainAgentIiEEJN3cub18CUB_300001_SM_10009GridQueueIjEEiEEEvDpT0_,"a",@progbits
	.sectionflags	@""
	.align	4
.nv.constant0._ZN6thrust24THRUST_300001_SM_1000_NS8cuda_cub4core6detail13_kernel_agentINS1_8__reduce10DrainAgentIiEEJN3cub18CUB_300001_SM_10009GridQueueIjEEiEEEvDpT0_:
	.zero		908


//--------------------- .nv.constant0._ZN6thrust24THRUST_300001_SM_1000_NS8cuda_cub4core6detail13_kernel_agentINS1_8__reduce11ReduceAgentINS0_12zip_iteratorIN4cuda3std3__45tupleIJNS0_10device_ptrIdEENS0_17counting_iteratorIlNS0_11use_defaultESF_SF_EEEEEEEPNSB_IJdlEEESJ_iNS1_9__extrema9arg_max_fIdl10comparatorEEEEJSI_SK_iN3cub18CUB_300001_SM_100013GridEvenShareIiEENSR_9GridQueueIjEESO_EEEvDpT0_ --------------------------
	.section	.nv.constant0._ZN6thrust24THRUST_300001_SM_1000_NS8cuda_cub4core6detail13_kernel_agentINS1_8__reduce11ReduceAgentINS0_12zip_iteratorIN4cuda3std3__45tupleIJNS0_10device_ptrIdEENS0_17counting_iteratorIlNS0_11use_defaultESF_SF_EEEEEEEPNSB_IJdlEEESJ_iNS1_9__extrema9arg_max_fIdl10comparatorEEEEJSI_SK_iN3cub18CUB_300001_SM_100013GridEvenShareIiEENSR_9GridQueueIjEESO_EEEvDpT0_,"a",@progbits
	.sectionflags	@""
	.align	4
.nv.constant0._ZN6thrust24THRUST_300001_SM_1000_NS8cuda_cub4core6detail13_kernel_agentINS1_8__reduce11ReduceAgentINS0_12zip_iteratorIN4cuda3std3__45tupleIJNS0_10device_ptrIdEENS0_17counting_iteratorIlNS0_11use_defaultESF_SF_EEEEEEEPNSB_IJdlEEESJ_iNS1_9__extrema9arg_max_fIdl10comparatorEEEEJSI_SK_iN3cub18CUB_300001_SM_100013GridEvenShareIiEENSR_9GridQueueIjEESO_EEEvDpT0_:
	.zero		977


//--------------------- .nv.constant0._ZN6thrust24THRUST_300001_SM_1000_NS8cuda_cub4core6detail13_kernel_agentINS1_8__reduce11ReduceAgentINS0_12zip_iteratorIN4cuda3std3__45tupleIJNS0_10device_ptrIdEENS0_17counting_iteratorIlNS0_11use_defaultESF_SF_EEEEEEEPNSB_IJdlEEESJ_iNS1_9__extrema9arg_max_fIdl10comparatorEEEEJSI_SK_iSO_EEEvDpT0_ --------------------------
	.section	.nv.constant0._ZN6thrust24THRUST_300001_SM_1000_NS8cuda_cub4core6detail13_kernel_agentINS1_8__reduce11ReduceAgentINS0_12zip_iteratorIN4cuda3std3__45tupleIJNS0_10device_ptrIdEENS0_17counting_iteratorIlNS0_11use_defaultESF_SF_EEEEEEEPNSB_IJdlEEESJ_iNS1_9__extrema9arg_max_fIdl10comparatorEEEEJSI_SK_iSO_EEEvDpT0_,"a",@progbits
	.sectionflags	@""
	.align	4
.nv.constant0._ZN6thrust24THRUST_300001_SM_1000_NS8cuda_cub4core6detail13_kernel_agentINS1_8__reduce11ReduceAgentINS0_12zip_iteratorIN4cuda3std3__45tupleIJNS0_10device_ptrIdEENS0_17counting_iteratorIlNS0_11use_defaultESF_SF_EEEEEEEPNSB_IJdlEEESJ_iNS1_9__extrema9arg_max_fIdl10comparatorEEEEJSI_SK_iSO_EEEvDpT0_:
	.zero		925


//--------------------- .nv.constant0._Z6kernelPdii --------------------------
	.section	.nv.constant0._Z6kernelPdii,"a",@progbits
	.sectionflags	@""
	.align	4
.nv.constant0._Z6kernelPdii:
	.zero		912


//--------------------- .nv.constant0._Z6dividePdii --------------------------
	.section	.nv.constant0._Z6dividePdii,"a",@progbits
	.sectionflags	@""
	.align	4
.nv.constant0._Z6dividePdii:
	.zero		912


//--------------------- .nv.constant0._Z8swapRowsPdiii --------------------------
	.section	.nv.constant0._Z8swapRowsPdiii,"a",@progbits
	.sectionflags	@""
	.align	4
.nv.constant0._Z8swapRowsPdiii:
	.zero		916


//--------------------- SYMBOLS --------------------------

	.type		.nv.reservedSmem.offset0,@object
	.size		.nv.reservedSmem.offset0,0x4
	.type		.nv.reservedSmem.cap,@object
	.size		.nv.reservedSmem.cap,0x4
